// auto-generated by cutlass_sweep.grouped_gemm — config: {"arch": "sm_100", "cluster_m": 1, "cluster_n": 1, "dtype": "e4m3", "schedule": "1sm", "tile_k": 128, "tile_m": 128, "tile_n": 128}
#include "cutlass/cutlass.h"
#include "cutlass/gemm/group_array_problem_shape.hpp"
#include "cutlass/gemm/collective/collective_builder.hpp"
#include "cutlass/gemm/device/gemm_universal_adapter.h"
#include "cutlass/gemm/kernel/gemm_universal.hpp"
#include "cutlass/epilogue/collective/collective_builder.hpp"

using Elem = cutlass::float_e4m3_t;
using Acc  = float;
using ElemC = cutlass::half_t;
using TileShape    = cute::Shape<cute::_128, cute::_128, cute::_128>;
using ClusterShape = cute::Shape<cute::_1, cute::_1, cute::_1>;
using ProblemShape = cutlass::gemm::GroupProblemShape<cute::Shape<int,int,int>>;

using CollectiveEpilogue = typename cutlass::epilogue::collective::CollectiveBuilder<
    cutlass::arch::Sm100, cutlass::arch::OpClassTensorOp,
    TileShape, ClusterShape,
    cutlass::epilogue::collective::EpilogueTileAuto,
    Acc, Acc,
    ElemC, cutlass::layout::ColumnMajor *, 128 / cutlass::sizeof_bits<ElemC>::value,
    ElemC, cutlass::layout::ColumnMajor *, 128 / cutlass::sizeof_bits<ElemC>::value,
    cutlass::epilogue::PtrArrayTmaWarpSpecialized1Sm
  >::CollectiveOp;

using CollectiveMainloop = typename cutlass::gemm::collective::CollectiveBuilder<
    cutlass::arch::Sm100, cutlass::arch::OpClassTensorOp,
    Elem, cutlass::layout::RowMajor *, 128 / cutlass::sizeof_bits<Elem>::value,
    Elem, cutlass::layout::ColumnMajor *, 128 / cutlass::sizeof_bits<Elem>::value,
    Acc,
    TileShape, ClusterShape,
    cutlass::gemm::collective::StageCountAutoCarveout<
        static_cast<int>(sizeof(typename CollectiveEpilogue::SharedStorage))>,
    cutlass::gemm::KernelPtrArrayTmaWarpSpecialized1SmSm100
  >::CollectiveOp;

using GemmKernel = cutlass::gemm::kernel::GemmUniversal<
    ProblemShape, CollectiveMainloop, CollectiveEpilogue>;
using Gemm = cutlass::gemm::device::GemmUniversalAdapter<GemmKernel>;

auto* _anchor = &cutlass::device_kernel<GemmKernel>;


// ===== COMPILED SASS (sm_100a) =====

	.target	sm_100a

	.elftype	@"ET_EXEC"


//--------------------- .note.nv.tkinfo           --------------------------
	.section	.note.nv.tkinfo,"",@"SHT_NOTE"
	.sectionflags	@"SHF_NOTE_NV_TKINFO"
	.tkinfo
        /*0018*/ 	.word	0x00000002
        /*0030*/ 	.string	""
        /*0030*/ 	.string	"ptxas"
        /*0030*/ 	.string	"Cuda compilation tools, release 13.0, V13.0.88"
        /*0030*/ 	.string	"Build cuda_13.0.r13.0/compiler.36424714_0"
        /*0030*/ 	.string	"-arch sm_100a -m 64 "



//--------------------- .note.nv.cuinfo           --------------------------
	.section	.note.nv.cuinfo,"",@"SHT_NOTE"
	.sectionflags	@"SHF_NOTE_NV_CUINFO"
        /*0018*/ 	.short	0x0002
        /*001a*/ 	.short	0x0064
        /*001c*/ 	.short	0x0082
	.zero		2


//--------------------- .nv.info                  --------------------------
	.section	.nv.info,"",@"SHT_CUDA_INFO"
	.align	4


	//----- nvinfo : EIATTR_REGCOUNT
	.align		4
        /*0000*/ 	.byte	0x04, 0x2f
        /*0002*/ 	.short	(.L_19 - .L_18)
	.align		4
.L_18:
        /*0004*/ 	.word	index@(_ZN7cutlass13device_kernelINS_4gemm6kernel13GemmUniversalINS1_17GroupProblemShapeIN4cute5tupleIJiiiEEEEENS1_10collective13CollectiveMmaINS1_40MainloopSm100ArrayTmaUmmaWarpSpecializedILi5ELi8ELi4ENS6_IJNS5_1CILi1EEESD_SD_EEEEENS6_IJNSC_ILi128EEESG_SG_EEENS_12float_e4m3_tEPNS6_IJlSD_NSC_ILi0EEEEEESI_SL_NS5_8TiledMMAINS5_8MMA_AtomIJNS5_10MMA_TraitsINS5_19SM100_MMA_F8F6F4_SSEJSI_SI_fSG_SG_NS5_17integral_constantINS5_4UMMA5MajorELSS_0EEEST_NSQ_INSR_7ScaleInELSU_0EEESV_EEEEEENS5_6LayoutISE_NS6_IJSJ_SJ_SJ_EEEEENS6_IJNS5_10UnderscoreES11_S11_EEEEENS5_13SM90_TMA_LOADENS5_14ComposedLayoutINS5_7SwizzleILi3ELi4ELi3EEENS5_18smem_ptr_flag_bitsILi8EEENSY_INS6_IJNSC_ILi8EEESG_EEENS6_IJSG_SD_EEEEEEEvNS5_8identityES14_S1E_vS1F_EENS_8epilogue10collective18CollectiveEpilogueINS1H_31Sm100PtrArrayTmaWarpSpecializedILi4ELi2ELi32ELb1ELb0EEEJSH_NS6_IJNSY_ISG_SD_EENSY_INSC_ILi32EEESD_EEEEENS_6half_tEPNS6_IJSD_lSJ_EEES1Q_S1S_NS1H_6fusion15FusionCallbacksIS1L_NS1T_17LinearCombinationIS1Q_fS1Q_fLNS_15FloatRoundStyleE2EEESH_S1P_JEEENS5_5SM1004TMEM4LOAD26SM100_TMEM_LOAD_16dp256b4xES14_NS15_IS17_NS18_ILi16EEENSY_INS6_IJNSC_ILi64EEES1A_EEENS6_IJSD_S24_EEEEEEENS5_17SM75_U16x8_LDSM_TENS5_14SM90_TMA_STOREES28_NS5_17SM90_U16x8_STSM_TENS5_39AutoVectorizingCopyWithAssumedAlignmentILi128EEEEEEvvEEEEvNT_6ParamsE)
        /*0008*/ 	.word	0x000000a8


	//----- nvinfo : EIATTR_FRAME_SIZE
	.align		4
.L_19:
        /*000c*/ 	.byte	0x04, 0x11
        /*000e*/ 	.short	(.L_21 - .L_20)
	.align		4
.L_20:
        /*0010*/ 	.word	index@($__internal_3_$__cuda_sm20_div_u64)
        /*0014*/ 	.word	0x00000000


	//----- nvinfo : EIATTR_FRAME_SIZE
	.align		4
.L_21:
        /*0018*/ 	.byte	0x04, 0x11
        /*001a*/ 	.short	(.L_23 - .L_22)
	.align		4
.L_22:
        /*001c*/ 	.word	index@($__internal_2_$__cuda_sm10x_tcgen05_guardrail_trap_unallocated_columns_being_dealloced)
        /*0020*/ 	.word	0x00000000


	//----- nvinfo : EIATTR_FRAME_SIZE
	.align		4
.L_23:
        /*0024*/ 	.byte	0x04, 0x11
        /*0026*/ 	.short	(.L_25 - .L_24)
	.align		4
.L_24:
        /*0028*/ 	.word	index@($__internal_1_$__cuda_sm10x_tcgen05_guardrail_trap_phase_invalid_during_alloc)
        /*002c*/ 	.word	0x00000000


	//----- nvinfo : EIATTR_FRAME_SIZE
	.align		4
.L_25:
        /*0030*/ 	.byte	0x04, 0x11
        /*0032*/ 	.short	(.L_27 - .L_26)
	.align		4
.L_26:
        /*0034*/ 	.word	index@($__internal_0_$__cuda_sm10x_tcgen05_guardrail_trap_col_being_dealloced_not_returned_by_alloc)
        /*0038*/ 	.word	0x00000000


	//----- nvinfo : EIATTR_FRAME_SIZE
	.align		4
.L_27:
        /*003c*/ 	.byte	0x04, 0x11
        /*003e*/ 	.short	(.L_29 - .L_28)
	.align		4
.L_28:
        /*0040*/ 	.word	index@(_ZN7cutlass13device_kernelINS_4gemm6kernel13GemmUniversalINS1_17GroupProblemShapeIN4cute5tupleIJiiiEEEEENS1_10collective13CollectiveMmaINS1_40MainloopSm100ArrayTmaUmmaWarpSpecializedILi5ELi8ELi4ENS6_IJNS5_1CILi1EEESD_SD_EEEEENS6_IJNSC_ILi128EEESG_SG_EEENS_12float_e4m3_tEPNS6_IJlSD_NSC_ILi0EEEEEESI_SL_NS5_8TiledMMAINS5_8MMA_AtomIJNS5_10MMA_TraitsINS5_19SM100_MMA_F8F6F4_SSEJSI_SI_fSG_SG_NS5_17integral_constantINS5_4UMMA5MajorELSS_0EEEST_NSQ_INSR_7ScaleInELSU_0EEESV_EEEEEENS5_6LayoutISE_NS6_IJSJ_SJ_SJ_EEEEENS6_IJNS5_10UnderscoreES11_S11_EEEEENS5_13SM90_TMA_LOADENS5_14ComposedLayoutINS5_7SwizzleILi3ELi4ELi3EEENS5_18smem_ptr_flag_bitsILi8EEENSY_INS6_IJNSC_ILi8EEESG_EEENS6_IJSG_SD_EEEEEEEvNS5_8identityES14_S1E_vS1F_EENS_8epilogue10collective18CollectiveEpilogueINS1H_31Sm100PtrArrayTmaWarpSpecializedILi4ELi2ELi32ELb1ELb0EEEJSH_NS6_IJNSY_ISG_SD_EENSY_INSC_ILi32EEESD_EEEEENS_6half_tEPNS6_IJSD_lSJ_EEES1Q_S1S_NS1H_6fusion15FusionCallbacksIS1L_NS1T_17LinearCombinationIS1Q_fS1Q_fLNS_15FloatRoundStyleE2EEESH_S1P_JEEENS5_5SM1004TMEM4LOAD26SM100_TMEM_LOAD_16dp256b4xES14_NS15_IS17_NS18_ILi16EEENSY_INS6_IJNSC_ILi64EEES1A_EEENS6_IJSD_S24_EEEEEEENS5_17SM75_U16x8_LDSM_TENS5_14SM90_TMA_STOREES28_NS5_17SM90_U16x8_STSM_TENS5_39AutoVectorizingCopyWithAssumedAlignmentILi128EEEEEEvvEEEEvNT_6ParamsE)
        /*0044*/ 	.word	0x00000000


	//----- nvinfo : EIATTR_MIN_STACK_SIZE
	.align		4
.L_29:
        /*0048*/ 	.byte	0x04, 0x12
        /*004a*/ 	.short	(.L_31 - .L_30)
	.align		4
.L_30:
        /*004c*/ 	.word	index@(_ZN7cutlass13device_kernelINS_4gemm6kernel13GemmUniversalINS1_17GroupProblemShapeIN4cute5tupleIJiiiEEEEENS1_10collective13CollectiveMmaINS1_40MainloopSm100ArrayTmaUmmaWarpSpecializedILi5ELi8ELi4ENS6_IJNS5_1CILi1EEESD_SD_EEEEENS6_IJNSC_ILi128EEESG_SG_EEENS_12float_e4m3_tEPNS6_IJlSD_NSC_ILi0EEEEEESI_SL_NS5_8TiledMMAINS5_8MMA_AtomIJNS5_10MMA_TraitsINS5_19SM100_MMA_F8F6F4_SSEJSI_SI_fSG_SG_NS5_17integral_constantINS5_4UMMA5MajorELSS_0EEEST_NSQ_INSR_7ScaleInELSU_0EEESV_EEEEEENS5_6LayoutISE_NS6_IJSJ_SJ_SJ_EEEEENS6_IJNS5_10UnderscoreES11_S11_EEEEENS5_13SM90_TMA_LOADENS5_14ComposedLayoutINS5_7SwizzleILi3ELi4ELi3EEENS5_18smem_ptr_flag_bitsILi8EEENSY_INS6_IJNSC_ILi8EEESG_EEENS6_IJSG_SD_EEEEEEEvNS5_8identityES14_S1E_vS1F_EENS_8epilogue10collective18CollectiveEpilogueINS1H_31Sm100PtrArrayTmaWarpSpecializedILi4ELi2ELi32ELb1ELb0EEEJSH_NS6_IJNSY_ISG_SD_EENSY_INSC_ILi32EEESD_EEEEENS_6half_tEPNS6_IJSD_lSJ_EEES1Q_S1S_NS1H_6fusion15FusionCallbacksIS1L_NS1T_17LinearCombinationIS1Q_fS1Q_fLNS_15FloatRoundStyleE2EEESH_S1P_JEEENS5_5SM1004TMEM4LOAD26SM100_TMEM_LOAD_16dp256b4xES14_NS15_IS17_NS18_ILi16EEENSY_INS6_IJNSC_ILi64EEES1A_EEENS6_IJSD_S24_EEEEEEENS5_17SM75_U16x8_LDSM_TENS5_14SM90_TMA_STOREES28_NS5_17SM90_U16x8_STSM_TENS5_39AutoVectorizingCopyWithAssumedAlignmentILi128EEEEEEvvEEEEvNT_6ParamsE)
        /*0050*/ 	.word	0x00000000
.L_31:


//--------------------- .nv.compat                --------------------------
	.section	.nv.compat,"",@"SHT_CUDA_COMPAT_INFO"
	.align	4
        /*0000*/ 	.byte	0x02, 0x09, 0x01, 0x00, 0x02, 0x02, 0x02, 0x00, 0x02, 0x05, 0x05, 0x00, 0x03, 0x07, 0x01, 0x01
        /*0010*/ 	.byte	0x02, 0x03, 0x03, 0x00, 0x02, 0x06, 0x01, 0x00, 0x04, 0x0b, 0x08, 0x00, 0x09, 0x00, 0x00, 0x00
        /*0020*/ 	.byte	0x00, 0x00, 0x00, 0x00


//--------------------- .nv.info._ZN7cutlass13device_kernelINS_4gemm6kernel13GemmUniversalINS1_17GroupProblemShapeIN4cute5tupleIJiiiEEEEENS1_10collective13CollectiveMmaINS1_40MainloopSm100ArrayTmaUmmaWarpSpecializedILi5ELi8ELi4ENS6_IJNS5_1CILi1EEESD_SD_EEEEENS6_IJNSC_ILi128EEESG_SG_EEENS_12float_e4m3_tEPNS6_IJlSD_NSC_ILi0EEEEEESI_SL_NS5_8TiledMMAINS5_8MMA_AtomIJNS5_10MMA_TraitsINS5_19SM100_MMA_F8F6F4_SSEJSI_SI_fSG_SG_NS5_17integral_constantINS5_4UMMA5MajorELSS_0EEEST_NSQ_INSR_7ScaleInELSU_0EEESV_EEEEEENS5_6LayoutISE_NS6_IJSJ_SJ_SJ_EEEEENS6_IJNS5_10UnderscoreES11_S11_EEEEENS5_13SM90_TMA_LOADENS5_14ComposedLayoutINS5_7SwizzleILi3ELi4ELi3EEENS5_18smem_ptr_flag_bitsILi8EEENSY_INS6_IJNSC_ILi8EEESG_EEENS6_IJSG_SD_EEEEEEEvNS5_8identityES14_S1E_vS1F_EENS_8epilogue10collective18CollectiveEpilogueINS1H_31Sm100PtrArrayTmaWarpSpecializedILi4ELi2ELi32ELb1ELb0EEEJSH_NS6_IJNSY_ISG_SD_EENSY_INSC_ILi32EEESD_EEEEENS_6half_tEPNS6_IJSD_lSJ_EEES1Q_S1S_NS1H_6fusion15FusionCallbacksIS1L_NS1T_17LinearCombinationIS1Q_fS1Q_fLNS_15FloatRoundStyleE2EEESH_S1P_JEEENS5_5SM1004TMEM4LOAD26SM100_TMEM_LOAD_16dp256b4xES14_NS15_IS17_NS18_ILi16EEENSY_INS6_IJNSC_ILi64EEES1A_EEENS6_IJSD_S24_EEEEEEENS5_17SM75_U16x8_LDSM_TENS5_14SM90_TMA_STOREES28_NS5_17SM90_U16x8_STSM_TENS5_39AutoVectorizingCopyWithAssumedAlignmentILi128EEEEEEvvEEEEvNT_6ParamsE --------------------------
	.section	.nv.info._ZN7cutlass13device_kernelINS_4gemm6kernel13GemmUniversalINS1_17GroupProblemShapeIN4cute5tupleIJiiiEEEEENS1_10collective13CollectiveMmaINS1_40MainloopSm100ArrayTmaUmmaWarpSpecializedILi5ELi8ELi4ENS6_IJNS5_1CILi1EEESD_SD_EEEEENS6_IJNSC_ILi128EEESG_SG_EEENS_12float_e4m3_tEPNS6_IJlSD_NSC_ILi0EEEEEESI_SL_NS5_8TiledMMAINS5_8MMA_AtomIJNS5_10MMA_TraitsINS5_19SM100_MMA_F8F6F4_SSEJSI_SI_fSG_SG_NS5_17integral_constantINS5_4UMMA5MajorELSS_0EEEST_NSQ_INSR_7ScaleInELSU_0EEESV_EEEEEENS5_6LayoutISE_NS6_IJSJ_SJ_SJ_EEEEENS6_IJNS5_10UnderscoreES11_S11_EEEEENS5_13SM90_TMA_LOADENS5_14ComposedLayoutINS5_7SwizzleILi3ELi4ELi3EEENS5_18smem_ptr_flag_bitsILi8EEENSY_INS6_IJNSC_ILi8EEESG_EEENS6_IJSG_SD_EEEEEEEvNS5_8identityES14_S1E_vS1F_EENS_8epilogue10collective18CollectiveEpilogueINS1H_31Sm100PtrArrayTmaWarpSpecializedILi4ELi2ELi32ELb1ELb0EEEJSH_NS6_IJNSY_ISG_SD_EENSY_INSC_ILi32EEESD_EEEEENS_6half_tEPNS6_IJSD_lSJ_EEES1Q_S1S_NS1H_6fusion15FusionCallbacksIS1L_NS1T_17LinearCombinationIS1Q_fS1Q_fLNS_15FloatRoundStyleE2EEESH_S1P_JEEENS5_5SM1004TMEM4LOAD26SM100_TMEM_LOAD_16dp256b4xES14_NS15_IS17_NS18_ILi16EEENSY_INS6_IJNSC_ILi64EEES1A_EEENS6_IJSD_S24_EEEEEEENS5_17SM75_U16x8_LDSM_TENS5_14SM90_TMA_STOREES28_NS5_17SM90_U16x8_STSM_TENS5_39AutoVectorizingCopyWithAssumedAlignmentILi128EEEEEEvvEEEEvNT_6ParamsE,"",@"SHT_CUDA_INFO"
	.sectionflags	@""
	.align	4


	//----- nvinfo : EIATTR_CUDA_API_VERSION
	.align		4
        /*0000*/ 	.byte	0x04, 0x37
        /*0002*/ 	.short	(.L_33 - .L_32)
.L_32:
        /*0004*/ 	.word	0x00000082


	//----- nvinfo : EIATTR_KPARAM_INFO
	.align		4
.L_33:
        /*0008*/ 	.byte	0x04, 0x17
        /*000a*/ 	.short	(.L_35 - .L_34)
.L_34:
        /*000c*/ 	.word	0x00000000
        /*0010*/ 	.short	0x0000
        /*0012*/ 	.short	0x0000
        /*0014*/ 	.byte	0x00, 0xf0, 0x01, 0x24


	//----- nvinfo : EIATTR_AT_ENTRY_FRAGMENTS
	.align		4
.L_35:
        /*0018*/ 	.byte	0x04, 0x4f
        /*001a*/ 	.short	(.L_37 - .L_36)


	//   ....[0]....
.L_36:
        /*001c*/ 	.word	0x00000006


	//----- nvinfo : EIATTR_RESERVED_SMEM_USED
	.align		4
.L_37:
        /*0020*/ 	.byte	0x01, 0x41
	.zero		2


	//----- nvinfo : EIATTR_SPARSE_MMA_MASK
	.align		4
        /*0024*/ 	.byte	0x03, 0x50
        /*0026*/ 	.short	0x0000


	//----- nvinfo : EIATTR_TCGEN05_1CTA_USED
	.align		4
        /*0028*/ 	.byte	0x01, 0x51
	.zero		2


	//----- nvinfo : EIATTR_MAXREG_COUNT
	.align		4
        /*002c*/ 	.byte	0x03, 0x1b
        /*002e*/ 	.short	0x00a8


	//----- nvinfo : EIATTR_NUM_BARRIERS
	.align		4
        /*0030*/ 	.byte	0x02, 0x4c
        /*0032*/ 	.byte	0x07
	.zero		1


	//----- nvinfo : EIATTR_EXTERNS
	.align		4
        /*0034*/ 	.byte	0x04, 0x0f
        /*0036*/ 	.short	(.L_39 - .L_38)


	//   ....[0]....
	.align		4
.L_38:
        /*0038*/ 	.word	index@(__assertfail)


	//----- nvinfo : EIATTR_MERCURY_ISA_VERSION
	.align		4
.L_39:
        /*003c*/ 	.byte	0x03, 0x5f
        /*003e*/ 	.short	0x0101


	//----- nvinfo : EIATTR_INT_WARP_WIDE_INSTR_OFFSETS
	.align		4
        /*0040*/ 	.byte	0x04, 0x31
        /*0042*/ 	.short	(.L_41 - .L_40)


	//   ....[0]....
.L_40:
        /*0044*/ 	.word	0x00010e40


	//   ....[1]....
        /*0048*/ 	.word	0x00010e60


	//   ....[2]....
        /*004c*/ 	.word	0x00010e90


	//----- nvinfo : EIATTR_COOP_GROUP_MASK_REGIDS
	.align		4
.L_41:
        /*0050*/ 	.byte	0x04, 0x29
        /*0052*/ 	.short	(.L_43 - .L_42)


	//   ....[0]....
.L_42:
        /*0054*/ 	.word	0xffffffff


	//   ....[1]....
        /*0058*/ 	.word	0xffffffff


	//   ....[2]....
        /*005c*/ 	.word	0xffffffff


	//   ....[3]....
        /*0060*/ 	.word	0xffffffff


	//   ....[4]....
        /*0064*/ 	.word	0xffffffff


	//   ....[5]....
        /*0068*/ 	.word	0xffffffff


	//   ....[6]....
        /*006c*/ 	.word	0xffffffff


	//   ....[7]....
        /*0070*/ 	.word	0xffffffff


	//   ....[8]....
        /*0074*/ 	.word	0xffffffff


	//   ....[9]....
        /*0078*/ 	.word	0xffffffff


	//   ....[10]....
        /*007c*/ 	.word	0xffffffff


	//   ....[11]....
        /*0080*/ 	.word	0xffffffff


	//   ....[12]....
        /*0084*/ 	.word	0xffffffff


	//   ....[13]....
        /*0088*/ 	.word	0xffffffff


	//   ....[14]....
        /*008c*/ 	.word	0xffffffff


	//   ....[15]....
        /*0090*/ 	.word	0xffffffff


	//   ....[16]....
        /*0094*/ 	.word	0xffffffff


	//   ....[17]....
        /*0098*/ 	.word	0xffffffff


	//   ....[18]....
        /*009c*/ 	.word	0xffffffff


	//   ....[19]....
        /*00a0*/ 	.word	0xffffffff


	//   ....[20]....
        /*00a4*/ 	.word	0xffffffff


	//   ....[21]....
        /*00a8*/ 	.word	0xffffffff


	//   ....[22]....
        /*00ac*/ 	.word	0xffffffff


	//   ....[23]....
        /*00b0*/ 	.word	0xffffffff


	//   ....[24]....
        /*00b4*/ 	.word	0xffffffff


	//   ....[25]....
        /*00b8*/ 	.word	0xffffffff


	//   ....[26]....
        /*00bc*/ 	.word	0xffffffff


	//   ....[27]....
        /*00c0*/ 	.word	0xffffffff


	//   ....[28]....
        /*00c4*/ 	.word	0xffffffff


	//   ....[29]....
        /*00c8*/ 	.word	0xffffffff


	//   ....[30]....
        /*00cc*/ 	.word	0xffffffff


	//   ....[31]....
        /*00d0*/ 	.word	0xffffffff


	//   ....[32]....
        /*00d4*/ 	.word	0xffffffff


	//   ....[33]....
        /*00d8*/ 	.word	0xffffffff


	//   ....[34]....
        /*00dc*/ 	.word	0xffffffff


	//   ....[35]....
        /*00e0*/ 	.word	0xffffffff


	//   ....[36]....
        /*00e4*/ 	.word	0xffffffff


	//   ....[37]....
        /*00e8*/ 	.word	0xffffffff


	//   ....[38]....
        /*00ec*/ 	.word	0xffffffff


	//   ....[39]....
        /*00f0*/ 	.word	0xffffffff


	//   ....[40]....
        /*00f4*/ 	.word	0xffffffff


	//   ....[41]....
        /*00f8*/ 	.word	0xffffffff


	//   ....[42]....
        /*00fc*/ 	.word	0xffffffff


	//   ....[43]....
        /*0100*/ 	.word	0xffffffff


	//   ....[44]....
        /*0104*/ 	.word	0xffffffff


	//   ....[45]....
        /*0108*/ 	.word	0xffffffff


	//   ....[46]....
        /*010c*/ 	.word	0xffffffff


	//   ....[47]....
        /*0110*/ 	.word	0xffffffff


	//   ....[48]....
        /*0114*/ 	.word	0xffffffff


	//   ....[49]....
        /*0118*/ 	.word	0xffffffff


	//   ....[50]....
        /*011c*/ 	.word	0xffffffff


	//   ....[51]....
        /*0120*/ 	.word	0xffffffff


	//   ....[52]....
        /*0124*/ 	.word	0xffffffff


	//   ....[53]....
        /*0128*/ 	.word	0xffffffff


	//   ....[54]....
        /*012c*/ 	.word	0xffffffff


	//   ....[55]....
        /*0130*/ 	.word	0xffffffff


	//   ....[56]....
        /*0134*/ 	.word	0xffffffff


	//   ....[57]....
        /*0138*/ 	.word	0xffffffff


	//   ....[58]....
        /*013c*/ 	.word	0xffffffff


	//   ....[59]....
        /*0140*/ 	.word	0xffffffff


	//   ....[60]....
        /*0144*/ 	.word	0xffffffff


	//   ....[61]....
        /*0148*/ 	.word	0xffffffff


	//   ....[62]....
        /*014c*/ 	.word	0xffffffff


	//   ....[63]....
        /*0150*/ 	.word	0xffffffff


	//   ....[64]....
        /*0154*/ 	.word	0xffffffff


	//   ....[65]....
        /*0158*/ 	.word	0xffffffff


	//   ....[66]....
        /*015c*/ 	.word	0xffffffff


	//   ....[67]....
        /*0160*/ 	.word	0xffffffff


	//   ....[68]....
        /*0164*/ 	.word	0xffffffff


	//   ....[69]....
        /*0168*/ 	.word	0xffffffff


	//   ....[70]....
        /*016c*/ 	.word	0xffffffff


	//   ....[71]....
        /*0170*/ 	.word	0xffffffff


	//   ....[72]....
        /*0174*/ 	.word	0xffffffff


	//   ....[73]....
        /*0178*/ 	.word	0xffffffff


	//   ....[74]....
        /*017c*/ 	.word	0xffffffff


	//   ....[75]....
        /*0180*/ 	.word	0xffffffff


	//   ....[76]....
        /*0184*/ 	.word	0xffffffff


	//   ....[77]....
        /*0188*/ 	.word	0xffffffff


	//   ....[78]....
        /*018c*/ 	.word	0xffffffff


	//   ....[79]....
        /*0190*/ 	.word	0xffffffff


	//   ....[80]....
        /*0194*/ 	.word	0xffffffff


	//   ....[81]....
        /*0198*/ 	.word	0xffffffff


	//   ....[82]....
        /*019c*/ 	.word	0xffffffff


	//   ....[83]....
        /*01a0*/ 	.word	0xffffffff


	//   ....[84]....
        /*01a4*/ 	.word	0xffffffff


	//   ....[85]....
        /*01a8*/ 	.word	0xffffffff


	//   ....[86]....
        /*01ac*/ 	.word	0xffffffff


	//   ....[87]....
        /*01b0*/ 	.word	0xffffffff


	//   ....[88]....
        /*01b4*/ 	.word	0xffffffff


	//   ....[89]....
        /*01b8*/ 	.word	0xffffffff


	//   ....[90]....
        /*01bc*/ 	.word	0xffffffff


	//   ....[91]....
        /*01c0*/ 	.word	0xffffffff


	//   ....[92]....
        /*01c4*/ 	.word	0xffffffff


	//   ....[93]....
        /*01c8*/ 	.word	0xffffffff


	//   ....[94]....
        /*01cc*/ 	.word	0xffffffff


	//   ....[95]....
        /*01d0*/ 	.word	0xffffffff


	//   ....[96]....
        /*01d4*/ 	.word	0xffffffff


	//   ....[97]....
        /*01d8*/ 	.word	0xffffffff


	//   ....[98]....
        /*01dc*/ 	.word	0xffffffff


	//   ....[99]....
        /*01e0*/ 	.word	0xffffffff


	//   ....[100]....
        /*01e4*/ 	.word	0xffffffff


	//   ....[101]....
        /*01e8*/ 	.word	0xffffffff


	//   ....[102]....
        /*01ec*/ 	.word	0xffffffff


	//   ....[103]....
        /*01f0*/ 	.word	0xffffffff


	//   ....[104]....
        /*01f4*/ 	.word	0xffffffff


	//   ....[105]....
        /*01f8*/ 	.word	0xffffffff


	//   ....[106]....
        /*01fc*/ 	.word	0xffffffff


	//   ....[107]....
        /*0200*/ 	.word	0xffffffff


	//   ....[108]....
        /*0204*/ 	.word	0xffffffff


	//   ....[109]....
        /*0208*/ 	.word	0xffffffff


	//   ....[110]....
        /*020c*/ 	.word	0xffffffff


	//   ....[111]....
        /*0210*/ 	.word	0xffffffff


	//   ....[112]....
        /*0214*/ 	.word	0xffffffff


	//   ....[113]....
        /*0218*/ 	.word	0xffffffff


	//   ....[114]....
        /*021c*/ 	.word	0xffffffff


	//   ....[115]....
        /*0220*/ 	.word	0xffffffff


	//   ....[116]....
        /*0224*/ 	.word	0xffffffff


	//   ....[117]....
        /*0228*/ 	.word	0xffffffff


	//   ....[118]....
        /*022c*/ 	.word	0xffffffff


	//   ....[119]....
        /*0230*/ 	.word	0xffffffff


	//----- nvinfo : EIATTR_COOP_GROUP_INSTR_OFFSETS
	.align		4
.L_43:
        /*0234*/ 	.byte	0x04, 0x28
        /*0236*/ 	.short	(.L_45 - .L_44)


	//   ....[0]....
.L_44:
        /*0238*/ 	.word	0x00000090


	//   ....[1]....
        /*023c*/ 	.word	0x00000500


	//   ....[2]....
        /*0240*/ 	.word	0x00000720


	//   ....[3]....
        /*0244*/ 	.word	0x00000730


	//   ....[4]....
        /*0248*/ 	.word	0x000008e0


	//   ....[5]....
        /*024c*/ 	.word	0x00000a80


	//   ....[6]....
        /*0250*/ 	.word	0x00000b80


	//   ....[7]....
        /*0254*/ 	.word	0x00000dd0


	//   ....[8]....
        /*0258*/ 	.word	0x00001020


	//   ....[9]....
        /*025c*/ 	.word	0x000022f0


	//   ....[10]....
        /*0260*/ 	.word	0x00002320


	//   ....[11]....
        /*0264*/ 	.word	0x000023a0


	//   ....[12]....
        /*0268*/ 	.word	0x000023b0


	//   ....[13]....
        /*026c*/ 	.word	0x000023f0


	//   ....[14]....
        /*0270*/ 	.word	0x00002410


	//   ....[15]....
        /*0274*/ 	.word	0x00002450


	//   ....[16]....
        /*0278*/ 	.word	0x00002470


	//   ....[17]....
        /*027c*/ 	.word	0x000024c0


	//   ....[18]....
        /*0280*/ 	.word	0x000024e0


	//   ....[19]....
        /*0284*/ 	.word	0x00002580


	//   ....[20]....
        /*0288*/ 	.word	0x00002690


	//   ....[21]....
        /*028c*/ 	.word	0x000026c0


	//   ....[22]....
        /*0290*/ 	.word	0x00002c90


	//   ....[23]....
        /*0294*/ 	.word	0x00002ca0


	//   ....[24]....
        /*0298*/ 	.word	0x00002cf0


	//   ....[25]....
        /*029c*/ 	.word	0x00002d00


	//   ....[26]....
        /*02a0*/ 	.word	0x00002d50


	//   ....[27]....
        /*02a4*/ 	.word	0x00002d60


	//   ....[28]....
        /*02a8*/ 	.word	0x00002db0


	//   ....[29]....
        /*02ac*/ 	.word	0x00002dc0


	//   ....[30]....
        /*02b0*/ 	.word	0x00002e20


	//   ....[31]....
        /*02b4*/ 	.word	0x00002e30


	//   ....[32]....
        /*02b8*/ 	.word	0x00002ec0


	//   ....[33]....
        /*02bc*/ 	.word	0x00002f10


	//   ....[34]....
        /*02c0*/ 	.word	0x00002f50


	//   ....[35]....
        /*02c4*/ 	.word	0x00002f60


	//   ....[36]....
        /*02c8*/ 	.word	0x00002fb0


	//   ....[37]....
        /*02cc*/ 	.word	0x00002fd0


	//   ....[38]....
        /*02d0*/ 	.word	0x00002fe0


	//   ....[39]....
        /*02d4*/ 	.word	0x00002ff0


	//   ....[40]....
        /*02d8*/ 	.word	0x00003aa0


	//   ....[41]....
        /*02dc*/ 	.word	0x00004420


	//   ....[42]....
        /*02e0*/ 	.word	0x00005260


	//   ....[43]....
        /*02e4*/ 	.word	0x00005290


	//   ....[44]....
        /*02e8*/ 	.word	0x00005310


	//   ....[45]....
        /*02ec*/ 	.word	0x00005320


	//   ....[46]....
        /*02f0*/ 	.word	0x00005360


	//   ....[47]....
        /*02f4*/ 	.word	0x00005380


	//   ....[48]....
        /*02f8*/ 	.word	0x000053d0


	//   ....[49]....
        /*02fc*/ 	.word	0x000053e0


	//   ....[50]....
        /*0300*/ 	.word	0x00005420


	//   ....[51]....
        /*0304*/ 	.word	0x00005440


	//   ....[52]....
        /*0308*/ 	.word	0x000054e0


	//   ....[53]....
        /*030c*/ 	.word	0x000055d0


	//   ....[54]....
        /*0310*/ 	.word	0x00005600


	//   ....[55]....
        /*0314*/ 	.word	0x00005bc0


	//   ....[56]....
        /*0318*/ 	.word	0x00005bd0


	//   ....[57]....
        /*031c*/ 	.word	0x00005c20


	//   ....[58]....
        /*0320*/ 	.word	0x00005c30


	//   ....[59]....
        /*0324*/ 	.word	0x00005c80


	//   ....[60]....
        /*0328*/ 	.word	0x00005c90


	//   ....[61]....
        /*032c*/ 	.word	0x00005cf0


	//   ....[62]....
        /*0330*/ 	.word	0x00005d00


	//   ....[63]....
        /*0334*/ 	.word	0x00005d50


	//   ....[64]....
        /*0338*/ 	.word	0x00005d60


	//   ....[65]....
        /*033c*/ 	.word	0x00005df0


	//   ....[66]....
        /*0340*/ 	.word	0x00005e40


	//   ....[67]....
        /*0344*/ 	.word	0x00005e80


	//   ....[68]....
        /*0348*/ 	.word	0x00005e90


	//   ....[69]....
        /*034c*/ 	.word	0x00005ee0


	//   ....[70]....
        /*0350*/ 	.word	0x00005f00


	//   ....[71]....
        /*0354*/ 	.word	0x00005f10


	//   ....[72]....
        /*0358*/ 	.word	0x00005f20


	//   ....[73]....
        /*035c*/ 	.word	0x00006e00


	//   ....[74]....
        /*0360*/ 	.word	0x00006e30


	//   ....[75]....
        /*0364*/ 	.word	0x00006eb0


	//   ....[76]....
        /*0368*/ 	.word	0x00006ec0


	//   ....[77]....
        /*036c*/ 	.word	0x00006f00


	//   ....[78]....
        /*0370*/ 	.word	0x00006f20


	//   ....[79]....
        /*0374*/ 	.word	0x00006f60


	//   ....[80]....
        /*0378*/ 	.word	0x00006f80


	//   ....[81]....
        /*037c*/ 	.word	0x00006fd0


	//   ....[82]....
        /*0380*/ 	.word	0x00006ff0


	//   ....[83]....
        /*0384*/ 	.word	0x00007080


	//   ....[84]....
        /*0388*/ 	.word	0x00007170


	//   ....[85]....
        /*038c*/ 	.word	0x000071a0


	//   ....[86]....
        /*0390*/ 	.word	0x00007760


	//   ....[87]....
        /*0394*/ 	.word	0x00007770


	//   ....[88]....
        /*0398*/ 	.word	0x000077c0


	//   ....[89]....
        /*039c*/ 	.word	0x000077d0


	//   ....[90]....
        /*03a0*/ 	.word	0x00007820


	//   ....[91]....
        /*03a4*/ 	.word	0x00007830


	//   ....[92]....
        /*03a8*/ 	.word	0x00007880


	//   ....[93]....
        /*03ac*/ 	.word	0x00007890


	//   ....[94]....
        /*03b0*/ 	.word	0x000078f0


	//   ....[95]....
        /*03b4*/ 	.word	0x00007900


	//   ....[96]....
        /*03b8*/ 	.word	0x00007990


	//   ....[97]....
        /*03bc*/ 	.word	0x000079e0


	//   ....[98]....
        /*03c0*/ 	.word	0x00007a20


	//   ....[99]....
        /*03c4*/ 	.word	0x00007a30


	//   ....[100]....
        /*03c8*/ 	.word	0x00007a80


	//   ....[101]....
        /*03cc*/ 	.word	0x00007aa0


	//   ....[102]....
        /*03d0*/ 	.word	0x00007ab0


	//   ....[103]....
        /*03d4*/ 	.word	0x00007ac0


	//   ....[104]....
        /*03d8*/ 	.word	0x000087d0


	//   ....[105]....
        /*03dc*/ 	.word	0x00009600


	//   ....[106]....
        /*03e0*/ 	.word	0x000099c0


	//   ....[107]....
        /*03e4*/ 	.word	0x00009ec0


	//   ....[108]....
        /*03e8*/ 	.word	0x0000e2f0


	//   ....[109]....
        /*03ec*/ 	.word	0x0000e740


	//   ....[110]....
        /*03f0*/ 	.word	0x0000e990


	//   ....[111]....
        /*03f4*/ 	.word	0x0000eb30


	//   ....[112]....
        /*03f8*/ 	.word	0x0000f3a0


	//   ....[113]....
        /*03fc*/ 	.word	0x0000f790


	//   ....[114]....
        /*0400*/ 	.word	0x0000fb60


	//   ....[115]....
        /*0404*/ 	.word	0x0000ff40


	//   ....[116]....
        /*0408*/ 	.word	0x00010150


	//   ....[117]....
        /*040c*/ 	.word	0x00010180


	//   ....[118]....
        /*0410*/ 	.word	0x00010d20


	//   ....[119]....
        /*0414*/ 	.word	0x00010f50


	//----- nvinfo : EIATTR_REG_RECONFIG
	.align		4
.L_45:
        /*0418*/ 	.byte	0x01, 0x54
	.zero		2


	//----- nvinfo : EIATTR_VRC_CTA_INIT_COUNT
	.align		4
        /*041c*/ 	.byte	0x02, 0x4a
        /*041e*/ 	.byte	0x80
	.zero		1


	//----- nvinfo : EIATTR_SYSCALL_OFFSETS
	.align		4
        /*0420*/ 	.byte	0x04, 0x46
        /*0422*/ 	.short	(.L_47 - .L_46)


	//   ....[0]....
.L_46:
        /*0424*/ 	.word	0x0000a2a0


	//   ....[1]....
        /*0428*/ 	.word	0x0000a390


	//   ....[2]....
        /*042c*/ 	.word	0x0000aae0


	//   ....[3]....
        /*0430*/ 	.word	0x0000ac50


	//   ....[4]....
        /*0434*/ 	.word	0x0000b950


	//   ....[5]....
        /*0438*/ 	.word	0x0000bac0


	//   ....[6]....
        /*043c*/ 	.word	0x0000c750


	//   ....[7]....
        /*0440*/ 	.word	0x0000c8c0


	//   ....[8]....
        /*0444*/ 	.word	0x0000d590


	//   ....[9]....
        /*0448*/ 	.word	0x0000d700


	//----- nvinfo : EIATTR_MBARRIER_INSTR_OFFSETS
	.align		4
.L_47:
        /*044c*/ 	.byte	0x04, 0x39
        /*044e*/ 	.short	(.L_49 - .L_48)


	//   ....[0]....
.L_48:
        /*0450*/ 	.word	0x00000830
        /*0454*/ 	.word	0x000000ff
        /*0458*/ 	.word	0x00000000
        /*045c*/ 	.short	0x0100
        /*045e*/ 	.byte	0x05
	.zero		1


	//   ....[1]....
        /*0460*/ 	.word	0x00000840
        /*0464*/ 	.word	0x000000ff
        /*0468*/ 	.word	0x00000028
        /*046c*/ 	.short	0x0100
        /*046e*/ 	.byte	0x05
	.zero		1


	//   ....[2]....
        /*0470*/ 	.word	0x00000850
        /*0474*/ 	.word	0x000000ff
        /*0478*/ 	.word	0x00000008
        /*047c*/ 	.short	0x0100
        /*047e*/ 	.byte	0x05
	.zero		1


	//   ....[3]....
        /*0480*/ 	.word	0x00000860
        /*0484*/ 	.word	0x000000ff
        /*0488*/ 	.word	0x00000030
        /*048c*/ 	.short	0x0100
        /*048e*/ 	.byte	0x05
	.zero		1


	//   ....[4]....
        /*0490*/ 	.word	0x00000870
        /*0494*/ 	.word	0x000000ff
        /*0498*/ 	.word	0x00000010
        /*049c*/ 	.short	0x0100
        /*049e*/ 	.byte	0x05
	.zero		1


	//   ....[5]....
        /*04a0*/ 	.word	0x00000880
        /*04a4*/ 	.word	0x000000ff
        /*04a8*/ 	.word	0x00000038
        /*04ac*/ 	.short	0x0100
        /*04ae*/ 	.byte	0x05
	.zero		1


	//   ....[6]....
        /*04b0*/ 	.word	0x00000890
        /*04b4*/ 	.word	0x000000ff
        /*04b8*/ 	.word	0x00000018
        /*04bc*/ 	.short	0x0100
        /*04be*/ 	.byte	0x05
	.zero		1


	//   ....[7]....
        /*04c0*/ 	.word	0x000008a0
        /*04c4*/ 	.word	0x000000ff
        /*04c8*/ 	.word	0x00000040
        /*04cc*/ 	.short	0x0100
        /*04ce*/ 	.byte	0x05
	.zero		1


	//   ....[8]....
        /*04d0*/ 	.word	0x000008b0
        /*04d4*/ 	.word	0x000000ff
        /*04d8*/ 	.word	0x00000020
        /*04dc*/ 	.short	0x0100
        /*04de*/ 	.byte	0x05
	.zero		1


	//   ....[9]....
        /*04e0*/ 	.word	0x000008c0
        /*04e4*/ 	.word	0x000000ff
        /*04e8*/ 	.word	0x00000048
        /*04ec*/ 	.short	0x0100
        /*04ee*/ 	.byte	0x05
	.zero		1


	//   ....[10]....
        /*04f0*/ 	.word	0x000009f0
        /*04f4*/ 	.word	0x000000ff
        /*04f8*/ 	.word	0x00000050
        /*04fc*/ 	.short	0x0100
        /*04fe*/ 	.byte	0x06
	.zero		1


	//   ....[11]....
        /*0500*/ 	.word	0x00000a00
        /*0504*/ 	.word	0x000000ff
        /*0508*/ 	.word	0x00000070
        /*050c*/ 	.short	0x0100
        /*050e*/ 	.byte	0x06
	.zero		1


	//   ....[12]....
        /*0510*/ 	.word	0x00000a10
        /*0514*/ 	.word	0x000000ff
        /*0518*/ 	.word	0x00000058
        /*051c*/ 	.short	0x0100
        /*051e*/ 	.byte	0x06
	.zero		1


	//   ....[13]....
        /*0520*/ 	.word	0x00000a20
        /*0524*/ 	.word	0x000000ff
        /*0528*/ 	.word	0x00000078
        /*052c*/ 	.short	0x0100
        /*052e*/ 	.byte	0x06
	.zero		1


	//   ....[14]....
        /*0530*/ 	.word	0x00000a30
        /*0534*/ 	.word	0x000000ff
        /*0538*/ 	.word	0x00000060
        /*053c*/ 	.short	0x0100
        /*053e*/ 	.byte	0x06
	.zero		1


	//   ....[15]....
        /*0540*/ 	.word	0x00000a40
        /*0544*/ 	.word	0x000000ff
        /*0548*/ 	.word	0x00000080
        /*054c*/ 	.short	0x0100
        /*054e*/ 	.byte	0x06
	.zero		1


	//   ....[16]....
        /*0550*/ 	.word	0x00000a50
        /*0554*/ 	.word	0x000000ff
        /*0558*/ 	.word	0x00000068
        /*055c*/ 	.short	0x0100
        /*055e*/ 	.byte	0x06
	.zero		1


	//   ....[17]....
        /*0560*/ 	.word	0x00000a60
        /*0564*/ 	.word	0x000000ff
        /*0568*/ 	.word	0x00000088
        /*056c*/ 	.short	0x0100
        /*056e*/ 	.byte	0x06
	.zero		1


	//   ....[18]....
        /*0570*/ 	.word	0x00000b50
        /*0574*/ 	.word	0x000000ff
        /*0578*/ 	.word	0x00000090
        /*057c*/ 	.short	0x0100
        /*057e*/ 	.byte	0x05
	.zero		1


	//   ....[19]....
        /*0580*/ 	.word	0x00000b60
        /*0584*/ 	.word	0x000000ff
        /*0588*/ 	.word	0x00000098
        /*058c*/ 	.short	0x0100
        /*058e*/ 	.byte	0x05
	.zero		1


	//   ....[20]....
        /*0590*/ 	.word	0x00000cb0
        /*0594*/ 	.word	0x000000ff
        /*0598*/ 	.word	0x000000a0
        /*059c*/ 	.short	0x0100
        /*059e*/ 	.byte	0x06
	.zero		1


	//   ....[21]....
        /*05a0*/ 	.word	0x00000cc0
        /*05a4*/ 	.word	0x000000ff
        /*05a8*/ 	.word	0x000000e0
        /*05ac*/ 	.short	0x0100
        /*05ae*/ 	.byte	0x06
	.zero		1


	//   ....[22]....
        /*05b0*/ 	.word	0x00000cd0
        /*05b4*/ 	.word	0x000000ff
        /*05b8*/ 	.word	0x000000a8
        /*05bc*/ 	.short	0x0100
        /*05be*/ 	.byte	0x06
	.zero		1


	//   ....[23]....
        /*05c0*/ 	.word	0x00000ce0
        /*05c4*/ 	.word	0x000000ff
        /*05c8*/ 	.word	0x000000e8
        /*05cc*/ 	.short	0x0100
        /*05ce*/ 	.byte	0x06
	.zero		1


	//   ....[24]....
        /*05d0*/ 	.word	0x00000cf0
        /*05d4*/ 	.word	0x000000ff
        /*05d8*/ 	.word	0x000000b0
        /*05dc*/ 	.short	0x0100
        /*05de*/ 	.byte	0x06
	.zero		1


	//   ....[25]....
        /*05e0*/ 	.word	0x00000d00
        /*05e4*/ 	.word	0x000000ff
        /*05e8*/ 	.word	0x000000f0
        /*05ec*/ 	.short	0x0100
        /*05ee*/ 	.byte	0x06
	.zero		1


	//   ....[26]....
        /*05f0*/ 	.word	0x00000d10
        /*05f4*/ 	.word	0x000000ff
        /*05f8*/ 	.word	0x000000b8
        /*05fc*/ 	.short	0x0100
        /*05fe*/ 	.byte	0x06
	.zero		1


	//   ....[27]....
        /*0600*/ 	.word	0x00000d20
        /*0604*/ 	.word	0x000000ff
        /*0608*/ 	.word	0x000000f8
        /*060c*/ 	.short	0x0100
        /*060e*/ 	.byte	0x06
	.zero		1


	//   ....[28]....
        /*0610*/ 	.word	0x00000d30
        /*0614*/ 	.word	0x000000ff
        /*0618*/ 	.word	0x000000c0
        /*061c*/ 	.short	0x0100
        /*061e*/ 	.byte	0x06
	.zero		1


	//   ....[29]....
        /*0620*/ 	.word	0x00000d40
        /*0624*/ 	.word	0x000000ff
        /*0628*/ 	.word	0x00000100
        /*062c*/ 	.short	0x0100
        /*062e*/ 	.byte	0x06
	.zero		1


	//   ....[30]....
        /*0630*/ 	.word	0x00000d50
        /*0634*/ 	.word	0x000000ff
        /*0638*/ 	.word	0x000000c8
        /*063c*/ 	.short	0x0100
        /*063e*/ 	.byte	0x06
	.zero		1


	//   ....[31]....
        /*0640*/ 	.word	0x00000d60
        /*0644*/ 	.word	0x000000ff
        /*0648*/ 	.word	0x00000108
        /*064c*/ 	.short	0x0100
        /*064e*/ 	.byte	0x06
	.zero		1


	//   ....[32]....
        /*0650*/ 	.word	0x00000d70
        /*0654*/ 	.word	0x000000ff
        /*0658*/ 	.word	0x000000d0
        /*065c*/ 	.short	0x0100
        /*065e*/ 	.byte	0x06
	.zero		1


	//   ....[33]....
        /*0660*/ 	.word	0x00000d80
        /*0664*/ 	.word	0x000000ff
        /*0668*/ 	.word	0x00000110
        /*066c*/ 	.short	0x0100
        /*066e*/ 	.byte	0x06
	.zero		1


	//   ....[34]....
        /*0670*/ 	.word	0x00000d90
        /*0674*/ 	.word	0x000000ff
        /*0678*/ 	.word	0x000000d8
        /*067c*/ 	.short	0x0100
        /*067e*/ 	.byte	0x06
	.zero		1


	//   ....[35]....
        /*0680*/ 	.word	0x00000da0
        /*0684*/ 	.word	0x000000ff
        /*0688*/ 	.word	0x00000118
        /*068c*/ 	.short	0x0100
        /*068e*/ 	.byte	0x06
	.zero		1


	//   ....[36]....
        /*0690*/ 	.word	0x00000f00
        /*0694*/ 	.word	0x000000ff
        /*0698*/ 	.word	0x00000180
        /*069c*/ 	.short	0x0100
        /*069e*/ 	.byte	0x06
	.zero		1


	//   ....[37]....
        /*06a0*/ 	.word	0x00000f10
        /*06a4*/ 	.word	0x000000ff
        /*06a8*/ 	.word	0x000001c0
        /*06ac*/ 	.short	0x0100
        /*06ae*/ 	.byte	0x06
	.zero		1


	//   ....[38]....
        /*06b0*/ 	.word	0x00000f20
        /*06b4*/ 	.word	0x000000ff
        /*06b8*/ 	.word	0x00000188
        /*06bc*/ 	.short	0x0100
        /*06be*/ 	.byte	0x06
	.zero		1


	//   ....[39]....
        /*06c0*/ 	.word	0x00000f30
        /*06c4*/ 	.word	0x000000ff
        /*06c8*/ 	.word	0x000001c8
        /*06cc*/ 	.short	0x0100
        /*06ce*/ 	.byte	0x06
	.zero		1


	//   ....[40]....
        /*06d0*/ 	.word	0x00000f40
        /*06d4*/ 	.word	0x000000ff
        /*06d8*/ 	.word	0x00000190
        /*06dc*/ 	.short	0x0100
        /*06de*/ 	.byte	0x06
	.zero		1


	//   ....[41]....
        /*06e0*/ 	.word	0x00000f50
        /*06e4*/ 	.word	0x000000ff
        /*06e8*/ 	.word	0x000001d0
        /*06ec*/ 	.short	0x0100
        /*06ee*/ 	.byte	0x06
	.zero		1


	//   ....[42]....
        /*06f0*/ 	.word	0x00000f60
        /*06f4*/ 	.word	0x000000ff
        /*06f8*/ 	.word	0x00000198
        /*06fc*/ 	.short	0x0100
        /*06fe*/ 	.byte	0x06
	.zero		1


	//   ....[43]....
        /*0700*/ 	.word	0x00000f70
        /*0704*/ 	.word	0x000000ff
        /*0708*/ 	.word	0x000001d8
        /*070c*/ 	.short	0x0100
        /*070e*/ 	.byte	0x06
	.zero		1


	//   ....[44]....
        /*0710*/ 	.word	0x00000f80
        /*0714*/ 	.word	0x000000ff
        /*0718*/ 	.word	0x000001a0
        /*071c*/ 	.short	0x0100
        /*071e*/ 	.byte	0x06
	.zero		1


	//   ....[45]....
        /*0720*/ 	.word	0x00000f90
        /*0724*/ 	.word	0x000000ff
        /*0728*/ 	.word	0x000001e0
        /*072c*/ 	.short	0x0100
        /*072e*/ 	.byte	0x06
	.zero		1


	//   ....[46]....
        /*0730*/ 	.word	0x00000fa0
        /*0734*/ 	.word	0x000000ff
        /*0738*/ 	.word	0x000001a8
        /*073c*/ 	.short	0x0100
        /*073e*/ 	.byte	0x06
	.zero		1


	//   ....[47]....
        /*0740*/ 	.word	0x00000fb0
        /*0744*/ 	.word	0x000000ff
        /*0748*/ 	.word	0x000001e8
        /*074c*/ 	.short	0x0100
        /*074e*/ 	.byte	0x06
	.zero		1


	//   ....[48]....
        /*0750*/ 	.word	0x00000fc0
        /*0754*/ 	.word	0x000000ff
        /*0758*/ 	.word	0x000001b0
        /*075c*/ 	.short	0x0100
        /*075e*/ 	.byte	0x06
	.zero		1


	//   ....[49]....
        /*0760*/ 	.word	0x00000fd0
        /*0764*/ 	.word	0x000000ff
        /*0768*/ 	.word	0x000001f0
        /*076c*/ 	.short	0x0100
        /*076e*/ 	.byte	0x06
	.zero		1


	//   ....[50]....
        /*0770*/ 	.word	0x00000fe0
        /*0774*/ 	.word	0x000000ff
        /*0778*/ 	.word	0x000001b8
        /*077c*/ 	.short	0x0100
        /*077e*/ 	.byte	0x06
	.zero		1


	//   ....[51]....
        /*0780*/ 	.word	0x00000ff0
        /*0784*/ 	.word	0x000000ff
        /*0788*/ 	.word	0x000001f8
        /*078c*/ 	.short	0x0100
        /*078e*/ 	.byte	0x06
	.zero		1


	//   ....[52]....
        /*0790*/ 	.word	0x00001150
        /*0794*/ 	.word	0x000000ff
        /*0798*/ 	.word	0x00000120
        /*079c*/ 	.short	0x0100
        /*079e*/ 	.byte	0x06
	.zero		1


	//   ....[53]....
        /*07a0*/ 	.word	0x00001160
        /*07a4*/ 	.word	0x000000ff
        /*07a8*/ 	.word	0x00000140
        /*07ac*/ 	.short	0x0100
        /*07ae*/ 	.byte	0x06
	.zero		1


	//   ....[54]....
        /*07b0*/ 	.word	0x00001170
        /*07b4*/ 	.word	0x000000ff
        /*07b8*/ 	.word	0x00000128
        /*07bc*/ 	.short	0x0100
        /*07be*/ 	.byte	0x06
	.zero		1


	//   ....[55]....
        /*07c0*/ 	.word	0x00001180
        /*07c4*/ 	.word	0x000000ff
        /*07c8*/ 	.word	0x00000148
        /*07cc*/ 	.short	0x0100
        /*07ce*/ 	.byte	0x06
	.zero		1


	//   ....[56]....
        /*07d0*/ 	.word	0x00001190
        /*07d4*/ 	.word	0x000000ff
        /*07d8*/ 	.word	0x00000130
        /*07dc*/ 	.short	0x0100
        /*07de*/ 	.byte	0x06
	.zero		1


	//   ....[57]....
        /*07e0*/ 	.word	0x000011a0
        /*07e4*/ 	.word	0x000000ff
        /*07e8*/ 	.word	0x00000150
        /*07ec*/ 	.short	0x0100
        /*07ee*/ 	.byte	0x06
	.zero		1


	//   ....[58]....
        /*07f0*/ 	.word	0x000011b0
        /*07f4*/ 	.word	0x000000ff
        /*07f8*/ 	.word	0x00000138
        /*07fc*/ 	.short	0x0100
        /*07fe*/ 	.byte	0x06
	.zero		1


	//   ....[59]....
        /*0800*/ 	.word	0x000011c0
        /*0804*/ 	.word	0x000000ff
        /*0808*/ 	.word	0x00000158
        /*080c*/ 	.short	0x0100
        /*080e*/ 	.byte	0x06
	.zero		1


	//   ....[60]....
        /*0810*/ 	.word	0x00003de0
        /*0814*/ 	.word	0x000000ff
        /*0818*/ 	.word	0x00000028
        /*081c*/ 	.short	0x010a
        /*081e*/ 	.byte	0x05
	.zero		1


	//   ....[61]....
        /*0820*/ 	.word	0x00003f20
        /*0824*/ 	.word	0x000000ff
        /*0828*/ 	.word	0x00000028
        /*082c*/ 	.short	0x010a
        /*082e*/ 	.byte	0x09
	.zero		1


	//   ....[62]....
        /*0830*/ 	.word	0x000040c0
        /*0834*/ 	.word	0x000000ff
        /*0838*/ 	.word	0x00000028
        /*083c*/ 	.short	0x010a
        /*083e*/ 	.byte	0x04
	.zero		1


	//   ....[63]....
        /*0840*/ 	.word	0x00004160
        /*0844*/ 	.word	0x000000ff
        /*0848*/ 	.word	0x00000098
        /*084c*/ 	.short	0x0101
        /*084e*/ 	.byte	0x0c
	.zero		1


	//   ....[64]....
        /*0850*/ 	.word	0x00004180
        /*0854*/ 	.word	0x000000ff
        /*0858*/ 	.word	0x00000028
        /*085c*/ 	.short	0x010a
        /*085e*/ 	.byte	0x04
	.zero		1


	//   ....[65]....
        /*0860*/ 	.word	0x00004200
        /*0864*/ 	.word	0x000000ff
        /*0868*/ 	.word	0x00000028
        /*086c*/ 	.short	0x010a
        /*086e*/ 	.byte	0x09
	.zero		1


	//   ....[66]....
        /*0870*/ 	.word	0x00004390
        /*0874*/ 	.word	0x000000ff
        /*0878*/ 	.word	0x00000028
        /*087c*/ 	.short	0x010a
        /*087e*/ 	.byte	0x04
	.zero		1


	//   ....[67]....
        /*0880*/ 	.word	0x00004470
        /*0884*/ 	.word	0x000000ff
        /*0888*/ 	.word	0x00000180
        /*088c*/ 	.short	0x010a
        /*088e*/ 	.byte	0x04
	.zero		1


	//   ....[68]....
        /*0890*/ 	.word	0x000045e0
        /*0894*/ 	.word	0x000000ff
        /*0898*/ 	.word	0x00000000
        /*089c*/ 	.short	0x0101
        /*089e*/ 	.byte	0x04
	.zero		1


	//   ....[69]....
        /*08a0*/ 	.word	0x00004650
        /*08a4*/ 	.word	0x000000ff
        /*08a8*/ 	.word	0x00000000
        /*08ac*/ 	.short	0x010a
        /*08ae*/ 	.byte	0x04
	.zero		1


	//   ....[70]....
        /*08b0*/ 	.word	0x000046e0
        /*08b4*/ 	.word	0x000000ff
        /*08b8*/ 	.word	0x00000000
        /*08bc*/ 	.short	0x010a
        /*08be*/ 	.byte	0x04
	.zero		1


	//   ....[71]....
        /*08c0*/ 	.word	0x00004770
        /*08c4*/ 	.word	0x000000ff
        /*08c8*/ 	.word	0x00000000
        /*08cc*/ 	.short	0x010a
        /*08ce*/ 	.byte	0x04
	.zero		1


	//   ....[72]....
        /*08d0*/ 	.word	0x00004800
        /*08d4*/ 	.word	0x000000ff
        /*08d8*/ 	.word	0x00000000
        /*08dc*/ 	.short	0x010a
        /*08de*/ 	.byte	0x04
	.zero		1


	//   ....[73]....
        /*08e0*/ 	.word	0x000048a0
        /*08e4*/ 	.word	0x00000000
        /*08e8*/ 	.word	0x00000000
        /*08ec*/ 	.short	0x010a
        /*08ee*/ 	.byte	0xff
	.zero		1


	//   ....[74]....
        /*08f0*/ 	.word	0x000063e0
        /*08f4*/ 	.word	0x000000ff
        /*08f8*/ 	.word	0x000000e0
        /*08fc*/ 	.short	0x010a
        /*08fe*/ 	.byte	0x04
	.zero		1


	//   ....[75]....
        /*0900*/ 	.word	0x00006580
        /*0904*/ 	.word	0x000000ff
        /*0908*/ 	.word	0x000000a0
        /*090c*/ 	.short	0x0101
        /*090e*/ 	.byte	0x04
	.zero		1


	//   ....[76]....
        /*0910*/ 	.word	0x00007f90
        /*0914*/ 	.word	0x000000ff
        /*0918*/ 	.word	0x000000e0
        /*091c*/ 	.short	0x010a
        /*091e*/ 	.byte	0x04
	.zero		1


	//   ....[77]....
        /*0920*/ 	.word	0x00008110
        /*0924*/ 	.word	0x000000ff
        /*0928*/ 	.word	0x000000a0
        /*092c*/ 	.short	0x0101
        /*092e*/ 	.byte	0x04
	.zero		1


	//   ....[78]....
        /*0930*/ 	.word	0x00008840
        /*0934*/ 	.word	0x00000013
        /*0938*/ 	.word	0x00000098
        /*093c*/ 	.short	0x010a
        /*093e*/ 	.byte	0xff
	.zero		1


	//   ....[79]....
        /*0940*/ 	.word	0x00008ad0
        /*0944*/ 	.word	0x000000ff
        /*0948*/ 	.word	0x00000070
        /*094c*/ 	.short	0x010a
        /*094e*/ 	.byte	0x15
	.zero		1


	//   ....[80]....
        /*0950*/ 	.word	0x00008bf0
        /*0954*/ 	.word	0x000000ff
        /*0958*/ 	.word	0x00000050
        /*095c*/ 	.short	0x010b
        /*095e*/ 	.byte	0x15
	.zero		1


	//   ....[81]....
        /*0960*/ 	.word	0x00008c60
        /*0964*/ 	.word	0x000000ff
        /*0968*/ 	.word	0x00000000
        /*096c*/ 	.short	0x0101
        /*096e*/ 	.byte	0x04
	.zero		1


	//   ....[82]....
        /*0970*/ 	.word	0x00008c90
        /*0974*/ 	.word	0x000000ff
        /*0978*/ 	.word	0x00000078
        /*097c*/ 	.short	0x010a
        /*097e*/ 	.byte	0x15
	.zero		1


	//   ....[83]....
        /*0980*/ 	.word	0x00008dc0
        /*0984*/ 	.word	0x000000ff
        /*0988*/ 	.word	0x00000058
        /*098c*/ 	.short	0x010b
        /*098e*/ 	.byte	0x15
	.zero		1


	//   ....[84]....
        /*0990*/ 	.word	0x00008e20
        /*0994*/ 	.word	0x000000ff
        /*0998*/ 	.word	0x00000000
        /*099c*/ 	.short	0x0101
        /*099e*/ 	.byte	0x04
	.zero		1


	//   ....[85]....
        /*09a0*/ 	.word	0x00008e50
        /*09a4*/ 	.word	0x000000ff
        /*09a8*/ 	.word	0x00000080
        /*09ac*/ 	.short	0x010a
        /*09ae*/ 	.byte	0x15
	.zero		1


	//   ....[86]....
        /*09b0*/ 	.word	0x00008f80
        /*09b4*/ 	.word	0x000000ff
        /*09b8*/ 	.word	0x00000060
        /*09bc*/ 	.short	0x010b
        /*09be*/ 	.byte	0x15
	.zero		1


	//   ....[87]....
        /*09c0*/ 	.word	0x00008fe0
        /*09c4*/ 	.word	0x000000ff
        /*09c8*/ 	.word	0x00000000
        /*09cc*/ 	.short	0x0101
        /*09ce*/ 	.byte	0x04
	.zero		1


	//   ....[88]....
        /*09d0*/ 	.word	0x00009010
        /*09d4*/ 	.word	0x000000ff
        /*09d8*/ 	.word	0x00000088
        /*09dc*/ 	.short	0x010a
        /*09de*/ 	.byte	0x15
	.zero		1


	//   ....[89]....
        /*09e0*/ 	.word	0x00009140
        /*09e4*/ 	.word	0x000000ff
        /*09e8*/ 	.word	0x00000068
        /*09ec*/ 	.short	0x010b
        /*09ee*/ 	.byte	0x15
	.zero		1


	//   ....[90]....
        /*09f0*/ 	.word	0x000091c0
        /*09f4*/ 	.word	0x000000ff
        /*09f8*/ 	.word	0x00000000
        /*09fc*/ 	.short	0x0101
        /*09fe*/ 	.byte	0x04
	.zero		1


	//   ....[91]....
        /*0a00*/ 	.word	0x00009210
        /*0a04*/ 	.word	0x000000ff
        /*0a08*/ 	.word	0x00000180
        /*0a0c*/ 	.short	0x010a
        /*0a0e*/ 	.byte	0x08
	.zero		1


	//   ....[92]....
        /*0a10*/ 	.word	0x00009340
        /*0a14*/ 	.word	0x000000ff
        /*0a18*/ 	.word	0x00000000
        /*0a1c*/ 	.short	0x0101
        /*0a1e*/ 	.byte	0x08
	.zero		1


	//   ....[93]....
        /*0a20*/ 	.word	0x000093f0
        /*0a24*/ 	.word	0x000000ff
        /*0a28*/ 	.word	0x00000070
        /*0a2c*/ 	.short	0x010a
        /*0a2e*/ 	.byte	0x15
	.zero		1


	//   ....[94]....
        /*0a30*/ 	.word	0x00009430
        /*0a34*/ 	.word	0x000000ff
        /*0a38*/ 	.word	0x00000078
        /*0a3c*/ 	.short	0x010a
        /*0a3e*/ 	.byte	0x15
	.zero		1


	//   ....[95]....
        /*0a40*/ 	.word	0x00009470
        /*0a44*/ 	.word	0x000000ff
        /*0a48*/ 	.word	0x00000080
        /*0a4c*/ 	.short	0x010a
        /*0a4e*/ 	.byte	0x15
	.zero		1


	//   ....[96]....
        /*0a50*/ 	.word	0x000094d0
        /*0a54*/ 	.word	0x00000000
        /*0a58*/ 	.word	0x00000088
        /*0a5c*/ 	.short	0x010a
        /*0a5e*/ 	.byte	0xff
	.zero		1


	//   ....[97]....
        /*0a60*/ 	.word	0x00009f60
        /*0a64*/ 	.word	0x000000ff
        /*0a68*/ 	.word	0x00000180
        /*0a6c*/ 	.short	0x010a
        /*0a6e*/ 	.byte	0x06
	.zero		1


	//   ....[98]....
        /*0a70*/ 	.word	0x0000a0c0
        /*0a74*/ 	.word	0x000000ff
        /*0a78*/ 	.word	0x00000000
        /*0a7c*/ 	.short	0x0101
        /*0a7e*/ 	.byte	0x04
	.zero		1


	//   ....[99]....
        /*0a80*/ 	.word	0x0000a680
        /*0a84*/ 	.word	0x000000ff
        /*0a88*/ 	.word	0x00000050
        /*0a8c*/ 	.short	0x010a
        /*0a8e*/ 	.byte	0x2b
	.zero		1


	//   ....[100]....
        /*0a90*/ 	.word	0x0000a6e0
        /*0a94*/ 	.word	0x00000061
        /*0a98*/ 	.word	0x00000120
        /*0a9c*/ 	.short	0x010a
        /*0a9e*/ 	.byte	0xff
	.zero		1


	//   ....[101]....
        /*0aa0*/ 	.word	0x0000a700
        /*0aa4*/ 	.word	0x000000ff
        /*0aa8*/ 	.word	0x00000050
        /*0aac*/ 	.short	0x010a
        /*0aae*/ 	.byte	0x2b
	.zero		1


	//   ....[102]....
        /*0ab0*/ 	.word	0x0000a9b0
        /*0ab4*/ 	.word	0x00000061
        /*0ab8*/ 	.word	0x00000120
        /*0abc*/ 	.short	0x010a
        /*0abe*/ 	.byte	0xff
	.zero		1


	//   ....[103]....
        /*0ac0*/ 	.word	0x0000b5f0
        /*0ac4*/ 	.word	0x000000ff
        /*0ac8*/ 	.word	0x00000000
        /*0acc*/ 	.short	0x0101
        /*0ace*/ 	.byte	0x04
	.zero		1


	//   ....[104]....
        /*0ad0*/ 	.word	0x0000b640
        /*0ad4*/ 	.word	0x000000ff
        /*0ad8*/ 	.word	0x00000058
        /*0adc*/ 	.short	0x010a
        /*0ade*/ 	.byte	0x2b
	.zero		1


	//   ....[105]....
        /*0ae0*/ 	.word	0x0000b670
        /*0ae4*/ 	.word	0x000000ff
        /*0ae8*/ 	.word	0x00000058
        /*0aec*/ 	.short	0x010a
        /*0aee*/ 	.byte	0x2b
	.zero		1


	//   ....[106]....
        /*0af0*/ 	.word	0x0000c430
        /*0af4*/ 	.word	0x000000ff
        /*0af8*/ 	.word	0x00000000
        /*0afc*/ 	.short	0x0101
        /*0afe*/ 	.byte	0x04
	.zero		1


	//   ....[107]....
        /*0b00*/ 	.word	0x0000c450
        /*0b04*/ 	.word	0x000000ff
        /*0b08*/ 	.word	0x00000060
        /*0b0c*/ 	.short	0x010a
        /*0b0e*/ 	.byte	0x2b
	.zero		1


	//   ....[108]....
        /*0b10*/ 	.word	0x0000c470
        /*0b14*/ 	.word	0x000000ff
        /*0b18*/ 	.word	0x00000060
        /*0b1c*/ 	.short	0x010a
        /*0b1e*/ 	.byte	0x2b
	.zero		1


	//   ....[109]....
        /*0b20*/ 	.word	0x0000d270
        /*0b24*/ 	.word	0x000000ff
        /*0b28*/ 	.word	0x00000000
        /*0b2c*/ 	.short	0x0101
        /*0b2e*/ 	.byte	0x04
	.zero		1


	//   ....[110]....
        /*0b30*/ 	.word	0x0000d290
        /*0b34*/ 	.word	0x000000ff
        /*0b38*/ 	.word	0x00000068
        /*0b3c*/ 	.short	0x010a
        /*0b3e*/ 	.byte	0x2b
	.zero		1


	//   ....[111]....
        /*0b40*/ 	.word	0x0000d2b0
        /*0b44*/ 	.word	0x000000ff
        /*0b48*/ 	.word	0x00000068
        /*0b4c*/ 	.short	0x010a
        /*0b4e*/ 	.byte	0x2b
	.zero		1


	//   ....[112]....
        /*0b50*/ 	.word	0x0000d9a0
        /*0b54*/ 	.word	0x00000064
        /*0b58*/ 	.word	0x00000000
        /*0b5c*/ 	.short	0x0101
        /*0b5e*/ 	.byte	0xff
	.zero		1


	//   ....[113]....
        /*0b60*/ 	.word	0x0000e1e0
        /*0b64*/ 	.word	0x000000ff
        /*0b68*/ 	.word	0x00000000
        /*0b6c*/ 	.short	0x0101
        /*0b6e*/ 	.byte	0x04
	.zero		1


	//   ....[114]....
        /*0b70*/ 	.word	0x0000e280
        /*0b74*/ 	.word	0x000000ff
        /*0b78*/ 	.word	0x00000000
        /*0b7c*/ 	.short	0x0101
        /*0b7e*/ 	.byte	0x04
	.zero		1


	//   ....[115]....
        /*0b80*/ 	.word	0x0000eb90
        /*0b84*/ 	.word	0x000000ff
        /*0b88*/ 	.word	0x000000a0
        /*0b8c*/ 	.short	0x010a
        /*0b8e*/ 	.byte	0x18
	.zero		1


	//   ....[116]....
        /*0b90*/ 	.word	0x0000ecd0
        /*0b94*/ 	.word	0x000000ff
        /*0b98*/ 	.word	0x00000000
        /*0b9c*/ 	.short	0x0101
        /*0b9e*/ 	.byte	0x06
	.zero		1


	//   ....[117]....
        /*0ba0*/ 	.word	0x0000ed40
        /*0ba4*/ 	.word	0x000000ff
        /*0ba8*/ 	.word	0x000001c0
        /*0bac*/ 	.short	0x010a
        /*0bae*/ 	.byte	0x18
	.zero		1


	//   ....[118]....
        /*0bb0*/ 	.word	0x0000fe40
        /*0bb4*/ 	.word	0x000000ff
        /*0bb8*/ 	.word	0x00000180
        /*0bbc*/ 	.short	0x0101
        /*0bbe*/ 	.byte	0x18
	.zero		1


	//   ....[119]....
        /*0bc0*/ 	.word	0x00010370
        /*0bc4*/ 	.word	0x000000ff
        /*0bc8*/ 	.word	0x00000000
        /*0bcc*/ 	.short	0x010a
        /*0bce*/ 	.byte	0x06
	.zero		1


	//   ....[120]....
        /*0bd0*/ 	.word	0x000103f0
        /*0bd4*/ 	.word	0x000000ff
        /*0bd8*/ 	.word	0x00000140
        /*0bdc*/ 	.short	0x010a
        /*0bde*/ 	.byte	0x08
	.zero		1


	//   ....[121]....
        /*0be0*/ 	.word	0x00010530
        /*0be4*/ 	.word	0x000000ff
        /*0be8*/ 	.word	0x00000000
        /*0bec*/ 	.short	0x010a
        /*0bee*/ 	.byte	0x07
	.zero		1


	//   ....[122]....
        /*0bf0*/ 	.word	0x00010660
        /*0bf4*/ 	.word	0x000000ff
        /*0bf8*/ 	.word	0x00000000
        /*0bfc*/ 	.short	0x010a
        /*0bfe*/ 	.byte	0x15
	.zero		1


	//   ....[123]....
        /*0c00*/ 	.word	0x000108b0
        /*0c04*/ 	.word	0x000000ff
        /*0c08*/ 	.word	0x00000180
        /*0c0c*/ 	.short	0x010a
        /*0c0e*/ 	.byte	0x06
	.zero		1


	//   ....[124]....
        /*0c10*/ 	.word	0x000109e0
        /*0c14*/ 	.word	0x000000ff
        /*0c18*/ 	.word	0x00000000
        /*0c1c*/ 	.short	0x0101
        /*0c1e*/ 	.byte	0x06
	.zero		1


	//   ....[125]....
        /*0c20*/ 	.word	0x00010b00
        /*0c24*/ 	.word	0x000000ff
        /*0c28*/ 	.word	0x00000140
        /*0c2c*/ 	.short	0x010a
        /*0c2e*/ 	.byte	0x06
	.zero		1


	//   ....[126]....
        /*0c30*/ 	.word	0x00010bb0
        /*0c34*/ 	.word	0x000000ff
        /*0c38*/ 	.word	0x00000140
        /*0c3c*/ 	.short	0x010a
        /*0c3e*/ 	.byte	0x06
	.zero		1


	//   ....[127]....
        /*0c40*/ 	.word	0x00010c60
        /*0c44*/ 	.word	0x000000ff
        /*0c48*/ 	.word	0x00000140
        /*0c4c*/ 	.short	0x010a
        /*0c4e*/ 	.byte	0x06
	.zero		1


	//   ....[128]....
        /*0c50*/ 	.word	0x00010d00
        /*0c54*/ 	.word	0x000000ff
        /*0c58*/ 	.word	0x00000140
        /*0c5c*/ 	.short	0x010a
        /*0c5e*/ 	.byte	0x07
	.zero		1


	//   ....[129]....
        /*0c60*/ 	.word	0x00010f80
        /*0c64*/ 	.word	0x00000000
        /*0c68*/ 	.word	0x00000028
        /*0c6c*/ 	.short	0x010a
        /*0c6e*/ 	.byte	0xff
	.zero		1


	//   ....[130]....
        /*0c70*/ 	.word	0x00010fe0
        /*0c74*/ 	.word	0x00000000
        /*0c78*/ 	.word	0x00000028
        /*0c7c*/ 	.short	0x010a
        /*0c7e*/ 	.byte	0xff
	.zero		1


	//   ....[131]....
        /*0c80*/ 	.word	0x00011040
        /*0c84*/ 	.word	0x00000000
        /*0c88*/ 	.word	0x00000180
        /*0c8c*/ 	.short	0x010a
        /*0c8e*/ 	.byte	0xff
	.zero		1


	//   ....[132]....
        /*0c90*/ 	.word	0x000110a0
        /*0c94*/ 	.word	0x00000000
        /*0c98*/ 	.word	0x00000000
        /*0c9c*/ 	.short	0x010a
        /*0c9e*/ 	.byte	0xff
	.zero		1


	//   ....[133]....
        /*0ca0*/ 	.word	0x00011100
        /*0ca4*/ 	.word	0x00000000
        /*0ca8*/ 	.word	0x00000000
        /*0cac*/ 	.short	0x010a
        /*0cae*/ 	.byte	0xff
	.zero		1


	//   ....[134]....
        /*0cb0*/ 	.word	0x00011160
        /*0cb4*/ 	.word	0x00000000
        /*0cb8*/ 	.word	0x00000000
        /*0cbc*/ 	.short	0x010a
        /*0cbe*/ 	.byte	0xff
	.zero		1


	//   ....[135]....
        /*0cc0*/ 	.word	0x000111c0
        /*0cc4*/ 	.word	0x00000000
        /*0cc8*/ 	.word	0x00000000
        /*0ccc*/ 	.short	0x010a
        /*0cce*/ 	.byte	0xff
	.zero		1


	//   ....[136]....
        /*0cd0*/ 	.word	0x00011220
        /*0cd4*/ 	.word	0x00000011
        /*0cd8*/ 	.word	0x000000e0
        /*0cdc*/ 	.short	0x010a
        /*0cde*/ 	.byte	0xff
	.zero		1


	//   ....[137]....
        /*0ce0*/ 	.word	0x00011280
        /*0ce4*/ 	.word	0x00000017
        /*0ce8*/ 	.word	0x000000e0
        /*0cec*/ 	.short	0x010a
        /*0cee*/ 	.byte	0xff
	.zero		1


	//   ....[138]....
        /*0cf0*/ 	.word	0x000112d0
        /*0cf4*/ 	.word	0x00000013
        /*0cf8*/ 	.word	0x00000098
        /*0cfc*/ 	.short	0x010a
        /*0cfe*/ 	.byte	0xff
	.zero		1


	//   ....[139]....
        /*0d00*/ 	.word	0x00011330
        /*0d04*/ 	.word	0x00000000
        /*0d08*/ 	.word	0x00000070
        /*0d0c*/ 	.short	0x010a
        /*0d0e*/ 	.byte	0xff
	.zero		1


	//   ....[140]....
        /*0d10*/ 	.word	0x00011390
        /*0d14*/ 	.word	0x00000000
        /*0d18*/ 	.word	0x00000078
        /*0d1c*/ 	.short	0x010a
        /*0d1e*/ 	.byte	0xff
	.zero		1


	//   ....[141]....
        /*0d20*/ 	.word	0x000113f0
        /*0d24*/ 	.word	0x00000000
        /*0d28*/ 	.word	0x00000080
        /*0d2c*/ 	.short	0x010a
        /*0d2e*/ 	.byte	0xff
	.zero		1


	//   ....[142]....
        /*0d30*/ 	.word	0x00011450
        /*0d34*/ 	.word	0x00000000
        /*0d38*/ 	.word	0x00000088
        /*0d3c*/ 	.short	0x010a
        /*0d3e*/ 	.byte	0xff
	.zero		1


	//   ....[143]....
        /*0d40*/ 	.word	0x000114b0
        /*0d44*/ 	.word	0x00000000
        /*0d48*/ 	.word	0x00000180
        /*0d4c*/ 	.short	0x010a
        /*0d4e*/ 	.byte	0xff
	.zero		1


	//   ....[144]....
        /*0d50*/ 	.word	0x00011510
        /*0d54*/ 	.word	0x00000000
        /*0d58*/ 	.word	0x00000070
        /*0d5c*/ 	.short	0x010a
        /*0d5e*/ 	.byte	0xff
	.zero		1


	//   ....[145]....
        /*0d60*/ 	.word	0x00011570
        /*0d64*/ 	.word	0x00000000
        /*0d68*/ 	.word	0x00000078
        /*0d6c*/ 	.short	0x010a
        /*0d6e*/ 	.byte	0xff
	.zero		1


	//   ....[146]....
        /*0d70*/ 	.word	0x000115d0
        /*0d74*/ 	.word	0x00000000
        /*0d78*/ 	.word	0x00000080
        /*0d7c*/ 	.short	0x010a
        /*0d7e*/ 	.byte	0xff
	.zero		1


	//   ....[147]....
        /*0d80*/ 	.word	0x00011630
        /*0d84*/ 	.word	0x00000000
        /*0d88*/ 	.word	0x00000180
        /*0d8c*/ 	.short	0x010a
        /*0d8e*/ 	.byte	0xff
	.zero		1


	//   ....[148]....
        /*0d90*/ 	.word	0x000116f0
        /*0d94*/ 	.word	0x00000003
        /*0d98*/ 	.word	0x00000050
        /*0d9c*/ 	.short	0x010a
        /*0d9e*/ 	.byte	0xff
	.zero		1


	//   ....[149]....
        /*0da0*/ 	.word	0x00011740
        /*0da4*/ 	.word	0x00000061
        /*0da8*/ 	.word	0x00000120
        /*0dac*/ 	.short	0x010a
        /*0dae*/ 	.byte	0xff
	.zero		1


	//   ....[150]....
        /*0db0*/ 	.word	0x000117a0
        /*0db4*/ 	.word	0x00000003
        /*0db8*/ 	.word	0x00000058
        /*0dbc*/ 	.short	0x010a
        /*0dbe*/ 	.byte	0xff
	.zero		1


	//   ....[151]....
        /*0dc0*/ 	.word	0x00011800
        /*0dc4*/ 	.word	0x00000000
        /*0dc8*/ 	.word	0x00000060
        /*0dcc*/ 	.short	0x010a
        /*0dce*/ 	.byte	0xff
	.zero		1


	//   ....[152]....
        /*0dd0*/ 	.word	0x00011860
        /*0dd4*/ 	.word	0x00000000
        /*0dd8*/ 	.word	0x00000068
        /*0ddc*/ 	.short	0x010a
        /*0dde*/ 	.byte	0xff
	.zero		1


	//   ....[153]....
        /*0de0*/ 	.word	0x000118c0
        /*0de4*/ 	.word	0x00000004
        /*0de8*/ 	.word	0x000000a0
        /*0dec*/ 	.short	0x010a
        /*0dee*/ 	.byte	0xff
	.zero		1


	//   ....[154]....
        /*0df0*/ 	.word	0x00011920
        /*0df4*/ 	.word	0x00000004
        /*0df8*/ 	.word	0x000001c0
        /*0dfc*/ 	.short	0x010a
        /*0dfe*/ 	.byte	0xff
	.zero		1


	//   ....[155]....
        /*0e00*/ 	.word	0x00011980
        /*0e04*/ 	.word	0x00000004
        /*0e08*/ 	.word	0x00000140
        /*0e0c*/ 	.short	0x010a
        /*0e0e*/ 	.byte	0xff
	.zero		1


	//   ....[156]....
        /*0e10*/ 	.word	0x000119e0
        /*0e14*/ 	.word	0x00000004
        /*0e18*/ 	.word	0x00000000
        /*0e1c*/ 	.short	0x010a
        /*0e1e*/ 	.byte	0xff
	.zero		1


	//   ....[157]....
        /*0e20*/ 	.word	0x00011a40
        /*0e24*/ 	.word	0x00000004
        /*0e28*/ 	.word	0x00000180
        /*0e2c*/ 	.short	0x010a
        /*0e2e*/ 	.byte	0xff
	.zero		1


	//   ....[158]....
        /*0e30*/ 	.word	0x00011aa0
        /*0e34*/ 	.word	0x00000000
        /*0e38*/ 	.word	0x00000140
        /*0e3c*/ 	.short	0x010a
        /*0e3e*/ 	.byte	0xff
	.zero		1


	//   ....[159]....
        /*0e40*/ 	.word	0x00011b00
        /*0e44*/ 	.word	0x00000000
        /*0e48*/ 	.word	0x00000140
        /*0e4c*/ 	.short	0x010a
        /*0e4e*/ 	.byte	0xff
	.zero		1


	//   ....[160]....
        /*0e50*/ 	.word	0x00011b60
        /*0e54*/ 	.word	0x00000000
        /*0e58*/ 	.word	0x00000140
        /*0e5c*/ 	.short	0x010a
        /*0e5e*/ 	.byte	0xff
	.zero		1


	//   ....[161]....
        /*0e60*/ 	.word	0x00011bc0
        /*0e64*/ 	.word	0x00000000
        /*0e68*/ 	.word	0x00000140
        /*0e6c*/ 	.short	0x010a
        /*0e6e*/ 	.byte	0xff
	.zero		1


	//----- nvinfo : EIATTR_NUM_MBARRIERS
	.align		4
.L_49:
        /*0e70*/ 	.byte	0x03, 0x38
        /*0e72*/ 	.short	0x003c


	//----- nvinfo : EIATTR_EXIT_INSTR_OFFSETS
	.align		4
        /*0e74*/ 	.byte	0x04, 0x1c
        /*0e76*/ 	.short	(.L_51 - .L_50)


	//   ....[0]....
.L_50:
        /*0e78*/ 	.word	0x00003450


	//   ....[1]....
        /*0e7c*/ 	.word	0x000048d0


	//   ....[2]....
        /*0e80*/ 	.word	0x000081b0


	//   ....[3]....
        /*0e84*/ 	.word	0x00009500


	//   ....[4]....
        /*0e88*/ 	.word	0x0000e290


	//   ....[5]....
        /*0e8c*/ 	.word	0x0000e2c0


	//   ....[6]....
        /*0e90*/ 	.word	0x0000ff10


	//   ....[7]....
        /*0e94*/ 	.word	0x00010f60


	//----- nvinfo : EIATTR_INDIRECT_BRANCH_TARGETS
	.align		4
.L_51:
        /*0e98*/ 	.byte	0x04, 0x34
        /*0e9a*/ 	.short	(.L_53 - .L_52)


	//   ....[0]....
.L_52:
        /*0e9c*/ 	.word	.L_x_281@srel
        /*0ea0*/ 	.short	0x0
        /*0ea2*/ 	.short	0x0
        /*0ea4*/ 	.word	0xa
        /*0ea8*/ 	.word	.L_x_282@srel
        /* <DEDUP_REMOVED lines=9> */


	//----- nvinfo : EIATTR_MAX_THREADS
	.align		4
.L_53:
        /*0ed0*/ 	.byte	0x04, 0x05
        /*0ed2*/ 	.short	(.L_55 - .L_54)
.L_54:
        /*0ed4*/ 	.word	0x00000180
        /*0ed8*/ 	.word	0x00000001
        /*0edc*/ 	.word	0x00000001


	//----- nvinfo : EIATTR_CRS_STACK_SIZE
	.align		4
.L_55:
        /*0ee0*/ 	.byte	0x04, 0x1e
        /*0ee2*/ 	.short	(.L_57 - .L_56)
.L_56:
        /*0ee4*/ 	.word	0x00000000


	//----- nvinfo : EIATTR_CBANK_PARAM_SIZE
	.align		4
.L_57:
        /*0ee8*/ 	.byte	0x03, 0x19
        /*0eea*/ 	.short	0x0900


	//----- nvinfo : EIATTR_PARAM_CBANK
	.align		4
        /*0eec*/ 	.byte	0x04, 0x0a
        /*0eee*/ 	.short	(.L_59 - .L_58)
	.align		4
.L_58:
        /*0ef0*/ 	.word	index@(.nv.constant0._ZN7cutlass13device_kernelINS_4gemm6kernel13GemmUniversalINS1_17GroupProblemShapeIN4cute5tupleIJiiiEEEEENS1_10collective13CollectiveMmaINS1_40MainloopSm100ArrayTmaUmmaWarpSpecializedILi5ELi8ELi4ENS6_IJNS5_1CILi1EEESD_SD_EEEEENS6_IJNSC_ILi128EEESG_SG_EEENS_12float_e4m3_tEPNS6_IJlSD_NSC_ILi0EEEEEESI_SL_NS5_8TiledMMAINS5_8MMA_AtomIJNS5_10MMA_TraitsINS5_19SM100_MMA_F8F6F4_SSEJSI_SI_fSG_SG_NS5_17integral_constantINS5_4UMMA5MajorELSS_0EEEST_NSQ_INSR_7ScaleInELSU_0EEESV_EEEEEENS5_6LayoutISE_NS6_IJSJ_SJ_SJ_EEEEENS6_IJNS5_10UnderscoreES11_S11_EEEEENS5_13SM90_TMA_LOADENS5_14ComposedLayoutINS5_7SwizzleILi3ELi4ELi3EEENS5_18smem_ptr_flag_bitsILi8EEENSY_INS6_IJNSC_ILi8EEESG_EEENS6_IJSG_SD_EEEEEEEvNS5_8identityES14_S1E_vS1F_EENS_8epilogue10collective18CollectiveEpilogueINS1H_31Sm100PtrArrayTmaWarpSpecializedILi4ELi2ELi32ELb1ELb0EEEJSH_NS6_IJNSY_ISG_SD_EENSY_INSC_ILi32EEESD_EEEEENS_6half_tEPNS6_IJSD_lSJ_EEES1Q_S1S_NS1H_6fusion15FusionCallbacksIS1L_NS1T_17LinearCombinationIS1Q_fS1Q_fLNS_15FloatRoundStyleE2EEESH_S1P_JEEENS5_5SM1004TMEM4LOAD26SM100_TMEM_LOAD_16dp256b4xES14_NS15_IS17_NS18_ILi16EEENSY_INS6_IJNSC_ILi64EEES1A_EEENS6_IJSD_S24_EEEEEEENS5_17SM75_U16x8_LDSM_TENS5_14SM90_TMA_STOREES28_NS5_17SM90_U16x8_STSM_TENS5_39AutoVectorizingCopyWithAssumedAlignmentILi128EEEEEEvvEEEEvNT_6ParamsE)
        /*0ef4*/ 	.short	0x0380
        /*0ef6*/ 	.short	0x0900


	//----- nvinfo : EIATTR_SW_WAR
	.align		4
.L_59:
        /*0ef8*/ 	.byte	0x04, 0x36
        /*0efa*/ 	.short	(.L_61 - .L_60)
.L_60:
        /*0efc*/ 	.word	0x00000008
.L_61:


//--------------------- .nv.callgraph             --------------------------
	.section	.nv.callgraph,"",@"SHT_CUDA_CALLGRAPH"
	.align	4
	.sectionentsize	8
	.align		4
        /*0000*/ 	.word	0x00000000
	.align		4
        /*0004*/ 	.word	0xffffffff
	.align		4
        /*0008*/ 	.word	index@(_ZN7cutlass13device_kernelINS_4gemm6kernel13GemmUniversalINS1_17GroupProblemShapeIN4cute5tupleIJiiiEEEEENS1_10collective13CollectiveMmaINS1_40MainloopSm100ArrayTmaUmmaWarpSpecializedILi5ELi8ELi4ENS6_IJNS5_1CILi1EEESD_SD_EEEEENS6_IJNSC_ILi128EEESG_SG_EEENS_12float_e4m3_tEPNS6_IJlSD_NSC_ILi0EEEEEESI_SL_NS5_8TiledMMAINS5_8MMA_AtomIJNS5_10MMA_TraitsINS5_19SM100_MMA_F8F6F4_SSEJSI_SI_fSG_SG_NS5_17integral_constantINS5_4UMMA5MajorELSS_0EEEST_NSQ_INSR_7ScaleInELSU_0EEESV_EEEEEENS5_6LayoutISE_NS6_IJSJ_SJ_SJ_EEEEENS6_IJNS5_10UnderscoreES11_S11_EEEEENS5_13SM90_TMA_LOADENS5_14ComposedLayoutINS5_7SwizzleILi3ELi4ELi3EEENS5_18smem_ptr_flag_bitsILi8EEENSY_INS6_IJNSC_ILi8EEESG_EEENS6_IJSG_SD_EEEEEEEvNS5_8identityES14_S1E_vS1F_EENS_8epilogue10collective18CollectiveEpilogueINS1H_31Sm100PtrArrayTmaWarpSpecializedILi4ELi2ELi32ELb1ELb0EEEJSH_NS6_IJNSY_ISG_SD_EENSY_INSC_ILi32EEESD_EEEEENS_6half_tEPNS6_IJSD_lSJ_EEES1Q_S1S_NS1H_6fusion15FusionCallbacksIS1L_NS1T_17LinearCombinationIS1Q_fS1Q_fLNS_15FloatRoundStyleE2EEESH_S1P_JEEENS5_5SM1004TMEM4LOAD26SM100_TMEM_LOAD_16dp256b4xES14_NS15_IS17_NS18_ILi16EEENSY_INS6_IJNSC_ILi64EEES1A_EEENS6_IJSD_S24_EEEEEEENS5_17SM75_U16x8_LDSM_TENS5_14SM90_TMA_STOREES28_NS5_17SM90_U16x8_STSM_TENS5_39AutoVectorizingCopyWithAssumedAlignmentILi128EEEEEEvvEEEEvNT_6ParamsE)
	.align		4
        /*000c*/ 	.word	index@(__assertfail)
	.align		4
        /*0010*/ 	.word	0x00000000
	.align		4
        /*0014*/ 	.word	0xfffffffe
	.align		4
        /*0018*/ 	.word	0x00000000
	.align		4
        /*001c*/ 	.word	0xfffffffd
	.align		4
        /*0020*/ 	.word	0x00000000
	.align		4
        /*0024*/ 	.word	0xfffffffc


//--------------------- .nv.constant4             --------------------------
	.section	.nv.constant4,"a",@progbits
	.align	8
	.align		8
.nv.constant4:
        /*0000*/ 	.dword	__assertfail
	.align		8
        /*0008*/ 	.dword	__unnamed_1
	.align		8
        /*0010*/ 	.dword	__unnamed_2
	.align		8
        /*0018*/ 	.dword	_ZN39_INTERNAL_e1adcfbd_4_k_cu_1f9696e2_28014cuda3std3__45__cpo5beginE
	.align		8
        /*0020*/ 	.dword	_ZN39_INTERNAL_e1adcfbd_4_k_cu_1f9696e2_28014cuda3std3__45__cpo3endE
	.align		8
        /*0028*/ 	.dword	_ZN39_INTERNAL_e1adcfbd_4_k_cu_1f9696e2_28014cuda3std3__45__cpo6cbeginE
	.align		8
        /*0030*/ 	.dword	_ZN39_INTERNAL_e1adcfbd_4_k_cu_1f9696e2_28014cuda3std3__45__cpo4cendE
	.align		8
        /*0038*/ 	.dword	_ZN39_INTERNAL_e1adcfbd_4_k_cu_1f9696e2_28014cuda3std3__441_GLOBAL__N__e1adcfbd_4_k_cu_1f9696e2_28016ignoreE
	.align		8
        /*0040*/ 	.dword	_ZN39_INTERNAL_e1adcfbd_4_k_cu_1f9696e2_28014cuda3std3__419piecewise_constructE
	.align		8
        /*0048*/ 	.dword	_ZN39_INTERNAL_e1adcfbd_4_k_cu_1f9696e2_28014cuda3std3__48in_placeE
	.align		8
        /*0050*/ 	.dword	_ZN39_INTERNAL_e1adcfbd_4_k_cu_1f9696e2_28014cuda3std6ranges3__45__cpo4swapE
	.align		8
        /*0058*/ 	.dword	_ZN39_INTERNAL_e1adcfbd_4_k_cu_1f9696e2_28014cuda3std6ranges3__45__cpo9iter_moveE
	.align		8
        /*0060*/ 	.dword	_ZN39_INTERNAL_e1adcfbd_4_k_cu_1f9696e2_28014cute7productE
	.align		8
        /*0068*/ 	.dword	_ZN39_INTERNAL_e1adcfbd_4_k_cu_1f9696e2_28014cute1_E
	.align		8
        /*0070*/ 	.dword	$str$24
	.align		8
        /*0078*/ 	.dword	$str$25
	.align		8
        /*0080*/ 	.dword	$str$26
	.align		8
        /*0088*/ 	.dword	$str$27


//--------------------- .nv.constant2._ZN7cutlass13device_kernelINS_4gemm6kernel13GemmUniversalINS1_17GroupProblemShapeIN4cute5tupleIJiiiEEEEENS1_10collective13CollectiveMmaINS1_40MainloopSm100ArrayTmaUmmaWarpSpecializedILi5ELi8ELi4ENS6_IJNS5_1CILi1EEESD_SD_EEEEENS6_IJNSC_ILi128EEESG_SG_EEENS_12float_e4m3_tEPNS6_IJlSD_NSC_ILi0EEEEEESI_SL_NS5_8TiledMMAINS5_8MMA_AtomIJNS5_10MMA_TraitsINS5_19SM100_MMA_F8F6F4_SSEJSI_SI_fSG_SG_NS5_17integral_constantINS5_4UMMA5MajorELSS_0EEEST_NSQ_INSR_7ScaleInELSU_0EEESV_EEEEEENS5_6LayoutISE_NS6_IJSJ_SJ_SJ_EEEEENS6_IJNS5_10UnderscoreES11_S11_EEEEENS5_13SM90_TMA_LOADENS5_14ComposedLayoutINS5_7SwizzleILi3ELi4ELi3EEENS5_18smem_ptr_flag_bitsILi8EEENSY_INS6_IJNSC_ILi8EEESG_EEENS6_IJSG_SD_EEEEEEEvNS5_8identityES14_S1E_vS1F_EENS_8epilogue10collective18CollectiveEpilogueINS1H_31Sm100PtrArrayTmaWarpSpecializedILi4ELi2ELi32ELb1ELb0EEEJSH_NS6_IJNSY_ISG_SD_EENSY_INSC_ILi32EEESD_EEEEENS_6half_tEPNS6_IJSD_lSJ_EEES1Q_S1S_NS1H_6fusion15FusionCallbacksIS1L_NS1T_17LinearCombinationIS1Q_fS1Q_fLNS_15FloatRoundStyleE2EEESH_S1P_JEEENS5_5SM1004TMEM4LOAD26SM100_TMEM_LOAD_16dp256b4xES14_NS15_IS17_NS18_ILi16EEENSY_INS6_IJNSC_ILi64EEES1A_EEENS6_IJSD_S24_EEEEEEENS5_17SM75_U16x8_LDSM_TENS5_14SM90_TMA_STOREES28_NS5_17SM90_U16x8_STSM_TENS5_39AutoVectorizingCopyWithAssumedAlignmentILi128EEEEEEvvEEEEvNT_6ParamsE --------------------------
	.section	.nv.constant2._ZN7cutlass13device_kernelINS_4gemm6kernel13GemmUniversalINS1_17GroupProblemShapeIN4cute5tupleIJiiiEEEEENS1_10collective13CollectiveMmaINS1_40MainloopSm100ArrayTmaUmmaWarpSpecializedILi5ELi8ELi4ENS6_IJNS5_1CILi1EEESD_SD_EEEEENS6_IJNSC_ILi128EEESG_SG_EEENS_12float_e4m3_tEPNS6_IJlSD_NSC_ILi0EEEEEESI_SL_NS5_8TiledMMAINS5_8MMA_AtomIJNS5_10MMA_TraitsINS5_19SM100_MMA_F8F6F4_SSEJSI_SI_fSG_SG_NS5_17integral_constantINS5_4UMMA5MajorELSS_0EEEST_NSQ_INSR_7ScaleInELSU_0EEESV_EEEEEENS5_6LayoutISE_NS6_IJSJ_SJ_SJ_EEEEENS6_IJNS5_10UnderscoreES11_S11_EEEEENS5_13SM90_TMA_LOADENS5_14ComposedLayoutINS5_7SwizzleILi3ELi4ELi3EEENS5_18smem_ptr_flag_bitsILi8EEENSY_INS6_IJNSC_ILi8EEESG_EEENS6_IJSG_SD_EEEEEEEvNS5_8identityES14_S1E_vS1F_EENS_8epilogue10collective18CollectiveEpilogueINS1H_31Sm100PtrArrayTmaWarpSpecializedILi4ELi2ELi32ELb1ELb0EEEJSH_NS6_IJNSY_ISG_SD_EENSY_INSC_ILi32EEESD_EEEEENS_6half_tEPNS6_IJSD_lSJ_EEES1Q_S1S_NS1H_6fusion15FusionCallbacksIS1L_NS1T_17LinearCombinationIS1Q_fS1Q_fLNS_15FloatRoundStyleE2EEESH_S1P_JEEENS5_5SM1004TMEM4LOAD26SM100_TMEM_LOAD_16dp256b4xES14_NS15_IS17_NS18_ILi16EEENSY_INS6_IJNSC_ILi64EEES1A_EEENS6_IJSD_S24_EEEEEEENS5_17SM75_U16x8_LDSM_TENS5_14SM90_TMA_STOREES28_NS5_17SM90_U16x8_STSM_TENS5_39AutoVectorizingCopyWithAssumedAlignmentILi128EEEEEEvvEEEEvNT_6ParamsE,"a",@progbits
	.sectionflags	@""
	.align	4
.nv.constant2._ZN7cutlass13device_kernelINS_4gemm6kernel13GemmUniversalINS1_17GroupProblemShapeIN4cute5tupleIJiiiEEEEENS1_10collective13CollectiveMmaINS1_40MainloopSm100ArrayTmaUmmaWarpSpecializedILi5ELi8ELi4ENS6_IJNS5_1CILi1EEESD_SD_EEEEENS6_IJNSC_ILi128EEESG_SG_EEENS_12float_e4m3_tEPNS6_IJlSD_NSC_ILi0EEEEEESI_SL_NS5_8TiledMMAINS5_8MMA_AtomIJNS5_10MMA_TraitsINS5_19SM100_MMA_F8F6F4_SSEJSI_SI_fSG_SG_NS5_17integral_constantINS5_4UMMA5MajorELSS_0EEEST_NSQ_INSR_7ScaleInELSU_0EEESV_EEEEEENS5_6LayoutISE_NS6_IJSJ_SJ_SJ_EEEEENS6_IJNS5_10UnderscoreES11_S11_EEEEENS5_13SM90_TMA_LOADENS5_14ComposedLayoutINS5_7SwizzleILi3ELi4ELi3EEENS5_18smem_ptr_flag_bitsILi8EEENSY_INS6_IJNSC_ILi8EEESG_EEENS6_IJSG_SD_EEEEEEEvNS5_8identityES14_S1E_vS1F_EENS_8epilogue10collective18CollectiveEpilogueINS1H_31Sm100PtrArrayTmaWarpSpecializedILi4ELi2ELi32ELb1ELb0EEEJSH_NS6_IJNSY_ISG_SD_EENSY_INSC_ILi32EEESD_EEEEENS_6half_tEPNS6_IJSD_lSJ_EEES1Q_S1S_NS1H_6fusion15FusionCallbacksIS1L_NS1T_17LinearCombinationIS1Q_fS1Q_fLNS_15FloatRoundStyleE2EEESH_S1P_JEEENS5_5SM1004TMEM4LOAD26SM100_TMEM_LOAD_16dp256b4xES14_NS15_IS17_NS18_ILi16EEENSY_INS6_IJNSC_ILi64EEES1A_EEENS6_IJSD_S24_EEEEEEENS5_17SM75_U16x8_LDSM_TENS5_14SM90_TMA_STOREES28_NS5_17SM90_U16x8_STSM_TENS5_39AutoVectorizingCopyWithAssumedAlignmentILi128EEEEEEvvEEEEvNT_6ParamsE:
        /*0000*/ 	.byte	0x30, 0xff, 0x00, 0x00, 0x50, 0x49, 0x00, 0x00, 0x50, 0x49, 0x00, 0x00, 0x50, 0x49, 0x00, 0x00
        /*0010*/ 	.byte	0x50, 0x49, 0x00, 0x00, 0x50, 0x49, 0x00, 0x00, 0x50, 0x49, 0x00, 0x00, 0x50, 0x49, 0x00, 0x00
        /*0020*/ 	.byte	0xd0, 0xe2, 0x00, 0x00, 0x50, 0x49, 0x00, 0x00


//--------------------- .text._ZN7cutlass13device_kernelINS_4gemm6kernel13GemmUniversalINS1_17GroupProblemShapeIN4cute5tupleIJiiiEEEEENS1_10collective13CollectiveMmaINS1_40MainloopSm100ArrayTmaUmmaWarpSpecializedILi5ELi8ELi4ENS6_IJNS5_1CILi1EEESD_SD_EEEEENS6_IJNSC_ILi128EEESG_SG_EEENS_12float_e4m3_tEPNS6_IJlSD_NSC_ILi0EEEEEESI_SL_NS5_8TiledMMAINS5_8MMA_AtomIJNS5_10MMA_TraitsINS5_19SM100_MMA_F8F6F4_SSEJSI_SI_fSG_SG_NS5_17integral_constantINS5_4UMMA5MajorELSS_0EEEST_NSQ_INSR_7ScaleInELSU_0EEESV_EEEEEENS5_6LayoutISE_NS6_IJSJ_SJ_SJ_EEEEENS6_IJNS5_10UnderscoreES11_S11_EEEEENS5_13SM90_TMA_LOADENS5_14ComposedLayoutINS5_7SwizzleILi3ELi4ELi3EEENS5_18smem_ptr_flag_bitsILi8EEENSY_INS6_IJNSC_ILi8EEESG_EEENS6_IJSG_SD_EEEEEEEvNS5_8identityES14_S1E_vS1F_EENS_8epilogue10collective18CollectiveEpilogueINS1H_31Sm100PtrArrayTmaWarpSpecializedILi4ELi2ELi32ELb1ELb0EEEJSH_NS6_IJNSY_ISG_SD_EENSY_INSC_ILi32EEESD_EEEEENS_6half_tEPNS6_IJSD_lSJ_EEES1Q_S1S_NS1H_6fusion15FusionCallbacksIS1L_NS1T_17LinearCombinationIS1Q_fS1Q_fLNS_15FloatRoundStyleE2EEESH_S1P_JEEENS5_5SM1004TMEM4LOAD26SM100_TMEM_LOAD_16dp256b4xES14_NS15_IS17_NS18_ILi16EEENSY_INS6_IJNSC_ILi64EEES1A_EEENS6_IJSD_S24_EEEEEEENS5_17SM75_U16x8_LDSM_TENS5_14SM90_TMA_STOREES28_NS5_17SM90_U16x8_STSM_TENS5_39AutoVectorizingCopyWithAssumedAlignmentILi128EEEEEEvvEEEEvNT_6ParamsE --------------------------
	.section	.text._ZN7cutlass13device_kernelINS_4gemm6kernel13GemmUniversalINS1_17GroupProblemShapeIN4cute5tupleIJiiiEEEEENS1_10collective13CollectiveMmaINS1_40MainloopSm100ArrayTmaUmmaWarpSpecializedILi5ELi8ELi4ENS6_IJNS5_1CILi1EEESD_SD_EEEEENS6_IJNSC_ILi128EEESG_SG_EEENS_12float_e4m3_tEPNS6_IJlSD_NSC_ILi0EEEEEESI_SL_NS5_8TiledMMAINS5_8MMA_AtomIJNS5_10MMA_TraitsINS5_19SM100_MMA_F8F6F4_SSEJSI_SI_fSG_SG_NS5_17integral_constantINS5_4UMMA5MajorELSS_0EEEST_NSQ_INSR_7ScaleInELSU_0EEESV_EEEEEENS5_6LayoutISE_NS6_IJSJ_SJ_SJ_EEEEENS6_IJNS5_10UnderscoreES11_S11_EEEEENS5_13SM90_TMA_LOADENS5_14ComposedLayoutINS5_7SwizzleILi3ELi4ELi3EEENS5_18smem_ptr_flag_bitsILi8EEENSY_INS6_IJNSC_ILi8EEESG_EEENS6_IJSG_SD_EEEEEEEvNS5_8identityES14_S1E_vS1F_EENS_8epilogue10collective18CollectiveEpilogueINS1H_31Sm100PtrArrayTmaWarpSpecializedILi4ELi2ELi32ELb1ELb0EEEJSH_NS6_IJNSY_ISG_SD_EENSY_INSC_ILi32EEESD_EEEEENS_6half_tEPNS6_IJSD_lSJ_EEES1Q_S1S_NS1H_6fusion15FusionCallbacksIS1L_NS1T_17LinearCombinationIS1Q_fS1Q_fLNS_15FloatRoundStyleE2EEESH_S1P_JEEENS5_5SM1004TMEM4LOAD26SM100_TMEM_LOAD_16dp256b4xES14_NS15_IS17_NS18_ILi16EEENSY_INS6_IJNSC_ILi64EEES1A_EEENS6_IJSD_S24_EEEEEEENS5_17SM75_U16x8_LDSM_TENS5_14SM90_TMA_STOREES28_NS5_17SM90_U16x8_STSM_TENS5_39AutoVectorizingCopyWithAssumedAlignmentILi128EEEEEEvvEEEEvNT_6ParamsE,"ax",@progbits
	.align	128
.text._ZN7cutlass13device_kernelINS_4gemm6kernel13GemmUniversalINS1_17GroupProblemShapeIN4cute5tupleIJiiiEEEEENS1_10collective13CollectiveMmaINS1_40MainloopSm100ArrayTmaUmmaWarpSpecializedILi5ELi8ELi4ENS6_IJNS5_1CILi1EEESD_SD_EEEEENS6_IJNSC_ILi128EEESG_SG_EEENS_12float_e4m3_tEPNS6_IJlSD_NSC_ILi0EEEEEESI_SL_NS5_8TiledMMAINS5_8MMA_AtomIJNS5_10MMA_TraitsINS5_19SM100_MMA_F8F6F4_SSEJSI_SI_fSG_SG_NS5_17integral_constantINS5_4UMMA5MajorELSS_0EEEST_NSQ_INSR_7ScaleInELSU_0EEESV_EEEEEENS5_6LayoutISE_NS6_IJSJ_SJ_SJ_EEEEENS6_IJNS5_10UnderscoreES11_S11_EEEEENS5_13SM90_TMA_LOADENS5_14ComposedLayoutINS5_7SwizzleILi3ELi4ELi3EEENS5_18smem_ptr_flag_bitsILi8EEENSY_INS6_IJNSC_ILi8EEESG_EEENS6_IJSG_SD_EEEEEEEvNS5_8identityES14_S1E_vS1F_EENS_8epilogue10collective18CollectiveEpilogueINS1H_31Sm100PtrArrayTmaWarpSpecializedILi4ELi2ELi32ELb1ELb0EEEJSH_NS6_IJNSY_ISG_SD_EENSY_INSC_ILi32EEESD_EEEEENS_6half_tEPNS6_IJSD_lSJ_EEES1Q_S1S_NS1H_6fusion15FusionCallbacksIS1L_NS1T_17LinearCombinationIS1Q_fS1Q_fLNS_15FloatRoundStyleE2EEESH_S1P_JEEENS5_5SM1004TMEM4LOAD26SM100_TMEM_LOAD_16dp256b4xES14_NS15_IS17_NS18_ILi16EEENSY_INS6_IJNSC_ILi64EEES1A_EEENS6_IJSD_S24_EEEEEEENS5_17SM75_U16x8_LDSM_TENS5_14SM90_TMA_STOREES28_NS5_17SM90_U16x8_STSM_TENS5_39AutoVectorizingCopyWithAssumedAlignmentILi128EEEEEEvvEEEEvNT_6ParamsE:
        .type           _ZN7cutlass13device_kernelINS_4gemm6kernel13GemmUniversalINS1_17GroupProblemShapeIN4cute5tupleIJiiiEEEEENS1_10collective13CollectiveMmaINS1_40MainloopSm100ArrayTmaUmmaWarpSpecializedILi5ELi8ELi4ENS6_IJNS5_1CILi1EEESD_SD_EEEEENS6_IJNSC_ILi128EEESG_SG_EEENS_12float_e4m3_tEPNS6_IJlSD_NSC_ILi0EEEEEESI_SL_NS5_8TiledMMAINS5_8MMA_AtomIJNS5_10MMA_TraitsINS5_19SM100_MMA_F8F6F4_SSEJSI_SI_fSG_SG_NS5_17integral_constantINS5_4UMMA5MajorELSS_0EEEST_NSQ_INSR_7ScaleInELSU_0EEESV_EEEEEENS5_6LayoutISE_NS6_IJSJ_SJ_SJ_EEEEENS6_IJNS5_10UnderscoreES11_S11_EEEEENS5_13SM90_TMA_LOADENS5_14ComposedLayoutINS5_7SwizzleILi3ELi4ELi3EEENS5_18smem_ptr_flag_bitsILi8EEENSY_INS6_IJNSC_ILi8EEESG_EEENS6_IJSG_SD_EEEEEEEvNS5_8identityES14_S1E_vS1F_EENS_8epilogue10collective18CollectiveEpilogueINS1H_31Sm100PtrArrayTmaWarpSpecializedILi4ELi2ELi32ELb1ELb0EEEJSH_NS6_IJNSY_ISG_SD_EENSY_INSC_ILi32EEESD_EEEEENS_6half_tEPNS6_IJSD_lSJ_EEES1Q_S1S_NS1H_6fusion15FusionCallbacksIS1L_NS1T_17LinearCombinationIS1Q_fS1Q_fLNS_15FloatRoundStyleE2EEESH_S1P_JEEENS5_5SM1004TMEM4LOAD26SM100_TMEM_LOAD_16dp256b4xES14_NS15_IS17_NS18_ILi16EEENSY_INS6_IJNSC_ILi64EEES1A_EEENS6_IJSD_S24_EEEEEEENS5_17SM75_U16x8_LDSM_TENS5_14SM90_TMA_STOREES28_NS5_17SM90_U16x8_STSM_TENS5_39AutoVectorizingCopyWithAssumedAlignmentILi128EEEEEEvvEEEEvNT_6ParamsE,@function
        .size           _ZN7cutlass13device_kernelINS_4gemm6kernel13GemmUniversalINS1_17GroupProblemShapeIN4cute5tupleIJiiiEEEEENS1_10collective13CollectiveMmaINS1_40MainloopSm100ArrayTmaUmmaWarpSpecializedILi5ELi8ELi4ENS6_IJNS5_1CILi1EEESD_SD_EEEEENS6_IJNSC_ILi128EEESG_SG_EEENS_12float_e4m3_tEPNS6_IJlSD_NSC_ILi0EEEEEESI_SL_NS5_8TiledMMAINS5_8MMA_AtomIJNS5_10MMA_TraitsINS5_19SM100_MMA_F8F6F4_SSEJSI_SI_fSG_SG_NS5_17integral_constantINS5_4UMMA5MajorELSS_0EEEST_NSQ_INSR_7ScaleInELSU_0EEESV_EEEEEENS5_6LayoutISE_NS6_IJSJ_SJ_SJ_EEEEENS6_IJNS5_10UnderscoreES11_S11_EEEEENS5_13SM90_TMA_LOADENS5_14ComposedLayoutINS5_7SwizzleILi3ELi4ELi3EEENS5_18smem_ptr_flag_bitsILi8EEENSY_INS6_IJNSC_ILi8EEESG_EEENS6_IJSG_SD_EEEEEEEvNS5_8identityES14_S1E_vS1F_EENS_8epilogue10collective18CollectiveEpilogueINS1H_31Sm100PtrArrayTmaWarpSpecializedILi4ELi2ELi32ELb1ELb0EEEJSH_NS6_IJNSY_ISG_SD_EENSY_INSC_ILi32EEESD_EEEEENS_6half_tEPNS6_IJSD_lSJ_EEES1Q_S1S_NS1H_6fusion15FusionCallbacksIS1L_NS1T_17LinearCombinationIS1Q_fS1Q_fLNS_15FloatRoundStyleE2EEESH_S1P_JEEENS5_5SM1004TMEM4LOAD26SM100_TMEM_LOAD_16dp256b4xES14_NS15_IS17_NS18_ILi16EEENSY_INS6_IJNSC_ILi64EEES1A_EEENS6_IJSD_S24_EEEEEEENS5_17SM75_U16x8_LDSM_TENS5_14SM90_TMA_STOREES28_NS5_17SM90_U16x8_STSM_TENS5_39AutoVectorizingCopyWithAssumedAlignmentILi128EEEEEEvvEEEEvNT_6ParamsE,(.L_x_292 - _ZN7cutlass13device_kernelINS_4gemm6kernel13GemmUniversalINS1_17GroupProblemShapeIN4cute5tupleIJiiiEEEEENS1_10collective13CollectiveMmaINS1_40MainloopSm100ArrayTmaUmmaWarpSpecializedILi5ELi8ELi4ENS6_IJNS5_1CILi1EEESD_SD_EEEEENS6_IJNSC_ILi128EEESG_SG_EEENS_12float_e4m3_tEPNS6_IJlSD_NSC_ILi0EEEEEESI_SL_NS5_8TiledMMAINS5_8MMA_AtomIJNS5_10MMA_TraitsINS5_19SM100_MMA_F8F6F4_SSEJSI_SI_fSG_SG_NS5_17integral_constantINS5_4UMMA5MajorELSS_0EEEST_NSQ_INSR_7ScaleInELSU_0EEESV_EEEEEENS5_6LayoutISE_NS6_IJSJ_SJ_SJ_EEEEENS6_IJNS5_10UnderscoreES11_S11_EEEEENS5_13SM90_TMA_LOADENS5_14ComposedLayoutINS5_7SwizzleILi3ELi4ELi3EEENS5_18smem_ptr_flag_bitsILi8EEENSY_INS6_IJNSC_ILi8EEESG_EEENS6_IJSG_SD_EEEEEEEvNS5_8identityES14_S1E_vS1F_EENS_8epilogue10collective18CollectiveEpilogueINS1H_31Sm100PtrArrayTmaWarpSpecializedILi4ELi2ELi32ELb1ELb0EEEJSH_NS6_IJNSY_ISG_SD_EENSY_INSC_ILi32EEESD_EEEEENS_6half_tEPNS6_IJSD_lSJ_EEES1Q_S1S_NS1H_6fusion15FusionCallbacksIS1L_NS1T_17LinearCombinationIS1Q_fS1Q_fLNS_15FloatRoundStyleE2EEESH_S1P_JEEENS5_5SM1004TMEM4LOAD26SM100_TMEM_LOAD_16dp256b4xES14_NS15_IS17_NS18_ILi16EEENSY_INS6_IJNSC_ILi64EEES1A_EEENS6_IJSD_S24_EEEEEEENS5_17SM75_U16x8_LDSM_TENS5_14SM90_TMA_STOREES28_NS5_17SM90_U16x8_STSM_TENS5_39AutoVectorizingCopyWithAssumedAlignmentILi128EEEEEEvvEEEEvNT_6ParamsE)
        .other          _ZN7cutlass13device_kernelINS_4gemm6kernel13GemmUniversalINS1_17GroupProblemShapeIN4cute5tupleIJiiiEEEEENS1_10collective13CollectiveMmaINS1_40MainloopSm100ArrayTmaUmmaWarpSpecializedILi5ELi8ELi4ENS6_IJNS5_1CILi1EEESD_SD_EEEEENS6_IJNSC_ILi128EEESG_SG_EEENS_12float_e4m3_tEPNS6_IJlSD_NSC_ILi0EEEEEESI_SL_NS5_8TiledMMAINS5_8MMA_AtomIJNS5_10MMA_TraitsINS5_19SM100_MMA_F8F6F4_SSEJSI_SI_fSG_SG_NS5_17integral_constantINS5_4UMMA5MajorELSS_0EEEST_NSQ_INSR_7ScaleInELSU_0EEESV_EEEEEENS5_6LayoutISE_NS6_IJSJ_SJ_SJ_EEEEENS6_IJNS5_10UnderscoreES11_S11_EEEEENS5_13SM90_TMA_LOADENS5_14ComposedLayoutINS5_7SwizzleILi3ELi4ELi3EEENS5_18smem_ptr_flag_bitsILi8EEENSY_INS6_IJNSC_ILi8EEESG_EEENS6_IJSG_SD_EEEEEEEvNS5_8identityES14_S1E_vS1F_EENS_8epilogue10collective18CollectiveEpilogueINS1H_31Sm100PtrArrayTmaWarpSpecializedILi4ELi2ELi32ELb1ELb0EEEJSH_NS6_IJNSY_ISG_SD_EENSY_INSC_ILi32EEESD_EEEEENS_6half_tEPNS6_IJSD_lSJ_EEES1Q_S1S_NS1H_6fusion15FusionCallbacksIS1L_NS1T_17LinearCombinationIS1Q_fS1Q_fLNS_15FloatRoundStyleE2EEESH_S1P_JEEENS5_5SM1004TMEM4LOAD26SM100_TMEM_LOAD_16dp256b4xES14_NS15_IS17_NS18_ILi16EEENSY_INS6_IJNSC_ILi64EEES1A_EEENS6_IJSD_S24_EEEEEEENS5_17SM75_U16x8_LDSM_TENS5_14SM90_TMA_STOREES28_NS5_17SM90_U16x8_STSM_TENS5_39AutoVectorizingCopyWithAssumedAlignmentILi128EEEEEEvvEEEEvNT_6ParamsE,@"STO_CUDA_ENTRY STV_DEFAULT"
_ZN7cutlass13device_kernelINS_4gemm6kernel13GemmUniversalINS1_17GroupProblemShapeIN4cute5tupleIJiiiEEEEENS1_10collective13CollectiveMmaINS1_40MainloopSm100ArrayTmaUmmaWarpSpecializedILi5ELi8ELi4ENS6_IJNS5_1CILi1EEESD_SD_EEEEENS6_IJNSC_ILi128EEESG_SG_EEENS_12float_e4m3_tEPNS6_IJlSD_NSC_ILi0EEEEEESI_SL_NS5_8TiledMMAINS5_8MMA_AtomIJNS5_10MMA_TraitsINS5_19SM100_MMA_F8F6F4_SSEJSI_SI_fSG_SG_NS5_17integral_constantINS5_4UMMA5MajorELSS_0EEEST_NSQ_INSR_7ScaleInELSU_0EEESV_EEEEEENS5_6LayoutISE_NS6_IJSJ_SJ_SJ_EEEEENS6_IJNS5_10UnderscoreES11_S11_EEEEENS5_13SM90_TMA_LOADENS5_14ComposedLayoutINS5_7SwizzleILi3ELi4ELi3EEENS5_18smem_ptr_flag_bitsILi8EEENSY_INS6_IJNSC_ILi8EEESG_EEENS6_IJSG_SD_EEEEEEEvNS5_8identityES14_S1E_vS1F_EENS_8epilogue10collective18CollectiveEpilogueINS1H_31Sm100PtrArrayTmaWarpSpecializedILi4ELi2ELi32ELb1ELb0EEEJSH_NS6_IJNSY_ISG_SD_EENSY_INSC_ILi32EEESD_EEEEENS_6half_tEPNS6_IJSD_lSJ_EEES1Q_S1S_NS1H_6fusion15FusionCallbacksIS1L_NS1T_17LinearCombinationIS1Q_fS1Q_fLNS_15FloatRoundStyleE2EEESH_S1P_JEEENS5_5SM1004TMEM4LOAD26SM100_TMEM_LOAD_16dp256b4xES14_NS15_IS17_NS18_ILi16EEENSY_INS6_IJNSC_ILi64EEES1A_EEENS6_IJSD_S24_EEEEEEENS5_17SM75_U16x8_LDSM_TENS5_14SM90_TMA_STOREES28_NS5_17SM90_U16x8_STSM_TENS5_39AutoVectorizingCopyWithAssumedAlignmentILi128EEEEEEvvEEEEvNT_6ParamsE:
[----:B------:R-:W1:Y:S01]  /*0000*/  LDC R1, c[0x0][0x37c] ;  /* 0x0000df00ff017b82 */ /* 0x000e620000000800 */
[----:B------:R-:W2:Y:S07]  /*0010*/  S2R R0, SR_TID.X ;  /* 0x0000000000007919 */ /* 0x000eae0000002100 */
[----:B------:R-:W-:Y:S01]  /*0020*/  S2UR UR31, SR_CTAID.X ;  /* 0x00000000001f79c3 */ /* 0x000fe20000002500 */
[----:B------:R-:W-:Y:S01]  /*0030*/  UMOV UR4, 0x4 ;  /* 0x0000000400047882 */ /* 0x000fe20000000000 */
[----:B------:R-:W3:Y:S01]  /*0040*/  LDCU UR28, c[0x0][0x370] ;  /* 0x00006e00ff1c77ac */ /* 0x000ee20008000800 */
[----:B------:R-:W-:-:S05]  /*0050*/  ELECT P2, URZ, PT ;  /* 0x0000000000ff782f */ /* 0x000fca0003840000 */
[----:B------:R-:W3:Y:S01]  /*0060*/  S2UR UR17, SR_CTAID.Y ;  /* 0x00000000001179c3 */ /* 0x000ee20000002600 */
[----:B--2---:R-:W-:Y:S01]  /*0070*/  SHF.R.U32.HI R80, RZ, 0x5, R0 ;  /* 0x00000005ff507819 */ /* 0x004fe20000011600 */
[----:B---3--:R-:W-:-:S04]  /*0080*/  UIMAD UR26, UR17, UR28, UR31 ;  /* 0x0000001c111a72a4 */ /* 0x008fc8000f8e021f */
[----:B------:R-:W2:Y:S02]  /*0090*/  SHFL.IDX PT, R2, R80, RZ, 0x1f ;  /* 0x00001fff50027589 */ /* 0x000ea400000e0000 */
[----:B--2---:R-:W-:-:S13]  /*00a0*/  R2UR UR20, R2 ;  /* 0x00000000021472ca */ /* 0x004fda00000e0000 */
[----:B------:R-:W-:Y:S02]  /*00b0*/  UISETP.GE.AND UP0, UPT, UR20, 0x8, UPT ;  /* 0x000000081400788c */ /* 0x000fe4000bf06270 */
[----:B------:R-:W-:Y:S02]  /*00c0*/  UISETP.GT.AND UP1, UPT, UR20, 0x3, UPT ;  /* 0x000000031400788c */ /* 0x000fe4000bf24270 */
[----:B------:R-:W-:-:S04]  /*00d0*/  USEL UR4, UR4, 0x8, !UP0 ;  /* 0x0000000804047887 */ /* 0x000fc8000c000000 */
[----:B------:R-:W-:Y:S02]  /*00e0*/  USEL UR37, UR4, UR20, UP1 ;  /* 0x0000001404257287 */ /* 0x000fe40008800000 */
[----:B------:R-:W-:Y:S02]  /*00f0*/  ULOP3.LUT UR20, UR20, 0xfffffffc, URZ, 0xc0, !UPT ;  /* 0xfffffffc14147892 */ /* 0x000fe4000f8ec0ff */
[----:B------:R-:W-:-:S09]  /*0100*/  UISETP.NE.AND UP0, UPT, UR37, 0x2, UPT ;  /* 0x000000022500788c */ /* 0x000fd2000bf05270 */
[----:B-1----:R-:W-:Y:S05]  /*0110*/  BRA.U UP0, `(.L_x_0) ;  /* 0x0000000100fc7547 */ /* 0x002fea000b800000 */
[----:B------:R-:W1:Y:S01]  /*0120*/  LDCU UR32, c[0x0][0xc1c] ;  /* 0x00018380ff2077ac */ /* 0x000e620008000800 */
[----:B------:R-:W-:Y:S01]  /*0130*/  BSSY.RECONVERGENT B0, `(.L_x_1) ;  /* 0x000003c000007945 */ /* 0x000fe20003800200 */
[----:B------:R-:W2:Y:S01]  /*0140*/  LDCU.64 UR4, c[0x0][0x820] ;  /* 0x00010400ff0477ac */ /* 0x000ea20008000a00 */
[----:B------:R-:W-:Y:S01]  /*0150*/  ELECT P0, URZ, PT ;  /* 0x0000000000ff782f */ /* 0x000fe20003800000 */
[----:B------:R-:W-:Y:S02]  /*0160*/  UIMAD UR34, UR26, 0xf, URZ ;  /* 0x0000000f1a2278a4 */ /* 0x000fe4000f8e02ff */
[----:B-1----:R-:W-:-:S04]  /*0170*/  UIADD3 UR32, UPT, UPT, UR26, UR32, URZ ;  /* 0x000000201a207290 */ /* 0x002fc8000fffe0ff */
[----:B------:R-:W-:Y:S02]  /*0180*/  UIMAD UR32, UR32, 0xf, URZ ;  /* 0x0000000f202078a4 */ /* 0x000fe4000f8e02ff */
[----:B--2---:R-:W-:Y:S02]  /*0190*/  UIMAD.WIDE.U32 UR34, UR34, 0x80, UR4 ;  /* 0x00000080222278a5 */ /* 0x004fe4000f8e0004 */
[----:B------:R-:W-:Y:S02]  /*01a0*/  UIMAD.WIDE.U32 UR32, UR32, 0x80, UR4 ;  /* 0x00000080202078a5 */ /* 0x000fe4000f8e0004 */
[----:B------:R-:W-:Y:S10]  /*01b0*/  @!P0 BRA `(.L_x_2) ;  /* 0x0000000000cc8947 */ /* 0x000ff40003800000 */
[----:B------:R-:W1:Y:S01]  /*01c0*/  S2UR UR4, SR_CgaCtaId ;  /* 0x00000000000479c3 */ /* 0x000e620000008800 */
[----:B------:R-:W-:-:S07]  /*01d0*/  UMOV UR5, 0x400 ;  /* 0x0000040000057882 */ /* 0x000fce0000000000 */
[----:B------:R-:W2:Y:S08]  /*01e0*/  LDC.64 R64, c[0x0][0x400] ;  /* 0x00010000ff407b82 */ /* 0x000eb00000000a00 */
[----:B------:R-:W2:Y:S08]  /*01f0*/  LDC.64 R66, c[0x0][0x408] ;  /* 0x00010200ff427b82 */ /* 0x000eb00000000a00 */
[----:B------:R-:W3:Y:S01]  /*0200*/  LDC.64 R60, c[0x0][0x410] ;  /* 0x00010400ff3c7b82 */ /* 0x000ee20000000a00 */
[----:B-1----:R-:W-:-:S07]  /*0210*/  ULEA UR4, UR4, UR5, 0x18 ;  /* 0x0000000504047291 */ /* 0x002fce000f8ec0ff */
[----:B------:R-:W3:Y:S08]  /*0220*/  LDC.64 R62, c[0x0][0x418] ;  /* 0x00010600ff3e7b82 */ /* 0x000ef00000000a00 */
[----:B------:R-:W1:Y:S01]  /*0230*/  LDC.64 R56, c[0x0][0x420] ;  /* 0x00010800ff387b82 */ /* 0x000e620000000a00 */
[----:B--2---:R2:W-:Y:S07]  /*0240*/  STS.128 [UR4+0x480], R64 ;  /* 0x00048040ff007988 */ /* 0x0045ee0008000c04 */
[----:B------:R-:W1:Y:S08]  /*0250*/  LDC.64 R58, c[0x0][0x428] ;  /* 0x00010a00ff3a7b82 */ /* 0x000e700000000a00 */
[----:B------:R-:W4:Y:S01]  /*0260*/  LDC.64 R52, c[0x0][0x430] ;  /* 0x00010c00ff347b82 */ /* 0x000f220000000a00 */
[----:B---3--:R2:W-:Y:S07]  /*0270*/  STS.128 [UR4+0x490], R60 ;  /* 0x0004903cff007988 */ /* 0x0085ee0008000c04 */
[----:B------:R-:W4:Y:S08]  /*0280*/  LDC.64 R54, c[0x0][0x438] ;  /* 0x00010e00ff367b82 */ /* 0x000f300000000a00 */
[----:B------:R-:W3:Y:S01]  /*0290*/  LDC.64 R48, c[0x0][0x440] ;  /* 0x00011000ff307b82 */ /* 0x000ee20000000a00 */
[----:B-1----:R2:W-:Y:S07]  /*02a0*/  STS.128 [UR4+0x4a0], R56 ;  /* 0x0004a038ff007988 */ /* 0x0025ee0008000c04 */
[----:B------:R-:W3:Y:S08]  /*02b0*/  LDC.64 R50, c[0x0][0x448] ;  /* 0x00011200ff327b82 */ /* 0x000ef00000000a00 */
[----:B------:R-:W1:Y:S01]  /*02c0*/  LDC.64 R44, c[0x0][0x450] ;  /* 0x00011400ff2c7b82 */ /* 0x000e620000000a00 */
[----:B----4-:R2:W-:Y:S07]  /*02d0*/  STS.128 [UR4+0x4b0], R52 ;  /* 0x0004b034ff007988 */ /* 0x0105ee0008000c04 */
        /* <DEDUP_REMOVED lines=30> */
[----:B------:R-:W4:Y:S01]  /*04c0*/  LDC.64 R6, c[0x0][0x578] ;  /* 0x00015e00ff067b82 */ /* 0x000f220000000a00 */
[----:B-1----:R2:W-:Y:S04]  /*04d0*/  STS.128 [UR4+0x560], R8 ;  /* 0x00056008ff007988 */ /* 0x0025e80008000c04 */
[----:B----4-:R2:W-:Y:S02]  /*04e0*/  STS.128 [UR4+0x570], R4 ;  /* 0x00057004ff007988 */ /* 0x0105e40008000c04 */
.L_x_2:
[----:B------:R-:W-:Y:S05]  /*04f0*/  BSYNC.RECONVERGENT B0 ;  /* 0x0000000000007941 */ /* 0x000fea0003800200 */
.L_x_1:
[----:B------:R-:W-:Y:S01]  /*0500*/  NOP ;  /* 0x0000000000007918 */ /* 0x000fe20000000000 */
.L_x_0:
[----:B------:R-:W-:-:S09]  /*0510*/  UISETP.NE.AND UP0, UPT, UR37, 0x3, UPT ;  /* 0x000000032500788c */ /* 0x000fd2000bf05270 */
[----:B------:R-:W-:Y:S05]  /*0520*/  BRA.U UP0, `(.L_x_3) ;  /* 0x0000000100807547 */ /* 0x000fea000b800000 */
[----:B------:R-:W1:Y:S01]  /*0530*/  S2UR UR4, SR_CgaCtaId ;  /* 0x00000000000479c3 */ /* 0x000e620000008800 */
[----:B------:R-:W3:Y:S01]  /*0540*/  LDCU.64 UR6, c[0x0][0xb00] ;  /* 0x00016000ff0677ac */ /* 0x000ee20008000a00 */
[----:B------:R-:W-:Y:S01]  /*0550*/  ELECT P0, URZ, PT ;  /* 0x0000000000ff782f */ /* 0x000fe20003800000 */
[----:B------:R-:W-:-:S05]  /*0560*/  UMOV UR5, 0x400 ;  /* 0x0000040000057882 */ /* 0x000fca0000000000 */
[----:B--2---:R-:W2:Y:S01]  /*0570*/  LDC.64 R32, c[0x0][0x900] ;  /* 0x00024000ff207b82 */ /* 0x004ea20000000a00 */
[----:B------:R-:W-:-:S07]  /*0580*/  UIMAD UR22, UR26, 0xe, URZ ;  /* 0x0000000e1a1678a4 */ /* 0x000fce000f8e02ff */
[----:B------:R-:W2:Y:S01]  /*0590*/  LDC.64 R34, c[0x0][0x908] ;  /* 0x00024200ff227b82 */ /* 0x000ea20000000a00 */
[----:B---3--:R-:W-:-:S07]  /*05a0*/  UIMAD.WIDE.U32 UR22, UR22, 0x80, UR6 ;  /* 0x00000080161678a5 */ /* 0x008fce000f8e0006 */
[----:B------:R-:W3:Y:S01]  /*05b0*/  LDC.64 R28, c[0x0][0x910] ;  /* 0x00024400ff1c7b82 */ /* 0x000ee20000000a00 */
[----:B-1----:R-:W-:-:S07]  /*05c0*/  ULEA UR4, UR4, UR5, 0x18 ;  /* 0x0000000504047291 */ /* 0x002fce000f8ec0ff */
[----:B------:R-:W3:Y:S08]  /*05d0*/  LDC.64 R30, c[0x0][0x918] ;  /* 0x00024600ff1e7b82 */ /* 0x000ef00000000a00 */
[----:B------:R-:W1:Y:S01]  /*05e0*/  LDC.64 R24, c[0x0][0x920] ;  /* 0x00024800ff187b82 */ /* 0x000e620000000a00 */
[----:B--2---:R4:W-:Y:S07]  /*05f0*/  @P0 STS.128 [UR4+0x380], R32 ;  /* 0x00038020ff000988 */ /* 0x0049ee0008000c04 */
[----:B------:R-:W1:Y:S08]  /*0600*/  LDC.64 R26, c[0x0][0x928] ;  /* 0x00024a00ff1a7b82 */ /* 0x000e700000000a00 */
[----:B------:R-:W2:Y:S01]  /*0610*/  LDC.64 R20, c[0x0][0x930] ;  /* 0x00024c00ff147b82 */ /* 0x000ea20000000a00 */
[----:B---3--:R4:W-:Y:S07]  /*0620*/  @P0 STS.128 [UR4+0x390], R28 ;  /* 0x0003901cff000988 */ /* 0x0089ee0008000c04 */
[----:B------:R-:W2:Y:S08]  /*0630*/  LDC.64 R22, c[0x0][0x938] ;  /* 0x00024e00ff167b82 */ /* 0x000eb00000000a00 */
[----:B------:R-:W3:Y:S01]  /*0640*/  LDC.64 R16, c[0x0][0x940] ;  /* 0x00025000ff107b82 */ /* 0x000ee20000000a00 */
[----:B-1----:R4:W-:Y:S07]  /*0650*/  @P0 STS.128 [UR4+0x3a0], R24 ;  /* 0x0003a018ff000988 */ /* 0x0029ee0008000c04 */
        /* <DEDUP_REMOVED lines=9> */
[----:B------:R-:W3:Y:S01]  /*06f0*/  LDC.64 R6, c[0x0][0x978] ;  /* 0x00025e00ff067b82 */ /* 0x000ee20000000a00 */
[----:B--2---:R4:W-:Y:S04]  /*0700*/  @P0 STS.128 [UR4+0x3e0], R8 ;  /* 0x0003e008ff000988 */ /* 0x0049e80008000c04 */
[----:B---3--:R4:W-:Y:S01]  /*0710*/  @P0 STS.128 [UR4+0x3f0], R4 ;  /* 0x0003f004ff000988 */ /* 0x0089e20008000c04 */
[----:B------:R-:W-:Y:S01]  /*0720*/  NOP ;  /* 0x0000000000007918 */ /* 0x000fe20000000000 */
.L_x_3:
[----:B------:R-:W1:Y:S01]  /*0730*/  SHFL.IDX PT, R2, R80, RZ, 0x1f ;  /* 0x00001fff50027589 */ /* 0x000e6200000e0000 */
[----:B------:R-:W-:Y:S02]  /*0740*/  UISETP.NE.AND UP4, UPT, UR37, 0x2, UPT ;  /* 0x000000022500788c */ /* 0x000fe4000bf85270 */
[----:B------:R-:W-:Y:S02]  /*0750*/  UISETP.NE.AND UP0, UPT, UR37, URZ, UPT ;  /* 0x000000ff2500728c */ /* 0x000fe4000bf05270 */
[----:B------:R-:W-:-:S04]  /*0760*/  USEL UR25, URZ, 0x1, UP4 ;  /* 0x00000001ff197887 */ /* 0x000fc8000a000000 */
[----:B------:R-:W-:Y:S01]  /*0770*/  USEL UR25, UR25, 0x2, UP0 ;  /* 0x0000000219197887 */ /* 0x000fe20008000000 */
[----:B-1----:R-:W-:-:S13]  /*0780*/  ISETP.NE.AND P0, PT, R2, RZ, PT ;  /* 0x000000ff0200720c */ /* 0x002fda0003f05270 */
[----:B------:R-:W-:Y:S05]  /*0790*/  @P0 BRA `(.L_x_4) ;  /* 0x0000000000500947 */ /* 0x000fea0003800000 */
[----:B------:R-:W1:Y:S01]  /*07a0*/  S2UR UR5, SR_CgaCtaId ;  /* 0x00000000000579c3 */ /* 0x000e620000008800 */
[----:B------:R-:W-:Y:S01]  /*07b0*/  UMOV UR6, 0x400 ;  /* 0x0000040000067882 */ /* 0x000fe20000000000 */
[----:B------:R-:W-:Y:S01]  /*07c0*/  UMOV UR4, 0x1 ;  /* 0x0000000100047882 */ /* 0x000fe20000000000 */
[----:B------:R-:W-:Y:S01]  /*07d0*/  ELECT P0, URZ, PT ;  /* 0x0000000000ff782f */ /* 0x000fe20003800000 */
[----:B-1----:R-:W-:Y:S02]  /*07e0*/  ULEA UR5, UR5, UR6, 0x18 ;  /* 0x0000000605057291 */ /* 0x002fe4000f8ec0ff */
[----:B------:R-:W-:-:S04]  /*07f0*/  UIADD3 UR6, UPT, UPT, -UR4, 0x100000, URZ ;  /* 0x0010000004067890 */ /* 0x000fc8000fffe1ff */
[----:B------:R-:W-:Y:S02]  /*0800*/  USHF.L.U32 UR7, UR6, 0xb, URZ ;  /* 0x0000000b06077899 */ /* 0x000fe400080006ff */
[----:B------:R-:W-:Y:S01]  /*0810*/  USHF.L.U32 UR6, UR6, 0x1, URZ ;  /* 0x0000000106067899 */ /* 0x000fe200080006ff */
[----:B------:R-:W1:Y:S11]  /*0820*/  FENCE.VIEW.ASYNC.S ;  /* 0x00000000000073c6 */ /* 0x000e760000000000 */
[----:B-1----:R1:W3:Y:S01]  /*0830*/  SYNCS.EXCH.64 URZ, [UR5], UR6 ;  /* 0x0000000605ff75b2 */ /* 0x0022e20008000100 */
[----:B------:R1:W1:Y:S01]  /*0840*/  SYNCS.EXCH.64 URZ, [UR5+0x28], UR6 ;  /* 0x0000280605ff75b2 */ /* 0x0002620008000100 */
        /* <DEDUP_REMOVED lines=8> */
[----:B------:R-:W-:Y:S01]  /*08d0*/  NOP ;  /* 0x0000000000007918 */ /* 0x000fe20000000000 */
.L_x_4:
[----:B------:R-:W5:Y:S01]  /*08e0*/  SHFL.IDX PT, R2, R80, RZ, 0x1f ;  /* 0x00001fff50027589 */ /* 0x000f6200000e0000 */
[----:B------:R-:W-:Y:S01]  /*08f0*/  NOP ;  /* 0x0000000000007918 */ /* 0x000fe20000000000 */
[----:B-----5:R-:W-:-:S13]  /*0900*/  ISETP.NE.AND P0, PT, R2, 0x1, PT ;  /* 0x000000010200780c */ /* 0x020fda0003f05270 */
[----:B------:R-:W-:Y:S05]  /*0910*/  @P0 BRA `(.L_x_5) ;  /* 0x0000000000580947 */ /* 0x000fea0003800000 */
[----:B-1----:R-:W1:Y:S01]  /*0920*/  S2UR UR6, SR_CgaCtaId ;  /* 0x00000000000679c3 */ /* 0x002e620000008800 */
[----:B------:R-:W-:Y:S01]  /*0930*/  UMOV UR7, 0x400 ;  /* 0x0000040000077882 */ /* 0x000fe20000000000 */
[----:B------:R-:W-:Y:S01]  /*0940*/  UMOV UR5, 0x20 ;  /* 0x0000002000057882 */ /* 0x000fe20000000000 */
[----:B------:R-:W-:Y:S01]  /*0950*/  UMOV UR4, 0x80 ;  /* 0x0000008000047882 */ /* 0x000fe20000000000 */
[----:B------:R-:W-:-:S04]  /*0960*/  UIADD3 UR8, UPT, UPT, -UR5, 0x100000, URZ ;  /* 0x0010000005087890 */ /* 0x000fc8000fffe1ff */
[----:B------:R-:W-:Y:S02]  /*0970*/  USHF.L.U32 UR9, UR8, 0xb, URZ ;  /* 0x0000000b08097899 */ /* 0x000fe400080006ff */
[----:B------:R-:W-:Y:S02]  /*0980*/  USHF.L.U32 UR8, UR8, 0x1, URZ ;  /* 0x0000000108087899 */ /* 0x000fe400080006ff */
[----:B------:R-:W-:-:S04]  /*0990*/  UIADD3 UR4, UPT, UPT, -UR4, 0x100000, URZ ;  /* 0x0010000004047890 */ /* 0x000fc8000fffe1ff */
[----:B------:R-:W-:Y:S02]  /*09a0*/  USHF.L.U32 UR5, UR4, 0xb, URZ ;  /* 0x0000000b04057899 */ /* 0x000fe400080006ff */
[----:B------:R-:W-:Y:S01]  /*09b0*/  USHF.L.U32 UR4, UR4, 0x1, URZ ;  /* 0x0000000104047899 */ /* 0x000fe200080006ff */
[----:B------:R-:W-:Y:S01]  /*09c0*/  ELECT P0, URZ, PT ;  /* 0x0000000000ff782f */ /* 0x000fe20003800000 */
[----:B-1----:R-:W-:Y:S01]  /*09d0*/  ULEA UR6, UR6, UR7, 0x18 ;  /* 0x0000000706067291 */ /* 0x002fe2000f8ec0ff */
[----:B------:R-:W1:Y:S11]  /*09e0*/  FENCE.VIEW.ASYNC.S ;  /* 0x00000000000073c6 */ /* 0x000e760000000000 */
[----:B-1----:R1:W1:Y:S01]  /*09f0*/  SYNCS.EXCH.64 URZ, [UR6+0x50], UR8 ;  /* 0x0000500806ff75b2 */ /* 0x0022620008000100 */
        /* <DEDUP_REMOVED lines=8> */
.L_x_5:
[----:B------:R-:W5:Y:S01]  /*0a80*/  SHFL.IDX PT, R2, R80, RZ, 0x1f ;  /* 0x00001fff50027589 */ /* 0x000f6200000e0000 */
[----:B------:R-:W-:Y:S01]  /*0a90*/  NOP ;  /* 0x0000000000007918 */ /* 0x000fe20000000000 */
[----:B-----5:R-:W-:-:S13]  /*0aa0*/  ISETP.NE.AND P0, PT, R2, 0x3, PT ;  /* 0x000000030200780c */ /* 0x020fda0003f05270 */
[----:B------:R-:W-:Y:S05]  /*0ab0*/  @P0 BRA `(.L_x_6) ;  /* 0x0000000000300947 */ /* 0x000fea0003800000 */
[----:B-1----:R-:W1:Y:S01]  /*0ac0*/  S2UR UR5, SR_CgaCtaId ;  /* 0x00000000000579c3 */ /* 0x002e620000008800 */
        /* <DEDUP_REMOVED lines=8> */
[----:B-1----:R1:W1:Y:S01]  /*0b50*/  SYNCS.EXCH.64 URZ, [UR5+0x90], UR6 ;  /* 0x0000900605ff75b2 */ /* 0x0022620008000100 */
[----:B------:R1:W1:Y:S01]  /*0b60*/  SYNCS.EXCH.64 URZ, [UR5+0x98], UR6 ;  /* 0x0000980605ff75b2 */ /* 0x0002620008000100 */
[----:B------:R-:W-:Y:S01]  /*0b70*/  NOP ;  /* 0x0000000000007918 */ /* 0x000fe20000000000 */
.L_x_6:
[----:B------:R-:W5:Y:S01]  /*0b80*/  SHFL.IDX PT, R2, R80, RZ, 0x1f ;  /* 0x00001fff50027589 */ /* 0x000f6200000e0000 */
[----:B------:R-:W-:Y:S01]  /*0b90*/  NOP ;  /* 0x0000000000007918 */ /* 0x000fe20000000000 */
[----:B-----5:R-:W-:-:S13]  /*0ba0*/  ISETP.NE.AND P0, PT, R2, 0x4, PT ;  /* 0x000000040200780c */ /* 0x020fda0003f05270 */
[----:B------:R-:W-:Y:S05]  /*0bb0*/  @P0 BRA `(.L_x_7) ;  /* 0x0000000000840947 */ /* 0x000fea0003800000 */
[----:B------:R-:W-:Y:S01]  /*0bc0*/  ELECT P0, URZ, PT ;  /* 0x0000000000ff782f */ /* 0x000fe20003800000 */
[----:B------:R-:W-:-:S12]  /*0bd0*/  BSSY.RECONVERGENT B0, `(.L_x_7) ;  /* 0x000001f000007945 */ /* 0x000fd80003800200 */
[----:B------:R-:W-:Y:S05]  /*0be0*/  @!P0 BRA `(.L_x_8) ;  /* 0x0000000000748947 */ /* 0x000fea0003800000 */
        /* <DEDUP_REMOVED lines=9> */
[----:B------:R-:W-:Y:S02]  /*0c80*/  USHF.L.U32 UR4, UR4, 0x1, URZ ;  /* 0x0000000104047899 */ /* 0x000fe400080006ff */
        /* <DEDUP_REMOVED lines=19> */
.L_x_8:
[----:B-1----:R-:W-:Y:S05]  /*0dc0*/  BSYNC.RECONVERGENT B0 ;  /* 0x0000000000007941 */ /* 0x002fea0003800200 */
.L_x_7:
        /* <DEDUP_REMOVED lines=36> */
.L_x_10:
[----:B-1----:R-:W-:Y:S05]  /*1010*/  BSYNC.RECONVERGENT B0 ;  /* 0x0000000000007941 */ /* 0x002fea0003800200 */
.L_x_9:
[----:B------:R-:W5:Y:S01]  /*1020*/  SHFL.IDX PT, R2, R80, RZ, 0x1f ;  /* 0x00001fff50027589 */ /* 0x000f6200000e0000 */
[----:B--2-4-:R-:W2:Y:S01]  /*1030*/  LDC.64 R4, c[0x0][0xbf0] ;  /* 0x0002fc00ff047b82 */ /* 0x014ea20000000a00 */
[----:B------:R-:W4:Y:S01]  /*1040*/  LDCU.64 UR50, c[0x0][0x358] ;  /* 0x00006b00ff3277ac */ /* 0x000f220008000a00 */
[----:B------:R-:W-:Y:S01]  /*1050*/  NOP ;  /* 0x0000000000007918 */ /* 0x000fe20000000000 */
[----:B-----5:R-:W-:-:S13]  /*1060*/  ISETP.NE.AND P0, PT, R2, 0x5, PT ;  /* 0x000000050200780c */ /* 0x020fda0003f05270 */
[----:B----4-:R-:W-:Y:S05]  /*1070*/  @P0 BRA `(.L_x_11) ;  /* 0x0000000000580947 */ /* 0x010fea0003800000 */
        /* <DEDUP_REMOVED lines=20> */
[----:B------:R4:W1:Y:S02]  /*11c0*/  SYNCS.EXCH.64 URZ, [UR6+0x158], UR4 ;  /* 0x0001580406ff75b2 */ /* 0x0008640008000100 */
[----:B----4-:R-:W-:Y:S01]  /*11d0*/  NOP ;  /* 0x0000000000007918 */ /* 0x010fe20000000000 */
.L_x_11:
[----:B------:R-:W-:Y:S01]  /*11e0*/  NOP ;  /* 0x0000000000007918 */ /* 0x000fe20000000000 */
[----:B-1-3--:R-:W-:Y:S06]  /*11f0*/  BAR.SYNC.DEFER_BLOCKING 0x0 ;  /* 0x0000000000007b1d */ /* 0x00afec0000010000 */
[----:B------:R-:W1:Y:S01]  /*1200*/  LDCU UR24, c[0x0][0xc0c] ;  /* 0x00018180ff1877ac */ /* 0x000e620008000800 */
[----:B------:R-:W1:Y:S01]  /*1210*/  LDCU UR4, c[0x0][0xbdc] ;  /* 0x00017b80ff0477ac */ /* 0x000e620008000800 */
[----:B------:R-:W3:Y:S01]  /*1220*/  LDCU UR27, c[0x0][0xbe8] ;  /* 0x00017d00ff1b77ac */ /* 0x000ee20008000800 */
[----:B------:R-:W4:Y:S01]  /*1230*/  LDCU UR21, c[0x0][0xc10] ;  /* 0x00018200ff1577ac */ /* 0x000f220008000800 */
[----:B------:R-:W-:Y:S01]  /*1240*/  LOP3.LUT R8, R0, 0x1f, RZ, 0xc0, !PT ;  /* 0x0000001f00087812 */ /* 0x000fe200078ec0ff */
[----:B------:R-:W4:Y:S01]  /*1250*/  LDCU.128 UR12, c[0x0][0xba0] ;  /* 0x00017400ff0c77ac */ /* 0x000f220008000c00 */
[----:B--2---:R-:W2:Y:S01]  /*1260*/  LDG.E R2, desc[UR50][R4.64] ;  /* 0x0000003204027981 */ /* 0x004ea2000c1e1900 */
[----:B------:R-:W2:Y:S03]  /*1270*/  LDCU.128 UR8, c[0x0][0xbb0] ;  /* 0x00017600ff0877ac */ /* 0x000ea60008000c00 */
[----:B------:R4:W2:Y:S01]  /*1280*/  LDG.E R3, desc[UR50][R4.64+0x4] ;  /* 0x0000043204037981 */ /* 0x0008a2000c1e1900 */
[----:B------:R-:W-:Y:S01]  /*1290*/  CS2R R6, SRZ ;  /* 0x0000000000067805 */ /* 0x000fe2000001ff00 */
[----:B-1----:R-:W-:Y:S01]  /*12a0*/  USHF.L.U32 UR24, UR24, UR4, URZ ;  /* 0x0000000418187299 */ /* 0x002fe200080006ff */
[----:B---3--:R-:W-:Y:S01]  /*12b0*/  ISETP.GE.AND P0, PT, R8, UR27, PT ;  /* 0x0000001b08007c0c */ /* 0x008fe2000bf06270 */
[----:B----4-:R-:W-:Y:S01]  /*12c0*/  USHF.L.U32 UR21, UR21, UR4, URZ ;  /* 0x0000000415157299 */ /* 0x010fe200080006ff */
[----:B------:R-:W1:Y:S11]  /*12d0*/  LDCU.128 UR4, c[0x0][0xbc0] ;  /* 0x00017800ff0477ac */ /* 0x000e760008000c00 */
[----:B------:R-:W3:Y:S01]  /*12e0*/  @!P0 LDC.64 R10, c[0x0][0xbf0] ;  /* 0x0002fc00ff0a8b82 */ /* 0x000ee20000000a00 */
[----:B------:R-:W-:-:S05]  /*12f0*/  IMAD.U32 R5, RZ, RZ, UR24 ;  /* 0x00000018ff057e24 */ /* 0x000fca000f8e00ff */
[----:B------:R-:W-:Y:S01]  /*1300*/  IABS R9, R5 ;  /* 0x0000000500097213 */ /* 0x000fe20000000000 */
[----:B------:R-:W-:-:S03]  /*1310*/  IMAD.U32 R4, RZ, RZ, UR21 ;  /* 0x00000015ff047e24 */ /* 0x000fc6000f8e00ff */
[----:B------:R-:W-:Y:S01]  /*1320*/  R2UR UR40, R9 ;  /* 0x00000000092872ca */ /* 0x000fe200000e0000 */
[----:B------:R-:W-:Y:S02]  /*1330*/  IMAD.U32 R12, RZ, RZ, UR14 ;  /* 0x0000000eff0c7e24 */ /* 0x000fe4000f8e00ff */
[----:B---3--:R-:W-:-:S05]  /*1340*/  @!P0 IMAD.WIDE.U32 R10, R8, 0xc, R10 ;  /* 0x0000000c080a8825 */ /* 0x008fca00078e000a */
[----:B------:R-:W5:Y:S05]  /*1350*/  @!P0 LDG.E R6, desc[UR50][R10.64] ;  /* 0x000000320a068981 */ /* 0x000f6a000c1e1900 */
[----:B------:R-:W3:Y:S01]  /*1360*/  I2F.RP R9, UR40 ;  /* 0x0000002800097d06 */ /* 0x000ee20008209400 */
[----:B------:R4:W5:Y:S01]  /*1370*/  @!P0 LDG.E R7, desc[UR50][R10.64+0x4] ;  /* 0x000004320a078981 */ /* 0x000962000c1e1900 */
[----:B------:R-:W-:Y:S01]  /*1380*/  UISETP.NE.U32.AND UP2, UPT, UR14, URZ, UPT ;  /* 0x000000ff0e00728c */ /* 0x000fe2000bf45070 */
[----:B------:R-:W-:Y:S01]  /*1390*/  IMAD.MOV.U32 R20, RZ, RZ, RZ ;  /* 0x000000ffff147224 */ /* 0x000fe200078e00ff */
[----:B-1----:R-:W-:Y:S01]  /*13a0*/  UISETP.NE.U32.AND UP1, UPT, UR4, URZ, UPT ;  /* 0x000000ff0400728c */ /* 0x002fe2000bf25070 */
[----:B------:R-:W-:Y:S01]  /*13b0*/  PLOP3.LUT P1, PT, PT, PT, PT, 0x80, 0x8 ;  /* 0x000000000008781c */ /* 0x000fe20003f2f070 */
[----:B------:R-:W-:Y:S01]  /*13c0*/  UISETP.NE.AND.EX UP2, UPT, UR15, URZ, UPT, UP2 ;  /* 0x000000ff0f00728c */ /* 0x000fe2000bf45320 */
[----:B------:R-:W-:Y:S01]  /*13d0*/  LOP3.LUT R16, R16, 0xfffffffd, RZ, 0xc0, !PT ;  /* 0xfffffffd10107812 */ /* 0x000fe200078ec0ff */
[----:B------:R-:W-:Y:S01]  /*13e0*/  UISETP.NE.AND.EX UP1, UPT, UR5, URZ, UPT, UP1 ;  /* 0x000000ff0500728c */ /* 0x000fe2000bf25310 */
[----:B------:R-:W-:Y:S01]  /*13f0*/  IMAD.MOV.U32 R15, RZ, RZ, -0x1 ;  /* 0xffffffffff0f7424 */ /* 0x000fe200078e00ff */
[----:B------:R-:W-:Y:S01]  /*1400*/  UISETP.NE.AND UP6, UPT, UR37, 0x8, UPT ;  /* 0x000000082500788c */ /* 0x000fe2000bfc5270 */
[----:B------:R-:W-:Y:S01]  /*1410*/  IMAD.MOV.U32 R14, RZ, RZ, -0x1 ;  /* 0xffffffffff0e7424 */ /* 0x000fe200078e00ff */
[----:B------:R-:W-:Y:S01]  /*1420*/  UISETP.NE.AND UP5, UPT, UR37, 0x1, UPT ;  /* 0x000000012500788c */ /* 0x000fe2000bfa5270 */
[----:B---3--:R-:W1:Y:S01]  /*1430*/  MUFU.RCP R9, R9 ;  /* 0x0000000900097308 */ /* 0x008e620000001000 */
[----:B------:R-:W-:-:S04]  /*1440*/  IMAD.MOV.U32 R17, RZ, RZ, -0x1 ;  /* 0xffffffffff117424 */ /* 0x000fc800078e00ff */
[----:B------:R-:W-:Y:S01]  /*1450*/  @P1 LOP3.LUT R16, R16, 0x2, RZ, 0xfc, !PT ;  /* 0x0000000210101812 */ /* 0x000fe200078efcff */
[----:B----4-:R-:W-:Y:S02]  /*1460*/  IMAD.U32 R10, RZ, RZ, UR15 ;  /* 0x0000000fff0a7e24 */ /* 0x010fe4000f8e00ff */
[----:B-1----:R-:W-:-:S04]  /*1470*/  VIADD R9, R9, 0xffffffe ;  /* 0x0ffffffe09097836 */ /* 0x002fc80000000000 */
[----:B------:R1:W-:Y:S02]  /*1480*/  F2I.FTZ.U32.TRUNC.NTZ R21, R9 ;  /* 0x0000000900157305 */ /* 0x0003e4000021f000 */
[----:B-1----:R-:W-:-:S05]  /*1490*/  IABS R9, R5 ;  /* 0x0000000500097213 */ /* 0x002fca0000000000 */
[----:B------:R-:W-:Y:S01]  /*14a0*/  IMAD.MOV R9, RZ, RZ, -R9 ;  /* 0x000000ffff097224 */ /* 0x000fe200078e0a09 */
[----:B--2---:R-:W-:Y:S02]  /*14b0*/  R2UR UR19, R2 ;  /* 0x00000000021372ca */ /* 0x004fe400000e0000 */
[----:B------:R-:W-:Y:S02]  /*14c0*/  IABS R2, R4 ;  /* 0x0000000400027213 */ /* 0x000fe40000000000 */
[----:B------:R-:W-:Y:S02]  /*14d0*/  R2UR UR16, R3 ;  /* 0x00000000031072ca */ /* 0x000fe400000e0000 */
[----:B------:R-:W-:-:S07]  /*14e0*/  R2UR UR39, R2 ;  /* 0x00000000022772ca */ /* 0x000fce00000e0000 */
[----:B------:R-:W-:-:S04]  /*14f0*/  UIADD3 UR29, UP0, UPT, UR19, UR12, URZ ;  /* 0x0000000c131d7290 */ /* 0x000fc8000ff1e0ff */
[----:B------:R-:W-:Y:S02]  /*1500*/  ULEA.HI.X.SX32 UR19, UR19, UR13, 0x1, UP0 ;  /* 0x0000000d13137291 */ /* 0x000fe400080f0eff */
[----:B------:R-:W-:Y:S01]  /*1510*/  UIADD3 UR29, UP0, UPT, UR29, -0x1, URZ ;  /* 0xffffffff1d1d7890 */ /* 0x000fe2000ff1e0ff */
[----:B------:R-:W1:Y:S03]  /*1520*/  I2F.RP R2, UR39 ;  /* 0x0000002700027d06 */ /* 0x000e660008209400 */
[----:B------:R-:W-:Y:S02]  /*1530*/  UIADD3.X UR19, UPT, UPT, UR19, -0x1, URZ, UP0, !UPT ;  /* 0xffffffff13137890 */ /* 0x000fe400087fe4ff */
[----:B------:R-:W-:-:S04]  /*1540*/  UIADD3 UR36, UP0, UPT, UR29, UR9, URZ ;  /* 0x000000091d247290 */ /* 0x000fc8000ff1e0ff */
[----:B------:R-:W-:Y:S02]  /*1550*/  UIADD3.X UR30, UPT, UPT, URZ, UR19, URZ, UP0, !UPT ;  /* 0x00000013ff1e7290 */ /* 0x000fe400087fe4ff */
[----:B------:R-:W-:Y:S02]  /*1560*/  UIADD3 UR18, UP0, UPT, UR16, UR10, URZ ;  /* 0x0000000a10127290 */ /* 0x000fe4000ff1e0ff */
[----:B------:R-:W-:Y:S02]  /*1570*/  UIMAD.WIDE.U32 UR52, UR36, UR14, URZ ;  /* 0x0000000e243472a5 */ /* 0x000fe4000f8e00ff */
[----:B------:R-:W-:Y:S01]  /*1580*/  IMAD.WIDE.U32 R12, R12, UR30, RZ ;  /* 0x0000001e0c0c7c25 */ /* 0x000fe2000f8e00ff */
[----:B-1----:R-:W1:Y:S01]  /*1590*/  MUFU.RCP R2, R2 ;  /* 0x0000000200027308 */ /* 0x002e620000001000 */
[----:B------:R-:W-:Y:S02]  /*15a0*/  ULEA.HI.X.SX32 UR16, UR16, UR11, 0x1, UP0 ;  /* 0x0000000b10107291 */ /* 0x000fe400080f0eff */
[----:B------:R-:W-:Y:S01]  /*15b0*/  UIADD3 UR18, UP0, UPT, UR18, -0x1, URZ ;  /* 0xffffffff12127890 */ /* 0x000fe2000ff1e0ff */
[----:B------:R-:W-:Y:S01]  /*15c0*/  IMAD.WIDE.U32 R10, P0, R10, UR36, R12 ;  /* 0x000000240a0a7c25 */ /* 0x000fe2000f80000c */
[----:B------:R-:W2:Y:S02]  /*15d0*/  S2UR UR36, SR_CgaCtaId ;  /* 0x00000000002479c3 */ /* 0x000ea40000008800 */
[----:B------:R-:W-:Y:S01]  /*15e0*/  UIADD3.X UR16, UPT, UPT, UR16, -0x1, URZ, UP0, !UPT ;  /* 0xffffffff10107890 */ /* 0x000fe200087fe4ff */
[----:B------:R-:W-:Y:S01]  /*15f0*/  IMAD.X R3, RZ, RZ, RZ, P0 ;  /* 0x000000ffff037224 */ /* 0x000fe200000e06ff */
[----:B------:R-:W-:Y:S01]  /*1600*/  R2UR UR44, R10 ;  /* 0x000000000a2c72ca */ /* 0x000fe200000e0000 */
[----:B------:R-:W-:Y:S01]  /*1610*/  UIADD3 UR41, UP0, UPT, UR18, UR7, URZ ;  /* 0x0000000712297290 */ /* 0x000fe2000ff1e0ff */
[----:B------:R-:W-:-:S02]  /*1620*/  R2UR UR45, R11 ;  /* 0x000000000b2d72ca */ /* 0x000fc400000e0000 */
[----:B------:R-:W-:Y:S02]  /*1630*/  CS2R R10, SRZ ;  /* 0x00000000000a7805 */ /* 0x000fe4000001ff00 */
[----:B------:R-:W-:Y:S01]  /*1640*/  R2UR UR43, R3 ;  /* 0x00000000032b72ca */ /* 0x000fe200000e0000 */
[----:B------:R-:W-:Y:S01]  /*1650*/  UIADD3.X UR38, UPT, UPT, URZ, UR16, URZ, UP0, !UPT ;  /* 0x00000010ff267290 */ /* 0x000fe200087fe4ff */
[----:B------:R-:W-:Y:S01]  /*1660*/  IMAD.MOV R3, RZ, RZ, -R21 ;  /* 0x000000ffff037224 */ /* 0x000fe200078e0a15 */
[----:B------:R-:W-:Y:S01]  /*1670*/  UIMAD.WIDE.U32 UR46, UR41, UR4, URZ ;  /* 0x00000004292e72a5 */ /* 0x000fe2000f8e00ff */
[----:B-1----:R-:W-:Y:S01]  /*1680*/  VIADD R2, R2, 0xffffffe ;  /* 0x0ffffffe02027836 */ /* 0x002fe20000000000 */
[----:B------:R-:W-:Y:S01]  /*1690*/  UIMAD.WIDE.U32 UR48, UR38, UR4, URZ ;  /* 0x00000004263072a5 */ /* 0x000fe2000f8e00ff */
[----:B------:R-:W-:Y:S01]  /*16a0*/  IMAD R3, R3, UR40, RZ ;  /* 0x0000002803037c24 */ /* 0x000fe2000f8e02ff */
[----:B------:R-:W-:-:S03]  /*16b0*/  UIADD3 URZ, UP3, UPT, UR53, UR44, URZ ;  /* 0x0000002c35ff7290 */ /* 0x000fc6000ff7e0ff */
[----:B------:R-:W1:Y:S01]  /*16c0*/  F2I.FTZ.U32.TRUNC.NTZ R2, R2 ;  /* 0x0000000200027305 */ /* 0x000e62000021f000 */
[----:B------:R-:W-:Y:S01]  /*16d0*/  UMOV UR42, UR45 ;  /* 0x0000002d002a7c82 */ /* 0x000fe20008000000 */
[----:B------:R-:W-:Y:S01]  /*16e0*/  UIMAD.WIDE.U32 UR48, UP0, UR41, UR5, UR48 ;  /* 0x00000005293072a5 */ /* 0x000fe2000f800030 */
[----:B------:R-:W-:Y:S01]  /*16f0*/  R2UR UR46, R9 ;  /* 0x00000000092e72ca */ /* 0x000fe200000e0000 */
[----:B------:R-:W-:Y:S01]  /*1700*/  UIMAD.WIDE.U32.X UR44, UR30, UR15, UR42, UP3 ;  /* 0x0000000f1e2c72a5 */ /* 0x000fe200098e042a */
[----:B------:R-:W-:Y:S01]  /*1710*/  IMAD.U32 R9, RZ, RZ, UR37 ;  /* 0x00000025ff097e24 */ /* 0x000fe2000f8e00ff */
[----:B------:R-:W-:Y:S02]  /*1720*/  UIADD3.X UR43, UPT, UPT, URZ, URZ, URZ, UP0, !UPT ;  /* 0x000000ffff2b7290 */ /* 0x000fe400087fe4ff */
[----:B------:R-:W-:Y:S02]  /*1730*/  USEL UR29, UR29, UR44, !UP2 ;  /* 0x0000002c1d1d7287 */ /* 0x000fe4000d000000 */
[----:B------:R-:W-:Y:S01]  /*1740*/  USEL UR19, UR19, UR45, !UP2 ;  /* 0x0000002d13137287 */ /* 0x000fe2000d000000 */
[----:B------:R-:W-:Y:S01]  /*1750*/  R2UR UR44, R20 ;  /* 0x00000000142c72ca */ /* 0x000fe200000e0000 */
[----:B------:R-:W-:Y:S01]  /*1760*/  UIADD3 URZ, UP0, UPT, UR47, UR48, URZ ;  /* 0x000000302fff7290 */ /* 0x000fe2000ff1e0ff */
[----:B------:R-:W-:Y:S01]  /*1770*/  R2UR UR45, R21 ;  /* 0x00000000152d72ca */ /* 0x000fe200000e0000 */
[----:B------:R-:W-:Y:S01]  /*1780*/  UMOV UR42, UR49 ;  /* 0x00000031002a7c82 */ /* 0x000fe20008000000 */
[----:B------:R-:W-:Y:S01]  /*1790*/  USHF.R.U64 UR19, UR29, UR8, UR19 ;  /* 0x000000081d137299 */ /* 0x000fe20008001213 */
[----:B------:R-:W-:Y:S01]  /*17a0*/  ISETP.NE.OR P2, PT, R9, 0x2, !P2 ;  /* 0x000000020900780c */ /* 0x000fe20005745670 */
[----:B------:R-:W-:Y:S01]  /*17b0*/  UIMAD.WIDE.U32.X UR42, UR38, UR5, UR42, UP0 ;  /* 0x00000005262a72a5 */ /* 0x000fe200080e042a */
[----:B------:R-:W-:Y:S01]  /*17c0*/  IMAD.MOV.U32 R9, RZ, RZ, RZ ;  /* 0x000000ffff097224 */ /* 0x000fe200078e00ff */
[----:B------:R-:W-:-:S02]  /*17d0*/  UIADD3 UR47, UPT, UPT, UR24, -0x1, UR19 ;  /* 0xffffffff182f7890 */ /* 0x000fc4000fffe013 */
[----:B------:R-:W-:Y:S02]  /*17e0*/  USEL UR18, UR18, UR42, !UP1 ;  /* 0x0000002a12127287 */ /* 0x000fe4000c800000 */
[----:B------:R-:W-:Y:S01]  /*17f0*/  USEL UR16, UR16, UR43, !UP1 ;  /* 0x0000002b10107287 */ /* 0x000fe2000c800000 */
[----:B-1----:R-:W-:Y:S01]  /*1800*/  R2UR UR43, R2 ;  /* 0x00000000022b72ca */ /* 0x002fe200000e0000 */
[----:B------:R-:W-:Y:S01]  /*1810*/  IMAD.U32 R2, RZ, RZ, UR47 ;  /* 0x0000002fff027e24 */ /* 0x000fe2000f8e00ff */
[----:B------:R-:W-:Y:S01]  /*1820*/  UMOV UR42, URZ ;  /* 0x000000ff002a7c82 */ /* 0x000fe20008000000 */
[----:B------:R-:W-:Y:S01]  /*1830*/  USHF.R.U64 UR16, UR18, UR6, UR16 ;  /* 0x0000000612107299 */ /* 0x000fe20008001210 */
[----:B------:R-:W-:Y:S01]  /*1840*/  IMAD.HI.U32 R3, R21, R3, UR44 ;  /* 0x0000002c15037e27 */ /* 0x000fe2000f8e0003 */
[----:B------:R-:W1:Y:S01]  /*1850*/  LDCU UR29, c[0x0][0xbe0] ;  /* 0x00017c00ff1d77ac */ /* 0x000e620008000800 */
[----:B------:R-:W-:Y:S01]  /*1860*/  IABS R2, R2 ;  /* 0x0000000200027213 */ /* 0x000fe20000000000 */
[----:B------:R-:W-:-:S02]  /*1870*/  UIADD3 UR45, UPT, UPT, UR21, -0x1, UR16 ;  /* 0xffffffff152d7890 */ /* 0x000fc4000fffe010 */
[----:B------:R-:W-:Y:S01]  /*1880*/  R2UR UR19, R3 ;  /* 0x00000000031372ca */ /* 0x000fe200000e0000 */
[----:B------:R-:W-:Y:S01]  /*1890*/  ULOP3.LUT UR41, URZ, UR21, URZ, 0x33, !UPT ;  /* 0x00000015ff297292 */ /* 0x000fe2000f8e33ff */
[----:B------:R-:W-:Y:S02]  /*18a0*/  R2UR UR16, R2 ;  /* 0x00000000021072ca */ /* 0x000fe400000e0000 */
[----:B------:R-:W-:Y:S01]  /*18b0*/  UIADD3 UR18, UPT, UPT, URZ, -UR43, URZ ;  /* 0x8000002bff127290 */ /* 0x000fe2000fffe0ff */
[----:B------:R-:W-:Y:S01]  /*18c0*/  IABS R2, R4 ;  /* 0x0000000400027213 */ /* 0x000fe20000000000 */
[----:B------:R-:W-:Y:S02]  /*18d0*/  IMAD.U32 R3, RZ, RZ, UR45 ;  /* 0x0000002dff037e24 */ /* 0x000fe4000f8e00ff */
[----:B------:R-:W-:Y:S02]  /*18e0*/  UIMAD UR18, UR18, UR39, URZ ;  /* 0x00000027121272a4 */ /* 0x000fe4000f8e02ff */
[----:B------:R-:W-:Y:S01]  /*18f0*/  IMAD.MOV R2, RZ, RZ, -R2 ;  /* 0x000000ffff027224 */ /* 0x000fe200078e0a02 */
[----:B------:R-:W-:Y:S01]  /*1900*/  IABS R3, R3 ;  /* 0x0000000300037213 */ /* 0x000fe20000000000 */
[----:B------:R-:W-:-:S02]  /*1910*/  UIMAD.WIDE.U32 UR42, UR43, UR18, UR42 ;  /* 0x000000122b2a72a5 */ /* 0x000fc4000f8e002a */
[----:B------:R-:W-:Y:S01]  /*1920*/  ULOP3.LUT UR42, URZ, UR24, URZ, 0x33, !UPT ;  /* 0x00000018ff2a7292 */ /* 0x000fe2000f8e33ff */
[----:B------:R-:W-:Y:S01]  /*1930*/  R2UR UR44, R3 ;  /* 0x00000000032c72ca */ /* 0x000fe200000e0000 */
[----:B------:R-:W-:Y:S01]  /*1940*/  UIMAD.WIDE.U32 UR48, UR19, UR16, URZ ;  /* 0x00000010133072a5 */ /* 0x000fe2000f8e00ff */
[----:B------:R-:W-:Y:S02]  /*1950*/  R2UR UR38, R2 ;  /* 0x00000000022672ca */ /* 0x000fe400000e0000 */
[----:B------:R-:W3:Y:S01]  /*1960*/  LDCU UR18, c[0x0][0x374] ;  /* 0x00006e80ff1277ac */ /* 0x000ee20008000800 */
[----:B------:R-:W4:Y:S03]  /*1970*/  LDC.64 R2, c[0x0][0xbd0] ;  /* 0x0002f400ff027b82 */ /* 0x000f260000000a00 */
[----:B------:R-:W-:Y:S02]  /*1980*/  UMOV UR19, UR49 ;  /* 0x0000003100137c82 */ /* 0x000fe40008000000 */
[----:B------:R-:W-:Y:S01]  /*1990*/  UIMAD UR46, UR19, UR46, UR16 ;  /* 0x0000002e132e72a4 */ /* 0x000fe2000f8e0210 */
[----:B------:R-:W2:Y:S02]  /*19a0*/  LDCU.U8 UR16, c[0x0][0xbd8] ;  /* 0x00017b00ff1077ac */ /* 0x000ea40008000000 */
[----:B------:R-:W-:-:S02]  /*19b0*/  UIMAD.WIDE.U32 UR48, UR43, UR44, URZ ;  /* 0x0000002c2b3072a5 */ /* 0x000fc4000f8e00ff */
[----:B------:R-:W-:-:S05]  /*19c0*/  UISETP.GT.U32.AND UP3, UPT, UR40, UR46, UPT ;  /* 0x0000002e2800728c */ /* 0x000fca000bf64070 */
[----:B------:R-:W-:Y:S01]  /*19d0*/  UMOV UR19, UR49 ;  /* 0x0000003100137c82 */ /* 0x000fe20008000000 */
[----:B---3--:R-:W-:Y:S02]  /*19e0*/  UIMAD.WIDE.U32 UR48, UR28, UR18, URZ ;  /* 0x000000121c3072a5 */ /* 0x008fe4000f8e00ff */
[----:B------:R-:W-:-:S03]  /*19f0*/  UIMAD UR44, UR19, UR38, UR44 ;  /* 0x00000026132c72a4 */ /* 0x000fc6000f8e022c */
[----:B------:R-:W-:Y:S01]  /*1a00*/  UMOV UR19, 0x400 ;  /* 0x0000040000137882 */ /* 0x000fe20000000000 */
[----:B------:R-:W-:Y:S01]  /*1a10*/  UISETP.GT.U32.AND UP0, UPT, UR39, UR44, UPT ;  /* 0x0000002c2700728c */ /* 0x000fe2000bf04070 */
[----:B--2---:R-:W-:Y:S01]  /*1a20*/  ISETP.NE.AND P1, PT, RZ, UR16, PT ;  /* 0x00000010ff007c0c */ /* 0x004fe2000bf25270 */
[----:B------:R-:W-:Y:S02]  /*1a30*/  @!UP3 UIADD3 UR46, UPT, UPT, UR46, -UR40, URZ ;  /* 0x800000282e2eb290 */ /* 0x000fe4000fffe0ff */
[----:B------:R-:W-:Y:S02]  /*1a40*/  ULEA UR36, UR36, UR19, 0x18 ;  /* 0x0000001324247291 */ /* 0x000fe4000f8ec0ff */
[----:B-1----:R-:W-:Y:S02]  /*1a50*/  UISETP.NE.AND UP3, UPT, UR29, 0x1, UPT ;  /* 0x000000011d00788c */ /* 0x002fe4000bf65270 */
[----:B------:R-:W-:Y:S02]  /*1a60*/  UIADD3 UR29, UPT, UPT, UR36, 0x2a0, URZ ;  /* 0x000002a0241d7890 */ /* 0x000fe4000fffe0ff */
[----:B------:R-:W-:-:S02]  /*1a70*/  UIADD3 UR36, UPT, UPT, UR36, 0x200, URZ ;  /* 0x0000020024247890 */ /* 0x000fc4000fffe0ff */
[----:B------:R-:W-:Y:S02]  /*1a80*/  @!UP0 UIADD3 UR44, UPT, UPT, UR44, -UR39, URZ ;  /* 0x800000272c2c8290 */ /* 0x000fe4000fffe0ff */
[----:B------:R-:W-:Y:S02]  /*1a90*/  UISETP.GT.U32.AND UP0, UPT, UR40, UR46, UPT ;  /* 0x0000002e2800728c */ /* 0x000fe4000bf04070 */
[----:B------:R-:W-:Y:S02]  /*1aa0*/  @UP6 USEL UR36, UR36, UR29, !UP5 ;  /* 0x0000001d24246287 */ /* 0x000fe4000e800000 */
[----:B------:R-:W-:Y:S02]  /*1ab0*/  UISETP.GT.U32.AND UP5, UPT, UR39, UR44, UPT ;  /* 0x0000002c2700728c */ /* 0x000fe4000bfa4070 */
[----:B------:R-:W-:Y:S02]  /*1ac0*/  UISETP.GE.AND UP6, UPT, UR47, URZ, UPT ;  /* 0x000000ff2f00728c */ /* 0x000fe4000bfc6270 */
[----:B------:R-:W-:-:S02]  /*1ad0*/  USEL UR30, UR31, UR17, !UP3 ;  /* 0x000000111f1e7287 */ /* 0x000fc4000d800000 */
[----:B------:R-:W-:Y:S02]  /*1ae0*/  USEL UR17, UR17, UR31, !UP3 ;  /* 0x0000001f11117287 */ /* 0x000fe4000d800000 */
[----:B------:R-:W-:Y:S02]  /*1af0*/  @!UP0 UIADD3 UR46, UPT, UPT, UR46, -UR40, URZ ;  /* 0x800000282e2e8290 */ /* 0x000fe4000fffe0ff */
[----:B------:R-:W-:Y:S02]  /*1b00*/  UISETP.GE.AND UP0, UPT, UR45, URZ, UPT ;  /* 0x000000ff2d00728c */ /* 0x000fe4000bf06270 */
[----:B------:R-:W-:Y:S01]  /*1b10*/  USEL UR18, UR28, UR18, !UP3 ;  /* 0x000000121c127287 */ /* 0x000fe2000d800000 */
[----:B------:R-:W1:Y:S01]  /*1b20*/  LDCU UR19, c[0x0][0x378] ;  /* 0x00006f00ff1377ac */ /* 0x000e620008000800 */
[----:B------:R-:W-:Y:S01]  /*1b30*/  UMOV UR31, URZ ;  /* 0x000000ff001f7c82 */ /* 0x000fe20008000000 */
[----:B------:R-:W-:Y:S02]  /*1b40*/  @!UP5 UIADD3 UR44, UPT, UPT, UR44, -UR39, URZ ;  /* 0x800000272c2cd290 */ /* 0x000fe4000fffe0ff */
[----:B------:R-:W-:-:S02]  /*1b50*/  UIMAD.WIDE.U32 UR52, UR17, UR18, UR30 ;  /* 0x00000012113472a5 */ /* 0x000fc4000f8e001e */
[----:B------:R-:W-:Y:S02]  /*1b60*/  @!UP6 UIADD3 UR46, UPT, UPT, -UR46, URZ, URZ ;  /* 0x000000ff2e2ee290 */ /* 0x000fe4000fffe1ff */
[----:B------:R-:W-:Y:S02]  /*1b70*/  UISETP.NE.AND UP6, UPT, UR24, URZ, UPT ;  /* 0x000000ff1800728c */ /* 0x000fe4000bfc5270 */
[----:B------:R-:W-:Y:S02]  /*1b80*/  UISETP.NE.AND UP5, UPT, UR21, URZ, UPT ;  /* 0x000000ff1500728c */ /* 0x000fe4000bfa5270 */
[----:B------:R-:W-:Y:S01]  /*1b90*/  @!UP0 UIADD3 UR44, UPT, UPT, -UR44, URZ, URZ ;  /* 0x000000ff2c2c8290 */ /* 0x000fe2000fffe1ff */
[----:B------:R-:W-:Y:S01]  /*1ba0*/  UMOV UR18, UR52 ;  /* 0x0000003400127c82 */ /* 0x000fe20008000000 */
[----:B------:R-:W-:Y:S02]  /*1bb0*/  UMOV UR17, UR53 ;  /* 0x0000003500117c82 */ /* 0x000fe40008000000 */
[----:B------:R-:W-:Y:S01]  /*1bc0*/  USEL UR44, UR41, UR44, !UP5 ;  /* 0x0000002c292c7287 */ /* 0x000fe2000e800000 */
[----:B----4-:R-:W-:Y:S01]  /*1bd0*/  ISETP.LE.U32.AND P0, PT, R2, UR18, PT ;  /* 0x0000001202007c0c */ /* 0x010fe2000bf03070 */
[----:B------:R-:W-:Y:S01]  /*1be0*/  USEL UR46, UR42, UR46, !UP6 ;  /* 0x0000002e2a2e7287 */ /* 0x000fe2000f000000 */
[----:B------:R-:W-:Y:S01]  /*1bf0*/  IMAD.U32 R2, RZ, RZ, UR17 ;  /* 0x00000011ff027e24 */ /* 0x000fe2000f8e00ff */
[----:B------:R-:W-:-:S02]  /*1c00*/  UIADD3 UR44, UPT, UPT, UR45, -UR44, URZ ;  /* 0x8000002c2d2c7290 */ /* 0x000fc4000fffe0ff */
[----:B------:R-:W-:Y:S02]  /*1c10*/  UIADD3 UR46, UPT, UPT, UR47, -UR46, URZ ;  /* 0x8000002e2f2e7290 */ /* 0x000fe4000fffe0ff */
[----:B-1----:R-:W-:Y:S01]  /*1c20*/  UIMAD.WIDE.U32 UR28, UR48, UR19, URZ ;  /* 0x00000013301c72a5 */ /* 0x002fe2000f8e00ff */
[----:B------:R-:W-:Y:S01]  /*1c30*/  ISETP.GE.U32.AND.EX P0, PT, R2, R3, PT, P0 ;  /* 0x000000030200720c */ /* 0x000fe20003f06100 */
[----:B------:R-:W-:Y:S02]  /*1c40*/  UIMAD UR48, UR46, UR44, URZ ;  /* 0x0000002c2e3072a4 */ /* 0x000fe4000f8e02ff */
[----:B------:R-:W-:Y:S02]  /*1c50*/  USEL UR44, UR44, UR46, !UP3 ;  /* 0x0000002e2c2c7287 */ /* 0x000fe4000d800000 */
[----:B------:R-:W-:Y:S02]  /*1c60*/  UIMAD UR19, UR49, UR19, URZ ;  /* 0x00000013311372a4 */ /* 0x000fe4000f8e02ff */
[----:B------:R-:W-:Y:S01]  /*1c70*/  USHF.R.S32.HI UR49, URZ, 0x1f, UR48 ;  /* 0x0000001fff317899 */ /* 0x000fe20008011430 */
[----:B------:R-:W-:Y:S01]  /*1c80*/  IMAD.U32 R18, RZ, RZ, UR48 ;  /* 0x00000030ff127e24 */ /* 0x000fe2000f8e00ff */
[----:B------:R-:W-:Y:S01]  /*1c90*/  USHF.R.S32.HI UR45, URZ, 0x1f, UR44 ;  /* 0x0000001fff2d7899 */ /* 0x000fe2000801142c */
[----:B------:R-:W-:Y:S01]  /*1ca0*/  IMAD.U32 R12, RZ, RZ, UR44 ;  /* 0x0000002cff0c7e24 */ /* 0x000fe2000f8e00ff */
[----:B------:R-:W-:-:S02]  /*1cb0*/  UIADD3 UR19, UPT, UPT, UR29, UR19, URZ ;  /* 0x000000131d137290 */ /* 0x000fc4000fffe0ff */
[----:B------:R-:W-:Y:S02]  /*1cc0*/  IMAD.U32 R19, RZ, RZ, UR49 ;  /* 0x00000031ff137e24 */ /* 0x000fe4000f8e00ff */
[----:B------:R-:W-:Y:S01]  /*1cd0*/  IMAD.U32 R13, RZ, RZ, UR45 ;  /* 0x0000002dff0d7e24 */ /* 0x000fe2000f8e00ff */
[----:B------:R-:W-:Y:S07]  /*1ce0*/  @P0 BRA P1, `(.L_x_12) ;  /* 0x0000001400d00947 */ /* 0x000fee0000800000 */
[----:B------:R-:W-:Y:S01]  /*1cf0*/  IMAD.U32 R3, RZ, RZ, UR17 ;  /* 0x00000011ff037e24 */ /* 0x000fe2000f8e00ff */
[----:B------:R-:W-:Y:S02]  /*1d00*/  ISETP.LE.U32.AND P0, PT, R18, UR18, PT ;  /* 0x0000001212007c0c */ /* 0x000fe4000bf03070 */
[----:B------:R-:W-:Y:S01]  /*1d10*/  CS2R R10, SRZ ;  /* 0x00000000000a7805 */ /* 0x000fe2000001ff00 */
[----:B------:R-:W-:Y:S01]  /*1d20*/  IMAD.MOV.U32 R9, RZ, RZ, RZ ;  /* 0x000000ffff097224 */ /* 0x000fe200078e00ff */
[----:B------:R-:W-:-:S13]  /*1d30*/  ISETP.GE.U32.AND.EX P0, PT, R3, R19, PT, P0 ;  /* 0x000000130300720c */ /* 0x000fda0003f06100 */
[----:B------:R-:W-:Y:S05]  /*1d40*/  @!P0 BRA `(.L_x_13) ;  /* 0x0000001000ac8947 */ /* 0x000fea0003800000 */
[----:B------:R-:W-:Y:S02]  /*1d50*/  VIADD R2, R8, 0x20 ;  /* 0x0000002008027836 */ /* 0x000fe40000000000 */
[----:B------:R-:W-:Y:S02]  /*1d60*/  IMAD.MOV.U32 R14, RZ, RZ, R8 ;  /* 0x000000ffff0e7224 */ /* 0x000fe400078e0008 */
[----:B-----5:R-:W-:Y:S01]  /*1d70*/  IMAD.MOV.U32 R9, RZ, RZ, R7 ;  /* 0x000000ffff097224 */ /* 0x020fe200078e0007 */
[----:B------:R-:W-:Y:S02]  /*1d80*/  ISETP.GE.AND P0, PT, R2, UR27, PT ;  /* 0x0000001b02007c0c */ /* 0x000fe4000bf06270 */
[----:B------:R-:W-:Y:S02]  /*1d90*/  ISETP.GE.AND P1, PT, R14, UR27, PT ;  /* 0x0000001b0e007c0c */ /* 0x000fe4000bf26270 */
[----:B------:R-:W-:Y:S01]  /*1da0*/  MOV R11, UR12 ;  /* 0x0000000c000b7c02 */ /* 0x000fe20008000f00 */
[----:B------:R-:W-:Y:S01]  /*1db0*/  IMAD.U32 R10, RZ, RZ, UR13 ;  /* 0x0000000dff0a7e24 */ /* 0x000fe2000f8e00ff */
[----:B------:R-:W-:-:S07]  /*1dc0*/  MOV R2, R6 ;  /* 0x0000000600027202 */ /* 0x000fce0000000f00 */
[----:B------:R-:W1:Y:S01]  /*1dd0*/  @!P0 LDC.64 R22, c[0x0][0xbf0] ;  /* 0x0002fc00ff168b82 */ /* 0x000e620000000a00 */
[----:B------:R-:W-:Y:S01]  /*1de0*/  UIADD3 UR12, UP0, UPT, UR10, -0x1, URZ ;  /* 0xffffffff0a0c7890 */ /* 0x000fe2000ff1e0ff */
[----:B------:R-:W-:Y:S03]  /*1df0*/  BSSY.RECONVERGENT B0, `(.L_x_14) ;  /* 0x000004f000007945 */ /* 0x000fe60003800200 */
[----:B------:R-:W-:Y:S01]  /*1e00*/  UIADD3.X UR13, UPT, UPT, UR11, -0x1, URZ, UP0, !UPT ;  /* 0xffffffff0b0d7890 */ /* 0x000fe200087fe4ff */
[----:B------:R-:W-:Y:S01]  /*1e10*/  MOV R18, 0x7fffffff ;  /* 0x7fffffff00127802 */ /* 0x000fe20000000f00 */
[----:B------:R-:W-:Y:S02]  /*1e20*/  IMAD.MOV.U32 R19, RZ, RZ, RZ ;  /* 0x000000ffff137224 */ /* 0x000fe400078e00ff */
[----:B-1----:R-:W-:-:S05]  /*1e30*/  @!P0 IMAD.WIDE.U32 R22, R14, 0xc, R22 ;  /* 0x0000000c0e168825 */ /* 0x002fca00078e0016 */
[----:B------:R1:W5:Y:S04]  /*1e40*/  @!P0 LDG.E R6, desc[UR50][R22.64+0x180] ;  /* 0x0001803216068981 */ /* 0x000368000c1e1900 */
[----:B------:R1:W5:Y:S01]  /*1e50*/  @!P0 LDG.E R7, desc[UR50][R22.64+0x184] ;  /* 0x0001843216078981 */ /* 0x000362000c1e1900 */
[----:B------:R-:W-:-:S04]  /*1e60*/  IADD3 R11, P0, PT, R11, -0x1, RZ ;  /* 0xffffffff0b0b7810 */ /* 0x000fc80007f1e0ff */
[----:B------:R-:W-:Y:S01]  /*1e70*/  IADD3.X R10, PT, PT, R10, -0x1, RZ, P0, !PT ;  /* 0xffffffff0a0a7810 */ /* 0x000fe200007fe4ff */
[----:B------:R-:W-:Y:S08]  /*1e80*/  @P1 BRA `(.L_x_15) ;  /* 0x0000000400141947 */ /* 0x000ff00003800000 */
[C---:B------:R-:W-:Y:S01]  /*1e90*/  IADD3 R3, P1, PT, R2.reuse, R11, RZ ;  /* 0x0000000b02037210 */ /* 0x040fe20007f3e0ff */
[----:B------:R-:W-:Y:S01]  /*1ea0*/  IMAD.MOV.U32 R20, RZ, RZ, RZ ;  /* 0x000000ffff147224 */ /* 0x000fe200078e00ff */
[----:B------:R-:W-:Y:S02]  /*1eb0*/  IADD3 R13, P0, PT, R9, UR12, RZ ;  /* 0x0000000c090d7c10 */ /* 0x000fe4000ff1e0ff */
[----:B------:R-:W-:Y:S02]  /*1ec0*/  LEA.HI.X.SX32 R2, R2, R10, 0x1, P1 ;  /* 0x0000000a02027211 */ /* 0x000fe400008f0eff */
[----:B------:R-:W-:Y:S02]  /*1ed0*/  IADD3 R26, P1, PT, R3, UR9, RZ ;  /* 0x00000009031a7c10 */ /* 0x000fe4000ff3e0ff */
[----:B------:R-:W-:Y:S02]  /*1ee0*/  LEA.HI.X.SX32 R12, R9, UR13, 0x1, P0 ;  /* 0x0000000d090c7c11 */ /* 0x000fe400080f0eff */
[----:B------:R-:W-:Y:S01]  /*1ef0*/  IADD3 R18, P0, PT, R13, UR7, RZ ;  /* 0x000000070d127c10 */ /* 0x000fe2000ff1e0ff */
[----:B------:R-:W-:-:S04]  /*1f00*/  IMAD.X R9, RZ, RZ, R2, P1 ;  /* 0x000000ffff097224 */ /* 0x000fc800008e0602 */
[----:B------:R-:W-:Y:S02]  /*1f10*/  IMAD.X R17, RZ, RZ, R12, P0 ;  /* 0x000000ffff117224 */ /* 0x000fe400000e060c */
[----:B------:R-:W-:-:S04]  /*1f20*/  IMAD.WIDE.U32 R24, R9, UR14, RZ ;  /* 0x0000000e09187c25 */ /* 0x000fc8000f8e00ff */
[----:B-1----:R-:W-:-:S04]  /*1f30*/  IMAD.WIDE.U32 R22, R17, UR4, RZ ;  /* 0x0000000411167c25 */ /* 0x002fc8000f8e00ff */
[----:B------:R-:W-:-:S04]  /*1f40*/  IMAD.WIDE.U32 R24, P1, R26, UR15, R24 ;  /* 0x0000000f1a187c25 */ /* 0x000fc8000f820018 */
[----:B------:R-:W-:-:S04]  /*1f50*/  IMAD.WIDE.U32 R26, R26, UR14, RZ ;  /* 0x0000000e1a1a7c25 */ /* 0x000fc8000f8e00ff */
[----:B------:R-:W-:-:S04]  /*1f60*/  IMAD.WIDE.U32 R22, P0, R18, UR5, R22 ;  /* 0x0000000512167c25 */ /* 0x000fc8000f800016 */
[----:B------:R-:W-:-:S04]  /*1f70*/  IMAD.WIDE.U32 R18, R18, UR4, RZ ;  /* 0x0000000412127c25 */ /* 0x000fc8000f8e00ff */
[----:B------:R-:W-:Y:S01]  /*1f80*/  IMAD.X R29, RZ, RZ, RZ, P1 ;  /* 0x000000ffff1d7224 */ /* 0x000fe200008e06ff */
[----:B------:R-:W-:Y:S01]  /*1f90*/  IADD3 RZ, P1, PT, R27, R24, RZ ;  /* 0x000000181bff7210 */ /* 0x000fe20007f3e0ff */
[----:B------:R-:W-:Y:S01]  /*1fa0*/  IMAD.X R27, RZ, RZ, RZ, P0 ;  /* 0x000000ffff1b7224 */ /* 0x000fe200000e06ff */
[----:B------:R-:W-:Y:S01]  /*1fb0*/  IADD3 RZ, P0, PT, R19, R22, RZ ;  /* 0x0000001613ff7210 */ /* 0x000fe20007f1e0ff */
[----:B------:R-:W-:Y:S02]  /*1fc0*/  IMAD.MOV.U32 R26, RZ, RZ, R23 ;  /* 0x000000ffff1a7224 */ /* 0x000fe400078e0017 */
[----:B------:R-:W-:Y:S02]  /*1fd0*/  IMAD.MOV.U32 R28, RZ, RZ, R25 ;  /* 0x000000ffff1c7224 */ /* 0x000fe400078e0019 */
[----:B------:R-:W-:Y:S01]  /*1fe0*/  IMAD.WIDE.U32.X R26, R17, UR5, R26, P0 ;  /* 0x00000005111a7c25 */ /* 0x000fe200080e041a */
[----:B------:R-:W-:-:S03]  /*1ff0*/  PLOP3.LUT P0, PT, PT, PT, UP1, 0x80, 0x8 ;  /* 0x000000000008781c */ /* 0x000fc60003f0f018 */
[----:B------:R-:W-:Y:S01]  /*2000*/  IMAD.WIDE.U32.X R28, R9, UR15, R28, P1 ;  /* 0x0000000f091c7c25 */ /* 0x000fe200088e041c */
[----:B------:R-:W-:Y:S02]  /*2010*/  PLOP3.LUT P1, PT, PT, PT, UP2, 0x80, 0x8 ;  /* 0x000000000008781c */ /* 0x000fe40003f2f028 */
[----:B------:R-:W-:Y:S02]  /*2020*/  SEL R13, R13, R26, !P0 ;  /* 0x0000001a0d0d7207 */ /* 0x000fe40004000000 */
[----:B------:R-:W-:Y:S02]  /*2030*/  SEL R12, R12, R27, !P0 ;  /* 0x0000001b0c0c7207 */ /* 0x000fe40004000000 */
[----:B------:R-:W-:Y:S02]  /*2040*/  SEL R3, R3, R28, !P1 ;  /* 0x0000001c03037207 */ /* 0x000fe40004800000 */
[----:B------:R-:W-:Y:S01]  /*2050*/  SEL R28, R2, R29, !P1 ;  /* 0x0000001d021c7207 */ /* 0x000fe20004800000 */
[----:B------:R-:W-:Y:S01]  /*2060*/  IMAD.MOV R2, RZ, RZ, -R21 ;  /* 0x000000ffff027224 */ /* 0x000fe200078e0a15 */
[----:B------:R-:W-:-:S02]  /*2070*/  SHF.R.U64 R13, R13, UR6, R12 ;  /* 0x000000060d0d7c19 */ /* 0x000fc4000800120c */
[----:B------:R-:W-:Y:S02]  /*2080*/  SHF.R.U64 R28, R3, UR8, R28 ;  /* 0x00000008031c7c19 */ /* 0x000fe4000800121c */
[----:B------:R-:W-:Y:S01]  /*2090*/  IADD3 R12, PT, PT, R4, -0x1, R13 ;  /* 0xffffffff040c7810 */ /* 0x000fe20007ffe00d */
[----:B------:R-:W-:Y:S01]  /*20a0*/  IMAD R13, R2, UR40, RZ ;  /* 0x00000028020d7c24 */ /* 0x000fe2000f8e02ff */
[----:B------:R-:W-:Y:S02]  /*20b0*/  IADD3 R17, PT, PT, R5, -0x1, R28 ;  /* 0xffffffff05117810 */ /* 0x000fe40007ffe01c */
[----:B------:R-:W-:Y:S01]  /*20c0*/  IABS R3, R5 ;  /* 0x0000000500037213 */ /* 0x000fe20000000000 */
[----:B------:R-:W-:Y:S01]  /*20d0*/  IMAD.HI.U32 R20, R21, R13, R20 ;  /* 0x0000000d15147227 */ /* 0x000fe200078e0014 */
[----:B------:R-:W-:Y:S02]  /*20e0*/  IABS R9, R17 ;  /* 0x0000001100097213 */ /* 0x000fe40000000000 */
[----:B------:R-:W-:Y:S01]  /*20f0*/  IABS R2, R12 ;  /* 0x0000000c00027213 */ /* 0x000fe20000000000 */
[----:B------:R-:W-:Y:S01]  /*2100*/  IMAD.MOV R3, RZ, RZ, -R3 ;  /* 0x000000ffff037224 */ /* 0x000fe200078e0a03 */
[----:B------:R-:W-:Y:S01]  /*2110*/  ISETP.GE.AND P4, PT, R17, RZ, PT ;  /* 0x000000ff1100720c */ /* 0x000fe20003f86270 */
[----:B------:R-:W-:Y:S01]  /*2120*/  IMAD.HI.U32 R20, R20, R9, RZ ;  /* 0x0000000914147227 */ /* 0x000fe200078e00ff */
[----:B------:R-:W-:-:S03]  /*2130*/  ISETP.GE.AND P3, PT, R12, RZ, PT ;  /* 0x000000ff0c00720c */ /* 0x000fc60003f66270 */
[----:B------:R-:W-:-:S04]  /*2140*/  IMAD.HI.U32 R13, R2, UR43, RZ ;  /* 0x0000002b020d7c27 */ /* 0x000fc8000f8e00ff */
[----:B------:R-:W-:Y:S02]  /*2150*/  IMAD R18, R20, R3, R9 ;  /* 0x0000000314127224 */ /* 0x000fe400078e0209 */
[----:B------:R-:W-:Y:S02]  /*2160*/  IMAD R9, R13, UR38, R2 ;  /* 0x000000260d097c24 */ /* 0x000fe4000f8e0202 */
[----:B------:R-:W-:Y:S01]  /*2170*/  IMAD.U32 R3, RZ, RZ, UR42 ;  /* 0x0000002aff037e24 */ /* 0x000fe2000f8e00ff */
[----:B------:R-:W-:Y:S01]  /*2180*/  ISETP.LT.U32.AND P1, PT, R18, UR40, PT ;  /* 0x0000002812007c0c */ /* 0x000fe2000bf21070 */
[----:B------:R-:W-:Y:S01]  /*2190*/  IMAD.U32 R2, RZ, RZ, UR41 ;  /* 0x00000029ff027e24 */ /* 0x000fe2000f8e00ff */
[----:B------:R-:W-:-:S11]  /*21a0*/  ISETP.LT.U32.AND P0, PT, R9, UR39, PT ;  /* 0x0000002709007c0c */ /* 0x000fd6000bf01070 */
[----:B------:R-:W-:Y:S02]  /*21b0*/  @!P1 VIADD R18, R18, -UR40 ;  /* 0x8000002812129c36 */ /* 0x000fe40008000000 */
[----:B------:R-:W-:-:S03]  /*21c0*/  @!P0 VIADD R9, R9, -UR39 ;  /* 0x8000002709098c36 */ /* 0x000fc60008000000 */
[----:B------:R-:W-:Y:S02]  /*21d0*/  ISETP.LT.U32.AND P1, PT, R18, UR40, PT ;  /* 0x0000002812007c0c */ /* 0x000fe4000bf21070 */
[----:B------:R-:W-:-:S11]  /*21e0*/  ISETP.LT.U32.AND P0, PT, R9, UR39, PT ;  /* 0x0000002709007c0c */ /* 0x000fd6000bf01070 */
[----:B------:R-:W-:Y:S01]  /*21f0*/  @!P1 VIADD R18, R18, -UR40 ;  /* 0x8000002812129c36 */ /* 0x000fe20008000000 */
[----:B------:R-:W-:Y:S01]  /*2200*/  PLOP3.LUT P1, PT, PT, PT, UP6, 0x80, 0x8 ;  /* 0x000000000008781c */ /* 0x000fe20003f2f068 */
[----:B------:R-:W-:Y:S01]  /*2210*/  @!P0 VIADD R9, R9, -UR39 ;  /* 0x8000002709098c36 */ /* 0x000fe20008000000 */
[----:B------:R-:W-:Y:S01]  /*2220*/  PLOP3.LUT P0, PT, PT, PT, UP5, 0x80, 0x8 ;  /* 0x000000000008781c */ /* 0x000fe20003f0f058 */
[----:B------:R-:W-:Y:S02]  /*2230*/  @!P4 IMAD.MOV R18, RZ, RZ, -R18 ;  /* 0x000000ffff12c224 */ /* 0x000fe400078e0a12 */
[----:B------:R-:W-:-:S03]  /*2240*/  @!P3 IMAD.MOV R9, RZ, RZ, -R9 ;  /* 0x000000ffff09b224 */ /* 0x000fc600078e0a09 */
[----:B------:R-:W-:Y:S02]  /*2250*/  SEL R18, R3, R18, !P1 ;  /* 0x0000001203127207 */ /* 0x000fe40004800000 */
[----:B------:R-:W-:Y:S02]  /*2260*/  SEL R9, R2, R9, !P0 ;  /* 0x0000000902097207 */ /* 0x000fe40004000000 */
[----:B------:R-:W-:Y:S01]  /*2270*/  PLOP3.LUT P0, PT, PT, PT, UP3, 0x80, 0x8 ;  /* 0x000000000008781c */ /* 0x000fe20003f0f038 */
[----:B------:R-:W-:Y:S02]  /*2280*/  IMAD.IADD R18, R17, 0x1, -R18 ;  /* 0x0000000111127824 */ /* 0x000fe400078e0a12 */
[----:B------:R-:W-:-:S05]  /*2290*/  IMAD.IADD R9, R12, 0x1, -R9 ;  /* 0x000000010c097824 */ /* 0x000fca00078e0a09 */
[----:B------:R-:W-:Y:S01]  /*22a0*/  SEL R12, R9, R18, !P0 ;  /* 0x00000012090c7207 */ /* 0x000fe20004000000 */
[----:B------:R-:W-:-:S03]  /*22b0*/  IMAD R18, R18, R9, RZ ;  /* 0x0000000912127224 */ /* 0x000fc600078e02ff */
[----:B------:R-:W-:Y:S02]  /*22c0*/  SHF.R.S32.HI R13, RZ, 0x1f, R12 ;  /* 0x0000001fff0d7819 */ /* 0x000fe4000001140c */
[----:B------:R-:W-:Y:S02]  /*22d0*/  SHF.R.S32.HI R19, RZ, 0x1f, R18 ;  /* 0x0000001fff137819 */ /* 0x000fe40000011412 */
.L_x_15:
[----:B------:R-:W-:Y:S05]  /*22e0*/  BSYNC.RECONVERGENT B0 ;  /* 0x0000000000007941 */ /* 0x000fea0003800200 */
.L_x_14:
[----:B------:R-:W2:Y:S01]  /*22f0*/  SHFL.UP PT, R3, R18, 0x1, RZ ;  /* 0x0420000012037989 */ /* 0x000ea200000e00ff */
[C---:B------:R-:W-:Y:S02]  /*2300*/  ISETP.NE.AND P6, PT, R8.reuse, RZ, PT ;  /* 0x000000ff0800720c */ /* 0x040fe40003fc5270 */
[C---:B------:R-:W-:Y:S01]  /*2310*/  ISETP.GE.U32.AND P1, PT, R8.reuse, 0x2, PT ;  /* 0x000000020800780c */ /* 0x040fe20003f26070 */
[----:B------:R-:W3:Y:S01]  /*2320*/  SHFL.UP PT, R2, R19, 0x1, RZ ;  /* 0x0420000013027989 */ /* 0x000ee200000e00ff */
[C---:B------:R-:W-:Y:S02]  /*2330*/  ISETP.GE.U32.AND P3, PT, R8.reuse, 0x4, PT ;  /* 0x000000040800780c */ /* 0x040fe40003f66070 */
[C---:B------:R-:W-:Y:S02]  /*2340*/  ISETP.GE.U32.AND P4, PT, R8.reuse, 0x8, PT ;  /* 0x000000080800780c */ /* 0x040fe40003f86070 */
[----:B------:R-:W-:Y:S02]  /*2350*/  ISETP.GE.U32.AND P5, PT, R8, 0x10, PT ;  /* 0x000000100800780c */ /* 0x000fe40003fa6070 */
[----:B--2---:R-:W-:-:S02]  /*2360*/  SEL R3, R3, RZ, P6 ;  /* 0x000000ff03037207 */ /* 0x004fc40003000000 */
[----:B---3--:R-:W-:Y:S02]  /*2370*/  SEL R2, R2, RZ, P6 ;  /* 0x000000ff02027207 */ /* 0x008fe40003000000 */
[----:B------:R-:W-:-:S05]  /*2380*/  IADD3 R3, P0, PT, R3, R18, RZ ;  /* 0x0000001203037210 */ /* 0x000fca0007f1e0ff */
[----:B------:R-:W-:Y:S01]  /*2390*/  IMAD.X R2, R2, 0x1, R19, P0 ;  /* 0x0000000102027824 */ /* 0x000fe200000e0613 */
[----:B------:R-:W2:Y:S04]  /*23a0*/  SHFL.UP PT, R20, R3, 0x2, RZ ;  /* 0x0440000003147989 */ /* 0x000ea800000e00ff */
[----:B------:R-:W3:Y:S01]  /*23b0*/  SHFL.UP PT, R9, R2, 0x2, RZ ;  /* 0x0440000002097989 */ /* 0x000ee200000e00ff */
[----:B--2---:R-:W-:-:S04]  /*23c0*/  SEL R20, R20, RZ, P1 ;  /* 0x000000ff14147207 */ /* 0x004fc80000800000 */
[----:B------:R-:W-:Y:S02]  /*23d0*/  IADD3 R20, P0, PT, R20, R3, RZ ;  /* 0x0000000314147210 */ /* 0x000fe40007f1e0ff */
[----:B---3--:R-:W-:-:S03]  /*23e0*/  SEL R9, R9, RZ, P1 ;  /* 0x000000ff09097207 */ /* 0x008fc60000800000 */
[----:B------:R-:W2:Y:S02]  /*23f0*/  SHFL.UP PT, R17, R20, 0x4, RZ ;  /* 0x0480000014117989 */ /* 0x000ea400000e00ff */
[----:B------:R-:W-:-:S05]  /*2400*/  IMAD.X R9, R9, 0x1, R2, P0 ;  /* 0x0000000109097824 */ /* 0x000fca00000e0602 */
[----:B------:R-:W3:Y:S01]  /*2410*/  SHFL.UP PT, R21, R9, 0x4, RZ ;  /* 0x0480000009157989 */ /* 0x000ee200000e00ff */
[----:B--2---:R-:W-:-:S04]  /*2420*/  SEL R17, R17, RZ, P3 ;  /* 0x000000ff11117207 */ /* 0x004fc80001800000 */
[----:B------:R-:W-:Y:S02]  /*2430*/  IADD3 R17, P0, PT, R17, R20, RZ ;  /* 0x0000001411117210 */ /* 0x000fe40007f1e0ff */
[----:B---3--:R-:W-:-:S03]  /*2440*/  SEL R2, R21, RZ, P3 ;  /* 0x000000ff15027207 */ /* 0x008fc60001800000 */
[----:B-1----:R-:W1:Y:S02]  /*2450*/  SHFL.UP PT, R22, R17, 0x8, RZ ;  /* 0x0500000011167989 */ /* 0x002e6400000e00ff */
[----:B------:R-:W-:-:S05]  /*2460*/  IMAD.X R2, R2, 0x1, R9, P0 ;  /* 0x0000000102027824 */ /* 0x000fca00000e0609 */
[----:B------:R-:W2:Y:S01]  /*2470*/  SHFL.UP PT, R3, R2, 0x8, RZ ;  /* 0x0500000002037989 */ /* 0x000ea200000e00ff */
[----:B-1----:R-:W-:-:S04]  /*2480*/  SEL R22, R22, RZ, P4 ;  /* 0x000000ff16167207 */ /* 0x002fc80002000000 */
[----:B------:R-:W-:Y:S02]  /*2490*/  IADD3 R20, P0, PT, R22, R17, RZ ;  /* 0x0000001116147210 */ /* 0x000fe40007f1e0ff */
[----:B--2---:R-:W-:-:S05]  /*24a0*/  SEL R3, R3, RZ, P4 ;  /* 0x000000ff03037207 */ /* 0x004fca0002000000 */
[----:B------:R-:W-:Y:S02]  /*24b0*/  IMAD.X R9, R3, 0x1, R2, P0 ;  /* 0x0000000103097824 */ /* 0x000fe400000e0602 */
[----:B------:R-:W1:Y:S01]  /*24c0*/  SHFL.UP PT, R3, R20, 0x10, RZ ;  /* 0x0600000014037989 */ /* 0x000e6200000e00ff */
[----:B------:R-:W-:-:S03]  /*24d0*/  IMAD.U32 R2, RZ, RZ, UR17 ;  /* 0x00000011ff027e24 */ /* 0x000fc6000f8e00ff */
[----:B------:R-:W2:Y:S01]  /*24e0*/  SHFL.UP PT, R24, R9, 0x10, RZ ;  /* 0x0600000009187989 */ /* 0x000ea200000e00ff */
[----:B-1----:R-:W-:Y:S02]  /*24f0*/  SEL R3, R3, RZ, P5 ;  /* 0x000000ff03037207 */ /* 0x002fe40002800000 */
[----:B--2---:R-:W-:Y:S02]  /*2500*/  SEL R24, R24, RZ, P5 ;  /* 0x000000ff18187207 */ /* 0x004fe40002800000 */
[----:B------:R-:W-:-:S05]  /*2510*/  IADD3 R22, P0, PT, R3, R20, RZ ;  /* 0x0000001403167210 */ /* 0x000fca0007f1e0ff */
[----:B------:R-:W-:Y:S01]  /*2520*/  IMAD.X R21, R24, 0x1, R9, P0 ;  /* 0x0000000118157824 */ /* 0x000fe200000e0609 */
[----:B------:R-:W-:Y:S01]  /*2530*/  ISETP.LE.U32.AND P0, PT, R22, UR18, PT ;  /* 0x0000001216007c0c */ /* 0x000fe2000bf03070 */
[----:B------:R-:W-:Y:S02]  /*2540*/  IMAD.MOV.U32 R20, RZ, RZ, R22 ;  /* 0x000000ffff147224 */ /* 0x000fe400078e0016 */
[----:B------:R-:W-:Y:S01]  /*2550*/  IMAD.MOV.U32 R17, RZ, RZ, R21 ;  /* 0x000000ffff117224 */ /* 0x000fe200078e0015 */
[----:B------:R-:W-:Y:S02]  /*2560*/  ISETP.GE.U32.AND.EX P0, PT, R2, R21, PT, P0 ;  /* 0x000000150200720c */ /* 0x000fe40003f06100 */
[----:B------:R-:W-:-:S11]  /*2570*/  CS2R R2, SRZ ;  /* 0x0000000000027805 */ /* 0x000fd6000001ff00 */
[----:B------:R-:W-:-:S04]  /*2580*/  VOTE.ANY R23, PT, !P0 ;  /* 0x0000000000177806 */ /* 0x000fc800040e0100 */
[----:B------:R-:W-:-:S13]  /*2590*/  ISETP.NE.AND P0, PT, R23, RZ, PT ;  /* 0x000000ff1700720c */ /* 0x000fda0003f05270 */
[----:B------:R-:W-:Y:S05]  /*25a0*/  @P0 BRA `(.L_x_16) ;  /* 0x0000000800500947 */ /* 0x000fea0003800000 */
[----:B------:R-:W1:Y:S01]  /*25b0*/  LDC R9, c[0x0][0xbe0] ;  /* 0x0002f800ff097b82 */ /* 0x000e620000000800 */
[----:B------:R-:W-:Y:S01]  /*25c0*/  LOP3.LUT R16, R16, 0xfffffffe, RZ, 0xc0, !PT ;  /* 0xfffffffe10107812 */ /* 0x000fe200078ec0ff */
[----:B------:R-:W2:Y:S01]  /*25d0*/  LDCU UR27, c[0x0][0xbe8] ;  /* 0x00017d00ff1b77ac */ /* 0x000ea20008000800 */
[----:B------:R-:W3:Y:S01]  /*25e0*/  LDCU.64 UR10, c[0x0][0xba8] ;  /* 0x00017500ff0a77ac */ /* 0x000ee20008000a00 */
[----:B------:R-:W4:Y:S01]  /*25f0*/  LDCU.64 UR8, c[0x0][0xbb0] ;  /* 0x00017600ff0877ac */ /* 0x000f220008000a00 */
[----:B------:R-:W1:Y:S02]  /*2600*/  LDCU.128 UR4, c[0x0][0xbc0] ;  /* 0x00017800ff0477ac */ /* 0x000e640008000c00 */
[----:B-1----:R-:W-:-:S13]  /*2610*/  ISETP.NE.AND P0, PT, R9, 0x1, PT ;  /* 0x000000010900780c */ /* 0x002fda0003f05270 */
[----:B--234-:R-:W-:-:S07]  /*2620*/  @P0 LOP3.LUT R16, R16, 0x1, RZ, 0xfc, !PT ;  /* 0x0000000110100812 */ /* 0x01cfce00078efcff */
.L_x_19:
[C---:B------:R-:W-:Y:S01]  /*2630*/  VIADD R2, R14.reuse, 0x40 ;  /* 0x000000400e027836 */ /* 0x040fe20000000000 */
[----:B-----5:R-:W-:Y:S01]  /*2640*/  MOV R20, R6 ;  /* 0x0000000600147202 */ /* 0x020fe20000000f00 */
[----:B------:R-:W-:Y:S02]  /*2650*/  VIADD R14, R14, 0x20 ;  /* 0x000000200e0e7836 */ /* 0x000fe40000000000 */
[----:B------:R-:W-:Y:S01]  /*2660*/  IMAD.MOV.U32 R17, RZ, RZ, R7 ;  /* 0x000000ffff117224 */ /* 0x000fe200078e0007 */
[----:B------:R-:W-:-:S13]  /*2670*/  ISETP.GE.AND P0, PT, R2, UR27, PT ;  /* 0x0000001b02007c0c */ /* 0x000fda000bf06270 */
[----:B------:R-:W1:Y:S01]  /*2680*/  @!P0 LDC.64 R24, c[0x0][0xbf0] ;  /* 0x0002fc00ff188b82 */ /* 0x000e620000000a00 */
[----:B------:R2:W3:Y:S01]  /*2690*/  SHFL.IDX PT, R2, R21, 0x1f, 0x1f ;  /* 0x03e01f0015027f89 */ /* 0x0004e200000e0000 */
[----:B------:R-:W-:Y:S01]  /*26a0*/  BSSY.RECONVERGENT B0, `(.L_x_17) ;  /* 0x000005e000007945 */ /* 0x000fe20003800200 */
[----:B------:R-:W-:Y:S02]  /*26b0*/  HFMA2 R19, -RZ, RZ, 0, 0 ;  /* 0x00000000ff137431 */ /* 0x000fe400000001ff */
[----:B------:R2:W4:Y:S01]  /*26c0*/  SHFL.IDX PT, R3, R22, 0x1f, 0x1f ;  /* 0x03e01f0016037f89 */ /* 0x00052200000e0000 */
[----:B-1----:R-:W-:-:S05]  /*26d0*/  @!P0 IMAD.WIDE.U32 R24, R14, 0xc, R24 ;  /* 0x0000000c0e188825 */ /* 0x002fca00078e0018 */
[----:B------:R2:W5:Y:S04]  /*26e0*/  @!P0 LDG.E R6, desc[UR50][R24.64+0x180] ;  /* 0x0001803218068981 */ /* 0x000568000c1e1900 */
[----:B------:R2:W5:Y:S01]  /*26f0*/  @!P0 LDG.E R7, desc[UR50][R24.64+0x184] ;  /* 0x0001843218078981 */ /* 0x000562000c1e1900 */
[----:B------:R-:W-:Y:S02]  /*2700*/  ISETP.GE.AND P0, PT, R14, UR27, PT ;  /* 0x0000001b0e007c0c */ /* 0x000fe4000bf06270 */
[----:B------:R-:W-:-:S11]  /*2710*/  MOV R18, 0x7fffffff ;  /* 0x7fffffff00127802 */ /* 0x000fd60000000f00 */
[----:B---34-:R-:W-:Y:S05]  /*2720*/  @P0 BRA `(.L_x_18) ;  /* 0x0000000400540947 */ /* 0x018fea0003800000 */
[----:B------:R-:W-:-:S04]  /*2730*/  IADD3 R13, P0, PT, R20, R11, RZ ;  /* 0x0000000b140d7210 */ /* 0x000fc80007f1e0ff */
[----:B------:R-:W-:Y:S02]  /*2740*/  LEA.HI.X.SX32 R12, R20, R10, 0x1, P0 ;  /* 0x0000000a140c7211 */ /* 0x000fe400000f0eff */
[----:B------:R-:W-:-:S04]  /*2750*/  IADD3 R20, P0, PT, R17, UR12, RZ ;  /* 0x0000000c11147c10 */ /* 0x000fc8000ff1e0ff */
[----:B------:R-:W-:Y:S02]  /*2760*/  LEA.HI.X.SX32 R19, R17, UR13, 0x1, P0 ;  /* 0x0000000d11137c11 */ /* 0x000fe400080f0eff */
[----:B------:R-:W-:-:S05]  /*2770*/  IADD3 R18, P0, PT, R13, UR9, RZ ;  /* 0x000000090d127c10 */ /* 0x000fca000ff1e0ff */
[----:B------:R-:W-:Y:S01]  /*2780*/  IMAD.X R17, RZ, RZ, R12, P0 ;  /* 0x000000ffff117224 */ /* 0x000fe200000e060c */
[----:B--2---:R-:W-:Y:S01]  /*2790*/  IADD3 R22, P0, PT, R20, UR7, RZ ;  /* 0x0000000714167c10 */ /* 0x004fe2000ff1e0ff */
[----:B------:R-:W-:-:S04]  /*27a0*/  IMAD.WIDE.U32 R30, R18, UR10, RZ ;  /* 0x0000000a121e7c25 */ /* 0x000fc8000f8e00ff */
[----:B------:R-:W-:-:S04]  /*27b0*/  IMAD.WIDE.U32 R28, R17, UR10, RZ ;  /* 0x0000000a111c7c25 */ /* 0x000fc8000f8e00ff */
[----:B------:R-:W-:Y:S02]  /*27c0*/  IMAD.X R21, RZ, RZ, R19, P0 ;  /* 0x000000ffff157224 */ /* 0x000fe400000e0613 */
[----:B------:R-:W-:-:S04]  /*27d0*/  IMAD.WIDE.U32 R28, P0, R18, UR11, R28 ;  /* 0x0000000b121c7c25 */ /* 0x000fc8000f80001c */
[----:B------:R-:W-:-:S04]  /*27e0*/  IMAD.WIDE.U32 R24, R21, UR4, RZ ;  /* 0x0000000415187c25 */ /* 0x000fc8000f8e00ff */
[----:B------:R-:W-:Y:S02]  /*27f0*/  IMAD.X R27, RZ, RZ, RZ, P0 ;  /* 0x000000ffff1b7224 */ /* 0x000fe400000e06ff */
[----:B------:R-:W-:-:S04]  /*2800*/  IMAD.WIDE.U32 R24, P0, R22, UR5, R24 ;  /* 0x0000000516187c25 */ /* 0x000fc8000f800018 */
[----:B------:R-:W-:Y:S01]  /*2810*/  IMAD.X R23, RZ, RZ, RZ, P0 ;  /* 0x000000ffff177224 */ /* 0x000fe200000e06ff */
[----:B------:R-:W-:Y:S01]  /*2820*/  IADD3 RZ, P0, PT, R31, R28, RZ ;  /* 0x0000001c1fff7210 */ /* 0x000fe20007f1e0ff */
[----:B------:R-:W-:Y:S02]  /*2830*/  IMAD.MOV.U32 R26, RZ, RZ, R29 ;  /* 0x000000ffff1a7224 */ /* 0x000fe400078e001d */
[----:B------:R-:W-:-:S04]  /*2840*/  IMAD.WIDE.U32 R28, R22, UR4, RZ ;  /* 0x00000004161c7c25 */ /* 0x000fc8000f8e00ff */
[----:B------:R-:W-:Y:S01]  /*2850*/  IMAD.WIDE.U32.X R26, R17, UR11, R26, P0 ;  /* 0x0000000b111a7c25 */ /* 0x000fe200080e041a */
[----:B------:R-:W-:-:S03]  /*2860*/  IADD3 RZ, P0, PT, R29, R24, RZ ;  /* 0x000000181dff7210 */ /* 0x000fc60007f1e0ff */
[----:B------:R-:W-:-:S04]  /*2870*/  IMAD.MOV.U32 R22, RZ, RZ, R25 ;  /* 0x000000ffff167224 */ /* 0x000fc800078e0019 */
[----:B------:R-:W-:Y:S01]  /*2880*/  IMAD.WIDE.U32.X R22, R21, UR5, R22, P0 ;  /* 0x0000000515167c25 */ /* 0x000fe200080e0416 */
[----:B------:R-:W-:-:S04]  /*2890*/  ISETP.NE.U32.AND P0, PT, RZ, UR10, PT ;  /* 0x0000000aff007c0c */ /* 0x000fc8000bf05070 */
[----:B------:R-:W-:-:S04]  /*28a0*/  ISETP.NE.AND.EX P0, PT, RZ, UR11, PT, P0 ;  /* 0x0000000bff007c0c */ /* 0x000fc8000bf05300 */
[----:B------:R-:W-:Y:S02]  /*28b0*/  SEL R17, R13, R26, !P0 ;  /* 0x0000001a0d117207 */ /* 0x000fe40004000000 */
[----:B------:R-:W-:Y:S02]  /*28c0*/  SEL R12, R12, R27, !P0 ;  /* 0x0000001b0c0c7207 */ /* 0x000fe40004000000 */
[----:B------:R-:W-:Y:S02]  /*28d0*/  ISETP.NE.U32.AND P0, PT, RZ, UR4, PT ;  /* 0x00000004ff007c0c */ /* 0x000fe4000bf05070 */
[----:B------:R-:W-:Y:S02]  /*28e0*/  SHF.R.U64 R12, R17, UR8, R12 ;  /* 0x00000008110c7c19 */ /* 0x000fe4000800120c */
[----:B------:R-:W-:Y:S02]  /*28f0*/  ISETP.NE.AND.EX P0, PT, RZ, UR5, PT, P0 ;  /* 0x00000005ff007c0c */ /* 0x000fe4000bf05300 */
[----:B------:R-:W-:-:S02]  /*2900*/  IADD3 R21, PT, PT, R5, -0x1, R12 ;  /* 0xffffffff05157810 */ /* 0x000fc40007ffe00c */
[----:B------:R-:W-:Y:S02]  /*2910*/  SEL R13, R19, R23, !P0 ;  /* 0x00000017130d7207 */ /* 0x000fe40004000000 */
[----:B------:R-:W-:Y:S02]  /*2920*/  IABS R19, R5 ;  /* 0x0000000500137213 */ /* 0x000fe40000000000 */
[----:B------:R-:W-:Y:S02]  /*2930*/  SEL R20, R20, R22, !P0 ;  /* 0x0000001614147207 */ /* 0x000fe40004000000 */
[----:B------:R-:W1:Y:S01]  /*2940*/  I2F.RP R24, R19 ;  /* 0x0000001300187306 */ /* 0x000e620000209400 */
[----:B------:R-:W-:Y:S02]  /*2950*/  IABS R17, R21 ;  /* 0x0000001500117213 */ /* 0x000fe40000000000 */
[----:B------:R-:W-:Y:S02]  /*2960*/  IABS R12, R5 ;  /* 0x00000005000c7213 */ /* 0x000fe40000000000 */
[----:B------:R-:W-:-:S03]  /*2970*/  SHF.R.U64 R13, R20, UR6, R13 ;  /* 0x00000006140d7c19 */ /* 0x000fc6000800120d */
[----:B------:R-:W-:Y:S01]  /*2980*/  IMAD.MOV R12, RZ, RZ, -R12 ;  /* 0x000000ffff0c7224 */ /* 0x000fe200078e0a0c */
[----:B------:R-:W-:-:S04]  /*2990*/  IADD3 R20, PT, PT, R4, -0x1, R13 ;  /* 0xffffffff04147810 */ /* 0x000fc80007ffe00d */
[----:B------:R-:W-:Y:S01]  /*29a0*/  IABS R13, R20 ;  /* 0x00000014000d7213 */ /* 0x000fe20000000000 */
[----:B-1----:R-:W1:Y:S02]  /*29b0*/  MUFU.RCP R22, R24 ;  /* 0x0000001800167308 */ /* 0x002e640000001000 */
[----:B-1----:R-:W-:-:S06]  /*29c0*/  VIADD R22, R22, 0xffffffe ;  /* 0x0ffffffe16167836 */ /* 0x002fcc0000000000 */
[----:B------:R-:W1:Y:S02]  /*29d0*/  F2I.FTZ.U32.TRUNC.NTZ R23, R22 ;  /* 0x0000001600177305 */ /* 0x000e64000021f000 */
[----:B-1----:R-:W-:Y:S02]  /*29e0*/  IMAD.MOV R18, RZ, RZ, -R23 ;  /* 0x000000ffff127224 */ /* 0x002fe400078e0a17 */
[----:B------:R-:W-:Y:S02]  /*29f0*/  IMAD.MOV.U32 R22, RZ, RZ, RZ ;  /* 0x000000ffff167224 */ /* 0x000fe400078e00ff */
[----:B------:R-:W-:Y:S01]  /*2a00*/  IMAD R25, R18, R19, RZ ;  /* 0x0000001312197224 */ /* 0x000fe200078e02ff */
[----:B------:R-:W-:-:S03]  /*2a10*/  IABS R18, R4 ;  /* 0x0000000400127213 */ /* 0x000fc60000000000 */
[----:B------:R-:W-:Y:S02]  /*2a20*/  IMAD.HI.U32 R25, R23, R25, R22 ;  /* 0x0000001917197227 */ /* 0x000fe400078e0016 */
[----:B------:R-:W1:Y:S04]  /*2a30*/  I2F.RP R23, R18 ;  /* 0x0000001200177306 */ /* 0x000e680000209400 */
[----:B------:R-:W-:-:S04]  /*2a40*/  IMAD.HI.U32 R25, R25, R17, RZ ;  /* 0x0000001119197227 */ /* 0x000fc800078e00ff */
[----:B------:R-:W-:-:S05]  /*2a50*/  IMAD R22, R25, R12, R17 ;  /* 0x0000000c19167224 */ /* 0x000fca00078e0211 */
[----:B------:R-:W-:Y:S01]  /*2a60*/  ISETP.GT.U32.AND P0, PT, R19, R22, PT ;  /* 0x000000161300720c */ /* 0x000fe20003f04070 */
[----:B-1----:R-:W1:-:S12]  /*2a70*/  MUFU.RCP R24, R23 ;  /* 0x0000001700187308 */ /* 0x002e580000001000 */
[----:B------:R-:W-:Y:S02]  /*2a80*/  @!P0 IMAD.IADD R22, R22, 0x1, -R19 ;  /* 0x0000000116168824 */ /* 0x000fe400078e0a13 */
[----:B-1----:R-:W-:-:S04]  /*2a90*/  VIADD R24, R24, 0xffffffe ;  /* 0x0ffffffe18187836 */ /* 0x002fc80000000000 */
[----:B------:R-:W1:Y:S02]  /*2aa0*/  F2I.FTZ.U32.TRUNC.NTZ R25, R24 ;  /* 0x0000001800197305 */ /* 0x000e64000021f000 */
[----:B-1----:R-:W-:Y:S02]  /*2ab0*/  IMAD.MOV R12, RZ, RZ, -R25 ;  /* 0x000000ffff0c7224 */ /* 0x002fe400078e0a19 */
[----:B------:R-:W-:Y:S02]  /*2ac0*/  IMAD.MOV.U32 R24, RZ, RZ, RZ ;  /* 0x000000ffff187224 */ /* 0x000fe400078e00ff */
[----:B------:R-:W-:Y:S01]  /*2ad0*/  IMAD R17, R12, R18, RZ ;  /* 0x000000120c117224 */ /* 0x000fe200078e02ff */
[----:B------:R-:W-:-:S03]  /*2ae0*/  IABS R12, R4 ;  /* 0x00000004000c7213 */ /* 0x000fc60000000000 */
[----:B------:R-:W-:-:S04]  /*2af0*/  IMAD.HI.U32 R17, R25, R17, R24 ;  /* 0x0000001119117227 */ /* 0x000fc800078e0018 */
[----:B------:R-:W-:Y:S02]  /*2b00*/  IMAD.MOV R12, RZ, RZ, -R12 ;  /* 0x000000ffff0c7224 */ /* 0x000fe400078e0a0c */
[----:B------:R-:W-:-:S04]  /*2b10*/  IMAD.HI.U32 R17, R17, R13, RZ ;  /* 0x0000000d11117227 */ /* 0x000fc800078e00ff */
[----:B------:R-:W-:-:S05]  /*2b20*/  IMAD R13, R17, R12, R13 ;  /* 0x0000000c110d7224 */ /* 0x000fca00078e020d */
[----:B------:R-:W-:-:S13]  /*2b30*/  ISETP.GT.U32.AND P0, PT, R18, R13, PT ;  /* 0x0000000d1200720c */ /* 0x000fda0003f04070 */
[----:B------:R-:W-:Y:S01]  /*2b40*/  @!P0 IMAD.IADD R13, R13, 0x1, -R18 ;  /* 0x000000010d0d8824 */ /* 0x000fe200078e0a12 */
[----:B------:R-:W-:-:S13]  /*2b50*/  ISETP.GT.U32.AND P0, PT, R19, R22, PT ;  /* 0x000000161300720c */ /* 0x000fda0003f04070 */
[----:B------:R-:W-:Y:S01]  /*2b60*/  @!P0 IMAD.IADD R22, R22, 0x1, -R19 ;  /* 0x0000000116168824 */ /* 0x000fe200078e0a13 */
[----:B------:R-:W-:-:S13]  /*2b70*/  ISETP.GT.U32.AND P0, PT, R18, R13, PT ;  /* 0x0000000d1200720c */ /* 0x000fda0003f04070 */
[----:B------:R-:W-:Y:S01]  /*2b80*/  @!P0 IMAD.IADD R13, R13, 0x1, -R18 ;  /* 0x000000010d0d8824 */ /* 0x000fe200078e0a12 */
[----:B------:R-:W-:-:S13]  /*2b90*/  ISETP.GE.AND P0, PT, R21, RZ, PT ;  /* 0x000000ff1500720c */ /* 0x000fda0003f06270 */
[----:B------:R-:W-:Y:S01]  /*2ba0*/  @!P0 IMAD.MOV R22, RZ, RZ, -R22 ;  /* 0x000000ffff168224 */ /* 0x000fe200078e0a16 */
[----:B------:R-:W-:-:S13]  /*2bb0*/  ISETP.GE.AND P0, PT, R20, RZ, PT ;  /* 0x000000ff1400720c */ /* 0x000fda0003f06270 */
[----:B------:R-:W-:Y:S01]  /*2bc0*/  @!P0 IMAD.MOV R13, RZ, RZ, -R13 ;  /* 0x000000ffff0d8224 */ /* 0x000fe200078e0a0d */
[----:B------:R-:W-:-:S13]  /*2bd0*/  ISETP.NE.AND P0, PT, RZ, UR24, PT ;  /* 0x00000018ff007c0c */ /* 0x000fda000bf05270 */
[----:B------:R-:W-:Y:S02]  /*2be0*/  @!P0 LOP3.LUT R22, RZ, UR24, RZ, 0x33, !PT ;  /* 0x00000018ff168c12 */ /* 0x000fe4000f8e33ff */
[----:B------:R-:W-:-:S03]  /*2bf0*/  ISETP.NE.AND P0, PT, RZ, UR21, PT ;  /* 0x00000015ff007c0c */ /* 0x000fc6000bf05270 */
[----:B------:R-:W-:-:S10]  /*2c00*/  IMAD.IADD R18, R21, 0x1, -R22 ;  /* 0x0000000115127824 */ /* 0x000fd400078e0a16 */
[----:B------:R-:W-:Y:S02]  /*2c10*/  @!P0 LOP3.LUT R13, RZ, UR21, RZ, 0x33, !PT ;  /* 0x00000015ff0d8c12 */ /* 0x000fe4000f8e33ff */
[----:B------:R-:W-:-:S03]  /*2c20*/  ISETP.NE.AND P0, PT, R9, 0x1, PT ;  /* 0x000000010900780c */ /* 0x000fc60003f05270 */
[----:B------:R-:W-:-:S05]  /*2c30*/  IMAD.IADD R13, R20, 0x1, -R13 ;  /* 0x00000001140d7824 */ /* 0x000fca00078e0a0d */
[CC--:B------:R-:W-:Y:S01]  /*2c40*/  SEL R12, R13.reuse, R18.reuse, !P0 ;  /* 0x000000120d0c7207 */ /* 0x0c0fe20004000000 */
[----:B------:R-:W-:-:S03]  /*2c50*/  IMAD R18, R13, R18, RZ ;  /* 0x000000120d127224 */ /* 0x000fc600078e02ff */
[----:B------:R-:W-:Y:S02]  /*2c60*/  SHF.R.S32.HI R13, RZ, 0x1f, R12 ;  /* 0x0000001fff0d7819 */ /* 0x000fe4000001140c */
[----:B------:R-:W-:Y:S02]  /*2c70*/  SHF.R.S32.HI R19, RZ, 0x1f, R18 ;  /* 0x0000001fff137819 */ /* 0x000fe40000011412 */
.L_x_18:
[----:B------:R-:W-:Y:S05]  /*2c80*/  BSYNC.RECONVERGENT B0 ;  /* 0x0000000000007941 */ /* 0x000fea0003800200 */
.L_x_17:
[----:B------:R-:W1:Y:S04]  /*2c90*/  SHFL.UP PT, R17, R18, 0x1, RZ ;  /* 0x0420000012117989 */ /* 0x000e6800000e00ff */
[----:B--2---:R-:W2:Y:S01]  /*2ca0*/  SHFL.UP PT, R22, R19, 0x1, RZ ;  /* 0x0420000013167989 */ /* 0x004ea200000e00ff */
[----:B-1----:R-:W-:Y:S02]  /*2cb0*/  SEL R17, R17, RZ, P6 ;  /* 0x000000ff11117207 */ /* 0x002fe40003000000 */
[----:B--2---:R-:W-:Y:S02]  /*2cc0*/  SEL R22, R22, RZ, P6 ;  /* 0x000000ff16167207 */ /* 0x004fe40003000000 */
[----:B------:R-:W-:-:S05]  /*2cd0*/  IADD3 R20, P0, PT, R17, R18, RZ ;  /* 0x0000001211147210 */ /* 0x000fca0007f1e0ff */
[----:B------:R-:W-:Y:S01]  /*2ce0*/  IMAD.X R17, R22, 0x1, R19, P0 ;  /* 0x0000000116117824 */ /* 0x000fe200000e0613 */
[----:B------:R-:W1:Y:S04]  /*2cf0*/  SHFL.UP PT, R21, R20, 0x2, RZ ;  /* 0x0440000014157989 */ /* 0x000e6800000e00ff */
[----:B------:R-:W2:Y:S01]  /*2d00*/  SHFL.UP PT, R22, R17, 0x2, RZ ;  /* 0x0440000011167989 */ /* 0x000ea200000e00ff */
        /* <DEDUP_REMOVED lines=14> */
[----:B------:R-:W-:Y:S01]  /*2df0*/  IADD3 R25, P0, PT, R17, R24, RZ ;  /* 0x0000001811197210 */ /* 0x000fe20007f1e0ff */
[----:B------:R-:W-:-:S04]  /*2e00*/  IMAD.U32 R24, RZ, RZ, UR17 ;  /* 0x00000011ff187e24 */ /* 0x000fc8000f8e00ff */
[----:B------:R-:W-:Y:S02]  /*2e10*/  IMAD.X R26, R20, 0x1, R23, P0 ;  /* 0x00000001141a7824 */ /* 0x000fe400000e0617 */
[----:B------:R-:W1:Y:S04]  /*2e20*/  SHFL.UP PT, R20, R25, 0x10, RZ ;  /* 0x0600000019147989 */ /* 0x000e6800000e00ff */
[----:B------:R-:W2:Y:S01]  /*2e30*/  SHFL.UP PT, R17, R26, 0x10, RZ ;  /* 0x060000001a117989 */ /* 0x000ea200000e00ff */
[----:B-1----:R-:W-:Y:S02]  /*2e40*/  SEL R20, R20, RZ, P5 ;  /* 0x000000ff14147207 */ /* 0x002fe40002800000 */
[----:B--2---:R-:W-:Y:S02]  /*2e50*/  SEL R17, R17, RZ, P5 ;  /* 0x000000ff11117207 */ /* 0x004fe40002800000 */
[----:B------:R-:W-:-:S05]  /*2e60*/  IADD3 R20, P0, PT, R20, R25, RZ ;  /* 0x0000001914147210 */ /* 0x000fca0007f1e0ff */
[----:B------:R-:W-:Y:S01]  /*2e70*/  IMAD.X R17, R17, 0x1, R26, P0 ;  /* 0x0000000111117824 */ /* 0x000fe200000e061a */
[----:B------:R-:W-:-:S05]  /*2e80*/  IADD3 R22, P0, PT, R20, R3, RZ ;  /* 0x0000000314167210 */ /* 0x000fca0007f1e0ff */
[----:B------:R-:W-:Y:S01]  /*2e90*/  IMAD.X R21, R17, 0x1, R2, P0 ;  /* 0x0000000111157824 */ /* 0x000fe200000e0602 */
[----:B------:R-:W-:-:S04]  /*2ea0*/  ISETP.LE.U32.AND P0, PT, R22, UR18, PT ;  /* 0x0000001216007c0c */ /* 0x000fc8000bf03070 */
[----:B------:R-:W-:-:S13]  /*2eb0*/  ISETP.GE.U32.AND.EX P0, PT, R24, R21, PT, P0 ;  /* 0x000000151800720c */ /* 0x000fda0003f06100 */
[----:B------:R-:W-:-:S04]  /*2ec0*/  VOTE.ANY R23, PT, !P0 ;  /* 0x0000000000177806 */ /* 0x000fc800040e0100 */
[----:B------:R-:W-:-:S13]  /*2ed0*/  ISETP.NE.AND P0, PT, R23, RZ, PT ;  /* 0x000000ff1700720c */ /* 0x000fda0003f05270 */
[----:B------:R-:W-:Y:S05]  /*2ee0*/  @!P0 BRA `(.L_x_19) ;  /* 0xfffffff400d08947 */ /* 0x000fea000383ffff */
.L_x_16:
[----:B------:R-:W1:Y:S08]  /*2ef0*/  BREV R21, R23 ;  /* 0x0000001700157301 */ /* 0x000e700000000000 */
[----:B-1----:R-:W1:Y:S02]  /*2f00*/  FLO.U32.SH R21, R21 ;  /* 0x0000001500157300 */ /* 0x002e6400000e0400 */
[----:B-1----:R-:W1:Y:S02]  /*2f10*/  SHFL.IDX PT, R11, R14, R21, 0x1f ;  /* 0x00001f150e0b7589 */ /* 0x002e6400000e0000 */
[----:B-1----:R-:W-:-:S05]  /*2f20*/  IMAD.IADD R9, R8, 0x1, R11 ;  /* 0x0000000108097824 */ /* 0x002fca00078e020b */
[----:B------:R-:W-:-:S13]  /*2f30*/  ISETP.GE.AND P0, PT, R9, UR27, PT ;  /* 0x0000001b09007c0c */ /* 0x000fda000bf06270 */
[----:B------:R-:W1:Y:S01]  /*2f40*/  @!P0 LDC.64 R24, c[0x0][0xbf0] ;  /* 0x0002fc00ff188b82 */ /* 0x000e620000000a00 */
[----:B------:R2:W3:Y:S04]  /*2f50*/  SHFL.IDX PT, R13, R13, R21, 0x1f ;  /* 0x00001f150d0d7589 */ /* 0x0004e800000e0000 */
[----:B------:R2:W4:Y:S01]  /*2f60*/  SHFL.IDX PT, R12, R12, R21, 0x1f ;  /* 0x00001f150c0c7589 */ /* 0x00052200000e0000 */
[----:B-1----:R-:W-:-:S05]  /*2f70*/  @!P0 IMAD.WIDE R24, R9, 0xc, R24 ;  /* 0x0000000c09188825 */ /* 0x002fca00078e0218 */
[----:B-----5:R2:W5:Y:S04]  /*2f80*/  @!P0 LDG.E R6, desc[UR50][R24.64] ;  /* 0x0000003218068981 */ /* 0x020568000c1e1900 */
[----:B------:R2:W5:Y:S01]  /*2f90*/  @!P0 LDG.E R7, desc[UR50][R24.64+0x4] ;  /* 0x0000043218078981 */ /* 0x000562000c1e1900 */
[----:B------:R-:W-:-:S03]  /*2fa0*/  IADD3 R10, P1, P0, R3, R20, -R18 ;  /* 0x00000014030a7210 */ /* 0x000fc6000783e812 */
[----:B------:R2:W1:Y:S01]  /*2fb0*/  SHFL.IDX PT, R18, R18, R21, 0x1f ;  /* 0x00001f1512127589 */ /* 0x00046200000e0000 */
[----:B------:R-:W-:-:S03]  /*2fc0*/  IADD3.X R2, PT, PT, R2, R17, ~R19, P1, P0 ;  /* 0x0000001102027210 */ /* 0x000fc60000fe0c13 */
[----:B------:R2:W1:Y:S04]  /*2fd0*/  SHFL.IDX PT, R19, R19, R21, 0x1f ;  /* 0x00001f1513137589 */ /* 0x00046800000e0000 */
[----:B------:R2:W1:Y:S04]  /*2fe0*/  SHFL.IDX PT, R9, R2, R21, 0x1f ;  /* 0x00001f1502097589 */ /* 0x00046800000e0000 */
[----:B---34-:R2:W1:Y:S02]  /*2ff0*/  SHFL.IDX PT, R10, R10, R21, 0x1f ;  /* 0x00001f150a0a7589 */ /* 0x01846400000e0000 */
.L_x_13:
[----:B------:R-:W-:Y:S01]  /*3000*/  ISETP.GE.AND P0, PT, R11, UR27, PT ;  /* 0x0000001b0b007c0c */ /* 0x000fe2000bf06270 */
[----:B------:R-:W-:Y:S01]  /*3010*/  IMAD.MOV.U32 R14, RZ, RZ, -0x1 ;  /* 0xffffffffff0e7424 */ /* 0x000fe200078e00ff */
[----:B------:R-:W-:-:S11]  /*3020*/  MOV R17, 0xffffffff ;  /* 0xffffffff00117802 */ /* 0x000fd60000000f00 */
[----:B------:R-:W-:Y:S05]  /*3030*/  @P0 BRA `(.L_x_12) ;  /* 0x0000000000fc0947 */ /* 0x000fea0003800000 */
[----:B------:R-:W3:Y:S01]  /*3040*/  LDC R20, c[0x0][0xb98] ;  /* 0x0002e600ff147b82 */ /* 0x000ee20000000800 */
[----:B-12---:R-:W-:-:S04]  /*3050*/  IADD3 R24, P0, PT, -R10, UR18, RZ ;  /* 0x000000120a187c10 */ /* 0x006fc8000ff1e1ff */
[----:B------:R-:W-:-:S03]  /*3060*/  IADD3.X R23, PT, PT, ~R9, UR17, RZ, P0, !PT ;  /* 0x0000001109177c10 */ /* 0x000fc600087fe5ff */
[----:B------:R-:W1:Y:S08]  /*3070*/  LDC R21, c[0x0][0xb88] ;  /* 0x0002e200ff157b82 */ /* 0x000e700000000800 */
[----:B------:R-:W2:Y:S01]  /*3080*/  LDC R2, c[0x0][0xbdc] ;  /* 0x0002f700ff027b82 */ /* 0x000ea20000000800 */
[-CC-:B---3--:R-:W-:Y:S02]  /*3090*/  SHF.R.U32.HI R14, RZ, R20.reuse, R23.reuse ;  /* 0x00000014ff0e7219 */ /* 0x188fe40000011617 */
[----:B------:R-:W-:-:S02]  /*30a0*/  SHF.R.U64 R20, R24, R20, R23 ;  /* 0x0000001418147219 */ /* 0x000fc40000001217 */
[-C--:B-1----:R-:W-:Y:S02]  /*30b0*/  SHF.R.U32.HI R15, RZ, R21.reuse, R14 ;  /* 0x00000015ff0f7219 */ /* 0x082fe4000001160e */
[----:B------:R-:W-:Y:S02]  /*30c0*/  SHF.R.U32.HI R3, RZ, R21, R13 ;  /* 0x00000015ff037219 */ /* 0x000fe4000001160d */
[----:B--2---:R-:W-:-:S04]  /*30d0*/  SHF.R.U32.HI R22, RZ, R2, R15 ;  /* 0x00000002ff167219 */ /* 0x004fc8000001160f */
[----:B------:R-:W-:-:S04]  /*30e0*/  LOP3.LUT R17, R22, R3, RZ, 0xfc, !PT ;  /* 0x0000000316117212 */ /* 0x000fc800078efcff */
[----:B------:R-:W-:Y:S02]  /*30f0*/  ISETP.NE.U32.AND P0, PT, R17, RZ, PT ;  /* 0x000000ff1100720c */ /* 0x000fe40003f05070 */
[-C--:B------:R-:W-:Y:S02]  /*3100*/  SHF.R.U64 R17, R20, R21.reuse, R14 ;  /* 0x0000001514117219 */ /* 0x080fe4000000120e */
[----:B------:R-:W-:Y:S02]  /*3110*/  SHF.R.U64 R14, R12, R21, R13 ;  /* 0x000000150c0e7219 */ /* 0x000fe4000000120d */
[----:B------:R-:W-:-:S07]  /*3120*/  SHF.R.U64 R15, R17, R2, R15 ;  /* 0x00000002110f7219 */ /* 0x000fce000000120f */
[----:B------:R-:W-:Y:S05]  /*3130*/  @P0 BRA `(.L_x_20) ;  /* 0x0000000000540947 */ /* 0x000fea0003800000 */
[----:B------:R-:W1:Y:S01]  /*3140*/  I2F.U32.RP R21, R14 ;  /* 0x0000000e00157306 */ /* 0x000e620000209000 */
[----:B------:R-:W-:-:S07]  /*3150*/  ISETP.NE.U32.AND P1, PT, R14, RZ, PT ;  /* 0x000000ff0e00720c */ /* 0x000fce0003f25070 */
[----:B-1----:R-:W1:Y:S02]  /*3160*/  MUFU.RCP R22, R21 ;  /* 0x0000001500167308 */ /* 0x002e640000001000 */
[----:B-1----:R-:W-:-:S06]  /*3170*/  IADD3 R22, PT, PT, R22, 0xffffffe, RZ ;  /* 0x0ffffffe16167810 */ /* 0x002fcc0007ffe0ff */
[----:B------:R1:W2:Y:S02]  /*3180*/  F2I.FTZ.U32.TRUNC.NTZ R23, R22 ;  /* 0x0000001600177305 */ /* 0x0002a4000021f000 */
[----:B-1----:R-:W-:Y:S02]  /*3190*/  HFMA2 R22, -RZ, RZ, 0, 0 ;  /* 0x00000000ff167431 */ /* 0x002fe400000001ff */
[----:B--2---:R-:W-:-:S04]  /*31a0*/  IMAD.MOV R2, RZ, RZ, -R23 ;  /* 0x000000ffff027224 */ /* 0x004fc800078e0a17 */
[----:B------:R-:W-:-:S04]  /*31b0*/  IMAD R2, R2, R14, RZ ;  /* 0x0000000e02027224 */ /* 0x000fc800078e02ff */
[----:B------:R-:W-:-:S06]  /*31c0*/  IMAD.HI.U32 R2, R23, R2, R22 ;  /* 0x0000000217027227 */ /* 0x000fcc00078e0016 */
[----:B------:R-:W-:-:S04]  /*31d0*/  IMAD.HI.U32 R2, R2, R15, RZ ;  /* 0x0000000f02027227 */ /* 0x000fc800078e00ff */
[----:B------:R-:W-:-:S04]  /*31e0*/  IMAD.MOV R3, RZ, RZ, -R2 ;  /* 0x000000ffff037224 */ /* 0x000fc800078e0a02 */
[----:B------:R-:W-:-:S05]  /*31f0*/  IMAD R3, R14, R3, R15 ;  /* 0x000000030e037224 */ /* 0x000fca00078e020f */
[----:B------:R-:W-:-:S13]  /*3200*/  ISETP.GE.U32.AND P0, PT, R3, R14, PT ;  /* 0x0000000e0300720c */ /* 0x000fda0003f06070 */
[----:B------:R-:W-:Y:S01]  /*3210*/  @P0 IADD3 R3, PT, PT, R3, -R14, RZ ;  /* 0x8000000e03030210 */ /* 0x000fe20007ffe0ff */
[----:B------:R-:W-:-:S03]  /*3220*/  @P0 VIADD R2, R2, 0x1 ;  /* 0x0000000102020836 */ /* 0x000fc60000000000 */
[----:B------:R-:W-:-:S13]  /*3230*/  ISETP.GE.U32.AND P3, PT, R3, R14, PT ;  /* 0x0000000e0300720c */ /* 0x000fda0003f66070 */
[----:B------:R-:W-:Y:S02]  /*3240*/  @P3 IADD3 R2, PT, PT, R2, 0x1, RZ ;  /* 0x0000000102023810 */ /* 0x000fe40007ffe0ff */
[----:B------:R-:W-:-:S04]  /*3250*/  @!P1 LOP3.LUT R2, RZ, R14, RZ, 0x33, !PT ;  /* 0x0000000eff029212 */ /* 0x000fc800078e33ff */
[----:B------:R-:W-:-:S05]  /*3260*/  IADD3 R22, PT, PT, -R2, RZ, RZ ;  /* 0x000000ff02167210 */ /* 0x000fca0007ffe1ff */
[----:B------:R-:W-:Y:S01]  /*3270*/  IMAD R22, R14, R22, R15 ;  /* 0x000000160e167224 */ /* 0x000fe200078e020f */
[----:B------:R-:W-:Y:S06]  /*3280*/  BRA `(.L_x_21) ;  /* 0x0000000000147947 */ /* 0x000fec0003800000 */
.L_x_20:
[----:B------:R-:W-:Y:S02]  /*3290*/  MOV R2, 0x32b0 ;  /* 0x000032b000027802 */ /* 0x000fe40000000f00 */
[----:B-----5:R-:W-:Y:S05]  /*32a0*/  CALL.REL.NOINC `($__internal_3_$__cuda_sm20_div_u64) ;  /* 0x000000e8007c7944 */ /* 0x020fea0003c00000 */
[----:B------:R-:W-:Y:S02]  /*32b0*/  IADD3 R22, PT, PT, -R3, RZ, RZ ;  /* 0x000000ff03167210 */ /* 0x000fe40007ffe1ff */
[----:B------:R-:W-:-:S03]  /*32c0*/  MOV R2, R3 ;  /* 0x0000000300027202 */ /* 0x000fc60000000f00 */
[----:B------:R-:W-:-:S07]  /*32d0*/  IMAD R22, R14, R22, R15 ;  /* 0x000000160e167224 */ /* 0x000fce00078e020f */
.L_x_21:
[----:B------:R-:W1:Y:S01]  /*32e0*/  LDC R3, c[0x0][0xbdc] ;  /* 0x0002f700ff037b82 */ /* 0x000e620000000800 */
[----:B------:R-:W-:Y:S01]  /*32f0*/  IMAD.MOV.U32 R24, RZ, RZ, -0x1 ;  /* 0xffffffffff187424 */ /* 0x000fe200078e00ff */
[----:B------:R-:W-:Y:S02]  /*3300*/  PLOP3.LUT P1, PT, PT, PT, PT, 0x8, 0x80 ;  /* 0x000000000080781c */ /* 0x000fe40003f2e170 */
[----:B------:R-:W-:-:S04]  /*3310*/  LOP3.LUT R16, R16, 0xfffffffd, RZ, 0xc0, !PT ;  /* 0xfffffffd10107812 */ /* 0x000fc800078ec0ff */
[----:B------:R-:W2:Y:S07]  /*3320*/  LDC R15, c[0x0][0xb80] ;  /* 0x0002e000ff0f7b82 */ /* 0x000eae0000000800 */
[----:B------:R-:W-:Y:S01]  /*3330*/  @P1 LOP3.LUT R16, R16, 0x2, RZ, 0xfc, !PT ;  /* 0x0000000210101812 */ /* 0x000fe200078efcff */
[----:B------:R-:W3:Y:S08]  /*3340*/  LDC R21, c[0x0][0xb90] ;  /* 0x0002e400ff157b82 */ /* 0x000ef00000000800 */
[----:B------:R-:W4:Y:S01]  /*3350*/  LDC R14, c[0x0][0xbe0] ;  /* 0x0002f800ff0e7b82 */ /* 0x000f220000000800 */
[----:B-1----:R-:W-:-:S02]  /*3360*/  SHF.L.U32 R24, R24, R3, RZ ;  /* 0x0000000318187219 */ /* 0x002fc400000006ff */
[----:B------:R-:W-:Y:S02]  /*3370*/  SHF.L.U32 R2, R2, R3, RZ ;  /* 0x0000000302027219 */ /* 0x000fe400000006ff */
[----:B------:R-:W-:Y:S01]  /*3380*/  LOP3.LUT R24, RZ, R24, RZ, 0x33, !PT ;  /* 0x00000018ff187212 */ /* 0x000fe200078e33ff */
[----:B--2---:R-:W-:-:S03]  /*3390*/  VIADD R23, R15, 0xffffffff ;  /* 0xffffffff0f177836 */ /* 0x004fc60000000000 */
[----:B------:R-:W-:Y:S02]  /*33a0*/  LOP3.LUT R17, R17, R24, RZ, 0xc0, !PT ;  /* 0x0000001811117212 */ /* 0x000fe400078ec0ff */
[----:B------:R-:W-:-:S03]  /*33b0*/  LOP3.LUT R23, R23, R20, RZ, 0xc0, !PT ;  /* 0x0000001417177212 */ /* 0x000fc600078ec0ff */
[----:B------:R-:W-:Y:S02]  /*33c0*/  IMAD.IADD R2, R17, 0x1, R2 ;  /* 0x0000000111027824 */ /* 0x000fe400078e0202 */
[----:B------:R-:W-:Y:S02]  /*33d0*/  IMAD.MOV.U32 R17, RZ, RZ, R11 ;  /* 0x000000ffff117224 */ /* 0x000fe400078e000b */
[----:B------:R-:W-:Y:S02]  /*33e0*/  IMAD R22, R22, R15, R23 ;  /* 0x0000000f16167224 */ /* 0x000fe400078e0217 */
[----:B---3--:R-:W-:Y:S01]  /*33f0*/  IMAD R21, R2, R21, UR30 ;  /* 0x0000001e02157e24 */ /* 0x008fe2000f8e0215 */
[----:B----4-:R-:W-:-:S04]  /*3400*/  ISETP.NE.AND P0, PT, R14, 0x1, PT ;  /* 0x000000010e00780c */ /* 0x010fc80003f05270 */
[----:B------:R-:W-:Y:S02]  /*3410*/  SEL R15, R21, R22, !P0 ;  /* 0x00000016150f7207 */ /* 0x000fe40004000000 */
[----:B------:R-:W-:-:S07]  /*3420*/  SEL R14, R22, R21, !P0 ;  /* 0x00000015160e7207 */ /* 0x000fce0004000000 */
.L_x_12:
[----:B------:R-:W-:Y:S01]  /*3430*/  BAR.SYNC.DEFER_BLOCKING 0x0 ;  /* 0x0000000000007b1d */ /* 0x000fe20000010000 */
[----:B------:R-:W-:-:S13]  /*3440*/  LOP3.LUT P0, RZ, R16, 0x2, RZ, 0xc0, !PT ;  /* 0x0000000210ff7812 */ /* 0x000fda000780c0ff */
[----:B------:R-:W-:Y:S05]  /*3450*/  @P0 EXIT ;  /* 0x000000000000094d */ /* 0x000fea0003800000 */
[----:B------:R-:W3:Y:S01]  /*3460*/  S2UR UR5, SR_CgaCtaId ;  /* 0x00000000000579c3 */ /* 0x000ee20000008800 */
[----:B------:R-:W-:-:S09]  /*3470*/  UISETP.NE.AND UP0, UPT, UR37, 0x2, UPT ;  /* 0x000000022500788c */ /* 0x000fd2000bf05270 */
[----:B------:R-:W-:Y:S05]  /*3480*/  BRA.U UP0, `(.L_x_22) ;  /* 0x0000001500187547 */ /* 0x000fea000b800000 */
[----:B------:R-:W-:-:S08]  /*3490*/  NOP ;  /* 0x0000000000007918 */ /* 0x000fd00000000000 */
[----:B-12--5:R-:W1:-:S00]  /*34a0*/  USETMAXREG.DEALLOC.CTAPOOL 0x88 ;  /* 0x00000088000079c8 */ /* 0x026e4000080e0500 */
[----:B-1----:R-:W-:Y:S01]  /*34b0*/  ISETP.EQ.OR P1, PT, R8, RZ, P2 ;  /* 0x000000ff0800720c */ /* 0x002fe20001722670 */
[----:B------:R-:W-:Y:S01]  /*34c0*/  IMAD.MOV.U32 R21, RZ, RZ, 0x1 ;  /* 0x00000001ff157424 */ /* 0x000fe200078e00ff */
[----:B------:R-:W-:Y:S01]  /*34d0*/  PLOP3.LUT P4, PT, PT, PT, PT, 0x8, 0x80 ;  /* 0x000000000080781c */ /* 0x000fe20003f8e170 */
[----:B------:R-:W-:Y:S01]  /*34e0*/  IMAD.MOV.U32 R19, RZ, RZ, RZ ;  /* 0x000000ffff137224 */ /* 0x000fe200078e00ff */
[----:B------:R-:W-:Y:S01]  /*34f0*/  PRMT R20, RZ, 0x7610, R20 ;  /* 0x00007610ff147816 */ /* 0x000fe20000000014 */
[----:B------:R-:W-:Y:S01]  /*3500*/  UMOV UR15, URZ ;  /* 0x000000ff000f7c82 */ /* 0x000fe20008000000 */
[----:B------:R-:W-:-:S09]  /*3510*/  UMOV UR14, URZ ;  /* 0x000000ff000e7c82 */ /* 0x000fd20008000000 */
.L_x_46:
[----:B------:R-:W1:Y:S02]  /*3520*/  LDC.64 R10, c[0x0][0x390] ;  /* 0x0000e400ff0a7b82 */ /* 0x000e640000000a00 */
[----:B-1-3--:R-:W-:-:S05]  /*3530*/  IMAD.WIDE R10, R17, 0xc, R10 ;  /* 0x0000000c110a7825 */ /* 0x00afca00078e020a */
[----:B------:R-:W2:Y:S02]  /*3540*/  LDG.E R0, desc[UR50][R10.64+0x8] ;  /* 0x000008320a007981 */ /* 0x000ea4000c1e1900 */
[----:B--2---:R-:W-:Y:S01]  /*3550*/  R2UR UR4, R0 ;  /* 0x00000000000472ca */ /* 0x004fe200000e0000 */
[----:B----4-:R-:W-:-:S14]  /*3560*/  @P4 BRA `(.L_x_23) ;  /* 0x0000000400b44947 */ /* 0x010fdc0003800000 */
[----:B------:R-:W1:Y:S01]  /*3570*/  S2R R16, SR_LANEID ;  /* 0x0000000000107919 */ /* 0x000e620000000000 */
[----:B------:R-:W-:Y:S02]  /*3580*/  ELECT P0, URZ, PT ;  /* 0x0000000000ff782f */ /* 0x000fe40003800000 */
[----:B------:R-:W-:Y:S01]  /*3590*/  MOV R0, 0x400 ;  /* 0x0000040000007802 */ /* 0x000fe20000000f00 */
[----:B------:R-:W-:Y:S01]  /*35a0*/  BSSY.RECONVERGENT B0, `(.L_x_24) ;  /* 0x000004f000007945 */ /* 0x000fe20003800200 */
[----:B------:R-:W2:Y:S01]  /*35b0*/  S2R R3, SR_CgaCtaId ;  /* 0x0000000000037919 */ /* 0x000ea20000008800 */
[----:B------:R-:W-:Y:S01]  /*35c0*/  LOP3.LUT R18, R20, 0xffff, RZ, 0xc0, !PT ;  /* 0x0000ffff14127812 */ /* 0x000fe200078ec0ff */
[----:B-1----:R-:W-:Y:S01]  /*35d0*/  IMAD.SHL.U32 R16, R16, 0x4, RZ ;  /* 0x0000000410107824 */ /* 0x002fe200078e00ff */
[----:B--2---:R-:W-:-:S04]  /*35e0*/  LEA R3, R3, R0, 0x18 ;  /* 0x0000000003037211 */ /* 0x004fc800078ec0ff */
[----:B------:R-:W-:Y:S02]  /*35f0*/  IADD3 R0, PT, PT, R16, 0x480, R3 ;  /* 0x0000048010007810 */ /* 0x000fe40007ffe003 */
[----:B------:R-:W-:Y:S05]  /*3600*/  @!P0 BRA `(.L_x_25) ;  /* 0x0000000400208947 */ /* 0x000fea0003800000 */
[----:B------:R-:W1:Y:S01]  /*3610*/  LDC.64 R26, c[0x0][0x830] ;  /* 0x00020c00ff1a7b82 */ /* 0x000e620000000a00 */
[----:B------:R-:W2:Y:S04]  /*3620*/  LDG.E R9, desc[UR50][R10.64] ;  /* 0x000000320a097981 */ /* 0x000ea8000c1e1900 */
[----:B------:R4:W5:Y:S03]  /*3630*/  LDG.E R5, desc[UR50][R10.64+0x4] ;  /* 0x000004320a057981 */ /* 0x000966000c1e1900 */
[----:B------:R-:W3:Y:S08]  /*3640*/  LDC.64 R24, c[0x0][0x840] ;  /* 0x00021000ff187b82 */ /* 0x000ef00000000a00 */
[----:B------:R-:W4:Y:S01]  /*3650*/  LDC.64 R6, c[0x0][0x828] ;  /* 0x00020a00ff067b82 */ /* 0x000f220000000a00 */
[----:B-1----:R-:W-:-:S07]  /*3660*/  IMAD.WIDE R26, R17, 0x8, R26 ;  /* 0x00000008111a7825 */ /* 0x002fce00078e021a */
[----:B------:R-:W1:Y:S01]  /*3670*/  LDC.64 R2, c[0x0][0x838] ;  /* 0x00020e00ff027b82 */ /* 0x000e620000000a00 */
[----:B------:R-:W2:Y:S01]  /*3680*/  LDG.E.64 R26, desc[UR50][R26.64] ;  /* 0x000000321a1a7981 */ /* 0x000ea2000c1e1b00 */
[----:B---3--:R-:W-:-:S06]  /*3690*/  IMAD.WIDE R24, R17, 0x8, R24 ;  /* 0x0000000811187825 */ /* 0x008fcc00078e0218 */
[----:B------:R-:W3:Y:S01]  /*36a0*/  LDG.E.64 R24, desc[UR50][R24.64] ;  /* 0x0000003218187981 */ /* 0x000ee2000c1e1b00 */
[----:B----4-:R-:W-:-:S06]  /*36b0*/  IMAD.WIDE R30, R17, 0x8, R6 ;  /* 0x00000008111e7825 */ /* 0x010fcc00078e0206 */
[----:B------:R-:W4:Y:S01]  /*36c0*/  LDG.E.64 R30, desc[UR50][R30.64] ;  /* 0x000000321e1e7981 */ /* 0x000f22000c1e1b00 */
[----:B-1----:R-:W-:-:S06]  /*36d0*/  IMAD.WIDE R28, R17, 0x8, R2 ;  /* 0x00000008111c7825 */ /* 0x002fcc00078e0202 */
[----:B------:R-:W4:Y:S01]  /*36e0*/  LDG.E.64 R28, desc[UR50][R28.64] ;  /* 0x000000321c1c7981 */ /* 0x000f22000c1e1b00 */
[----:B------:R-:W1:Y:S01]  /*36f0*/  S2UR UR5, SR_CgaCtaId ;  /* 0x00000000000579c3 */ /* 0x000e620000008800 */
[----:B------:R-:W-:Y:S02]  /*3700*/  UMOV UR6, 0x400 ;  /* 0x0000040000067882 */ /* 0x000fe40000000000 */
[----:B-1----:R-:W-:-:S09]  /*3710*/  ULEA UR5, UR5, UR6, 0x18 ;  /* 0x0000000605057291 */ /* 0x002fd2000f8ec0ff */
[----:B------:R-:W1:Y:S04]  /*3720*/  LDS R7, [UR5+0x49c] ;  /* 0x00049c05ff077984 */ /* 0x000e680008000800 */
[----:B------:R-:W1:Y:S01]  /*3730*/  LDS R4, [UR5+0x51c] ;  /* 0x00051c05ff047984 */ /* 0x000e620008000800 */
[----:B------:R-:W-:Y:S02]  /*3740*/  UIADD3 UR7, UPT, UPT, UR5, 0x480, URZ ;  /* 0x0000048005077890 */ /* 0x000fe4000fffe0ff */
[----:B------:R-:W-:-:S04]  /*3750*/  UIADD3 UR6, UPT, UPT, UR5, 0x500, URZ ;  /* 0x0000050005067890 */ /* 0x000fc8000fffe0ff */
[----:B------:R-:W-:-:S05]  /*3760*/  IMAD.U32 R12, RZ, RZ, UR7 ;  /* 0x00000007ff0c7e24 */ /* 0x000fca000f8e00ff */
[----:B------:R-:W-:Y:S02]  /*3770*/  SHF.R.U64 R12, R12, 0x4, RZ ;  /* 0x000000040c0c7819 */ /* 0x000fe400000012ff */
[----:B------:R-:W-:Y:S01]  /*3780*/  CS2R R10, SRZ ;  /* 0x00000000000a7805 */ /* 0x000fe2000001ff00 */
[----:B------:R-:W-:Y:S04]  /*3790*/  STS [UR5+0x4b0], RZ ;  /* 0x0004b0ffff007988 */ /* 0x000fe80008000805 */
[----:B------:R-:W-:Y:S04]  /*37a0*/  STS [UR5+0x490], R12 ;  /* 0x0004900cff007988 */ /* 0x000fe80008000805 */
[----:B------:R-:W-:Y:S04]  /*37b0*/  STS [UR5+0x494], R12 ;  /* 0x0004940cff007988 */ /* 0x000fe80008000805 */
[----:B------:R-:W-:Y:S01]  /*37c0*/  STS [UR5+0x530], RZ ;  /* 0x000530ffff007988 */ /* 0x000fe20008000805 */
[----:B--2---:R-:W-:-:S04]  /*37d0*/  LOP3.LUT R17, R27, 0x1fffffff, RZ, 0xc0, !PT ;  /* 0x1fffffff1b117812 */ /* 0x004fc800078ec0ff */
[----:B------:R-:W-:Y:S02]  /*37e0*/  SHF.R.U32.HI R2, RZ, 0x4, R17 ;  /* 0x00000004ff027819 */ /* 0x000fe40000011611 */
[----:B---3--:R-:W-:-:S04]  /*37f0*/  LOP3.LUT R22, R25, 0x1fffffff, RZ, 0xc0, !PT ;  /* 0x1fffffff19167812 */ /* 0x008fc800078ec0ff */
[----:B------:R-:W-:Y:S02]  /*3800*/  SHF.R.U32.HI R3, RZ, 0x4, R22 ;  /* 0x00000004ff037819 */ /* 0x000fe40000011616 */
[----:B-1----:R-:W-:Y:S02]  /*3810*/  LOP3.LUT R2, R7, 0xf, R2, 0xb8, !PT ;  /* 0x0000000f07027812 */ /* 0x002fe400078eb802 */
[----:B------:R-:W-:-:S03]  /*3820*/  LOP3.LUT R7, R4, 0xf, R3, 0xb8, !PT ;  /* 0x0000000f04077812 */ /* 0x000fc600078eb803 */
[----:B------:R-:W-:Y:S04]  /*3830*/  STS [UR5+0x49c], R2 ;  /* 0x00049c02ff007988 */ /* 0x000fe80008000805 */
[----:B------:R-:W-:Y:S04]  /*3840*/  STS [UR5+0x51c], R7 ;  /* 0x00051c07ff007988 */ /* 0x000fe80008000805 */
[----:B------:R-:W1:Y:S04]  /*3850*/  LDS R4, [UR5+0x49c] ;  /* 0x00049c05ff047984 */ /* 0x000e680008000800 */
[----:B------:R-:W2:Y:S01]  /*3860*/  LDS R3, [UR5+0x51c] ;  /* 0x00051c05ff037984 */ /* 0x000ea20008000800 */
[----:B-1----:R-:W-:-:S02]  /*3870*/  LOP3.LUT R4, R4, 0xf0, RZ, 0xb8, !PT ;  /* 0x000000f004047812 */ /* 0x002fc400078eb8ff */
[----:B--2---:R-:W-:-:S03]  /*3880*/  LOP3.LUT R6, R3, 0xf0, RZ, 0xb8, !PT ;  /* 0x000000f003067812 */ /* 0x004fc600078eb8ff */
[----:B------:R-:W-:Y:S04]  /*3890*/  STS [UR5+0x49c], R4 ;  /* 0x00049c04ff007988 */ /* 0x000fe80008000805 */
[----:B------:R-:W-:Y:S04]  /*38a0*/  STS [UR5+0x51c], R6 ;  /* 0x00051c06ff007988 */ /* 0x000fe80008000805 */
[----:B------:R-:W1:Y:S04]  /*38b0*/  LDS R13, [UR5+0x49c] ;  /* 0x00049c05ff0d7984 */ /* 0x000e680008000800 */
[----:B------:R-:W2:Y:S01]  /*38c0*/  LDS R3, [UR5+0x51c] ;  /* 0x00051c05ff037984 */ /* 0x000ea20008000800 */
[----:B------:R-:W-:-:S05]  /*38d0*/  IMAD.U32 R2, RZ, RZ, UR6 ;  /* 0x00000006ff027e24 */ /* 0x000fca000f8e00ff */
[----:B------:R-:W-:Y:S02]  /*38e0*/  SHF.R.U64 R2, R2, 0x4, RZ ;  /* 0x0000000402027819 */ /* 0x000fe400000012ff */
[----:B-1----:R-:W-:Y:S02]  /*38f0*/  LOP3.LUT R13, R13, 0xf00, RZ, 0xb8, !PT ;  /* 0x00000f000d0d7812 */ /* 0x002fe400078eb8ff */
[----:B--2---:R-:W-:-:S03]  /*3900*/  LOP3.LUT R3, R3, 0xf00, RZ, 0xb8, !PT ;  /* 0x00000f0003037812 */ /* 0x004fc600078eb8ff */
[----:B------:R-:W-:Y:S04]  /*3910*/  STS.64 [UR5+0x498], R12 ;  /* 0x0004980cff007988 */ /* 0x000fe80008000a05 */
[----:B------:R-:W-:Y:S04]  /*3920*/  STS.64 [UR5+0x518], R2 ;  /* 0x00051802ff007988 */ /* 0x000fe80008000a05 */
[----:B------:R-:W1:Y:S04]  /*3930*/  LDS R25, [UR5+0x49c] ;  /* 0x00049c05ff197984 */ /* 0x000e680008000800 */
[----:B------:R-:W2:Y:S01]  /*3940*/  LDS R23, [UR5+0x51c] ;  /* 0x00051c05ff177984 */ /* 0x000ea20008000800 */
[----:B------:R-:W-:Y:S01]  /*3950*/  UIADD3 UR6, UPT, UPT, UR4, -0x1, URZ ;  /* 0xffffffff04067890 */ /* 0x000fe2000fffe0ff */
[----:B------:R-:W-:Y:S01]  /*3960*/  CS2R R6, SRZ ;  /* 0x0000000000067805 */ /* 0x000fe2000001ff00 */
[----:B------:R-:W-:-:S04]  /*3970*/  VIADD R9, R9, 0xffffffff ;  /* 0xffffffff09097836 */ /* 0x000fc80000000000 */
[----:B------:R-:W-:Y:S01]  /*3980*/  IMAD.U32 R8, RZ, RZ, UR6 ;  /* 0x00000006ff087e24 */ /* 0x000fe2000f8e00ff */
[----:B------:R-:W-:Y:S01]  /*3990*/  SHF.R.U64 R17, R26, 0x4, R17 ;  /* 0x000000041a117819 */ /* 0x000fe20000001211 */
[----:B-----5:R-:W-:Y:S01]  /*39a0*/  VIADD R5, R5, 0xffffffff ;  /* 0xffffffff05057836 */ /* 0x020fe20000000000 */
[----:B------:R-:W-:Y:S01]  /*39b0*/  SHF.R.U64 R22, R24, 0x4, R22 ;  /* 0x0000000418167819 */ /* 0x000fe20000001216 */
[----:B------:R-:W-:Y:S01]  /*39c0*/  IMAD.MOV.U32 R4, RZ, RZ, R8 ;  /* 0x000000ffff047224 */ /* 0x000fe200078e0008 */
[----:B------:R3:W-:Y:S04]  /*39d0*/  STS [UR5+0x510], R2 ;  /* 0x00051002ff007988 */ /* 0x0007e80008000805 */
[----:B------:R3:W-:Y:S04]  /*39e0*/  STS [UR5+0x514], R2 ;  /* 0x00051402ff007988 */ /* 0x0007e80008000805 */
[----:B------:R3:W-:Y:S04]  /*39f0*/  STS.128 [UR5+0x4a0], R8 ;  /* 0x0004a008ff007988 */ /* 0x0007e80008000c05 */
[----:B------:R3:W-:Y:S04]  /*3a00*/  STS.128 [UR5+0x520], R4 ;  /* 0x00052004ff007988 */ /* 0x0007e80008000c05 */
[----:B------:R3:W-:Y:S01]  /*3a10*/  STS [UR5+0x48c], R17 ;  /* 0x00048c11ff007988 */ /* 0x0007e20008000805 */
[----:B-1----:R-:W-:-:S02]  /*3a20*/  LOP3.LUT R25, R25, 0xf000, RZ, 0xb8, !PT ;  /* 0x0000f00019197812 */ /* 0x002fc400078eb8ff */
[----:B--2---:R-:W-:Y:S01]  /*3a30*/  LOP3.LUT R23, R23, 0xf000, RZ, 0xb8, !PT ;  /* 0x0000f00017177812 */ /* 0x004fe200078eb8ff */
[----:B----4-:R3:W-:Y:S04]  /*3a40*/  STS.64 [UR5+0x480], R30 ;  /* 0x0004801eff007988 */ /* 0x0107e80008000a05 */
[----:B------:R3:W-:Y:S04]  /*3a50*/  STS.64 [UR5+0x500], R28 ;  /* 0x0005001cff007988 */ /* 0x0007e80008000a05 */
[----:B------:R3:W-:Y:S04]  /*3a60*/  STS [UR5+0x50c], R22 ;  /* 0x00050c16ff007988 */ /* 0x0007e80008000805 */
[----:B------:R3:W-:Y:S04]  /*3a70*/  STS [UR5+0x49c], R25 ;  /* 0x00049c19ff007988 */ /* 0x0007e80008000805 */
[----:B------:R3:W-:Y:S02]  /*3a80*/  STS [UR5+0x51c], R23 ;  /* 0x00051c17ff007988 */ /* 0x0007e40008000805 */
.L_x_25:
[----:B---3--:R-:W-:Y:S05]  /*3a90*/  BSYNC.RECONVERGENT B0 ;  /* 0x0000000000007941 */ /* 0x008fea0003800200 */
.L_x_24:
[----:B------:R-:W-:Y:S01]  /*3aa0*/  NOP ;  /* 0x0000000000007918 */ /* 0x000fe20000000000 */
[----:B------:R1:W2:Y:S01]  /*3ab0*/  LDS R2, [R0] ;  /* 0x0000000000027984 */ /* 0x0002a20000000800 */
[----:B------:R-:W-:Y:S01]  /*3ac0*/  IMAD R18, R18, 0x8889, RZ ;  /* 0x0000888912127824 */ /* 0x000fe200078e02ff */
[----:B------:R-:W-:Y:S01]  /*3ad0*/  ELECT P0, URZ, PT ;  /* 0x0000000000ff782f */ /* 0x000fe20003800000 */
[----:B------:R-:W-:Y:S01]  /*3ae0*/  BSSY.RECONVERGENT B0, `(.L_x_26) ;  /* 0x000000b000007945 */ /* 0x000fe20003800200 */
[----:B------:R1:W3:Y:S02]  /*3af0*/  LDS R3, [R0+0x80] ;  /* 0x0000800000037984 */ /* 0x0002e40000000800 */
[----:B------:R-:W-:-:S04]  /*3b00*/  SHF.R.U32.HI R4, RZ, 0x13, R18 ;  /* 0x00000013ff047819 */ /* 0x000fc80000011612 */
[----:B------:R-:W-:-:S05]  /*3b10*/  PRMT R4, R4, 0x9910, RZ ;  /* 0x0000991004047816 */ /* 0x000fca00000000ff */
[----:B------:R-:W-:-:S04]  /*3b20*/  IMAD R4, R4, 0xf, RZ ;  /* 0x0000000f04047824 */ /* 0x000fc800078e02ff */
[----:B------:R-:W-:-:S05]  /*3b30*/  IMAD.MOV R4, RZ, RZ, -R4 ;  /* 0x000000ffff047224 */ /* 0x000fca00078e0a04 */
[----:B------:R-:W-:-:S05]  /*3b40*/  PRMT R5, R4, 0x7710, RZ ;  /* 0x0000771004057816 */ /* 0x000fca00000000ff */
[----:B------:R-:W-:Y:S01]  /*3b50*/  IMAD.IADD R4, R5, 0x1, R20 ;  /* 0x0000000105047824 */ /* 0x000fe200078e0214 */
[----:B-1----:R-:W-:Y:S05]  /*3b60*/  @!P0 BRA `(.L_x_27) ;  /* 0x0000000000088947 */ /* 0x002fea0003800000 */
[----:B------:R0:W-:Y:S01]  /*3b70*/  UTMACMDFLUSH ;  /* 0x00000000000079b7 */ /* 0x0001e20000000000 */
[----:B------:R-:W-:-:S04]  /*3b80*/  DEPBAR.LE SB0, 0x0 ;  /* 0x000080000000791a */ /* 0x000fc80000000000 */
.L_x_27:
[----:B------:R-:W-:Y:S05]  /*3b90*/  BSYNC.RECONVERGENT B0 ;  /* 0x0000000000007941 */ /* 0x000fea0003800200 */
.L_x_26:
[----:B------:R-:W-:-:S13]  /*3ba0*/  R2UR UR5, R4 ;  /* 0x00000000040572ca */ /* 0x000fda00000e0000 */
[----:B------:R-:W-:-:S04]  /*3bb0*/  ULOP3.LUT UR5, UR5, 0xffff, URZ, 0xc0, !UPT ;  /* 0x0000ffff05057892 */ /* 0x000fc8000f8ec0ff */
[----:B------:R-:W-:Y:S02]  /*3bc0*/  UIMAD.WIDE.U32 UR6, UR5, 0x80, UR34 ;  /* 0x00000080050678a5 */ /* 0x000fe4000f8e0022 */
[----:B------:R-:W-:-:S04]  /*3bd0*/  UIMAD.WIDE.U32 UR8, UR5, 0x80, UR32 ;  /* 0x00000080050878a5 */ /* 0x000fc8000f8e0020 */
[C---:B------:R-:W-:Y:S02]  /*3be0*/  IADD3 R4, P3, PT, R16.reuse, UR6, RZ ;  /* 0x0000000610047c10 */ /* 0x040fe4000ff7e0ff */
[----:B------:R-:W-:-:S03]  /*3bf0*/  IADD3 R16, P0, PT, R16, UR8, RZ ;  /* 0x0000000810107c10 */ /* 0x000fc6000ff1e0ff */
[----:B------:R-:W-:Y:S02]  /*3c00*/  IMAD.X R5, RZ, RZ, UR7, P3 ;  /* 0x00000007ff057e24 */ /* 0x000fe400098e06ff */
[----:B------:R-:W-:-:S03]  /*3c10*/  IMAD.X R17, RZ, RZ, UR9, P0 ;  /* 0x00000009ff117e24 */ /* 0x000fc600080e06ff */
[----:B--2---:R1:W5:Y:S04]  /*3c20*/  ATOMG.E.EXCH.STRONG.GPU PT, RZ, [R4], R2 ;  /* 0x0000000204ff73a8 */ /* 0x00436800041ee100 */
[----:B---3--:R1:W5:Y:S02]  /*3c30*/  ATOMG.E.EXCH.STRONG.GPU PT, RZ, [R16], R3 ;  /* 0x0000000310ff73a8 */ /* 0x00836400041ee100 */
.L_x_23:
[----:B------:R-:W-:Y:S01]  /*3c40*/  LOP3.LUT R0, R20, 0xffff, RZ, 0xc0, !PT ;  /* 0x0000ffff14007812 */ /* 0x000fe200078ec0ff */
[----:B------:R-:W2:Y:S01]  /*3c50*/  S2UR UR13, SR_CgaCtaId ;  /* 0x00000000000d79c3 */ /* 0x000ea20000008800 */
[----:B------:R-:W-:-:S03]  /*3c60*/  UMOV UR12, 0x400 ;  /* 0x00000400000c7882 */ /* 0x000fc60000000000 */
[----:B------:R-:W-:-:S05]  /*3c70*/  IMAD R0, R0, 0x8889, RZ ;  /* 0x0000888900007824 */ /* 0x000fca00078e02ff */
[----:B------:R-:W-:-:S04]  /*3c80*/  SHF.R.U32.HI R0, RZ, 0x13, R0 ;  /* 0x00000013ff007819 */ /* 0x000fc80000011600 */
[----:B------:R-:W-:-:S05]  /*3c90*/  PRMT R0, R0, 0x9910, RZ ;  /* 0x0000991000007816 */ /* 0x000fca00000000ff */
[----:B------:R-:W-:-:S04]  /*3ca0*/  IMAD R0, R0, 0xf, RZ ;  /* 0x0000000f00007824 */ /* 0x000fc800078e02ff */
[----:B------:R-:W-:Y:S01]  /*3cb0*/  IMAD.MOV R0, RZ, RZ, -R0 ;  /* 0x000000ffff007224 */ /* 0x000fe200078e0a00 */
[----:B--2---:R-:W-:-:S04]  /*3cc0*/  ULEA UR12, UR13, UR12, 0x18 ;  /* 0x0000000c0d0c7291 */ /* 0x004fc8000f8ec0ff */
[----:B-1----:R-:W-:Y:S01]  /*3cd0*/  PRMT R3, R0, 0x7710, RZ ;  /* 0x0000771000037816 */ /* 0x002fe200000000ff */
[----:B---3--:R-:W-:Y:S01]  /*3ce0*/  ULEA UR5, UR14, UR12, 0x3 ;  /* 0x0000000c0e057291 */ /* 0x008fe2000f8e18ff */
[----:B------:R-:W-:-:S03]  /*3cf0*/  SHF.L.U32 R0, R21, 0x1f, RZ ;  /* 0x0000001f15007819 */ /* 0x000fc600000006ff */
[----:B------:R-:W-:-:S05]  /*3d00*/  IMAD.IADD R3, R3, 0x1, R20 ;  /* 0x0000000103037824 */ /* 0x000fca00078e0214 */
[----:B------:R-:W-:-:S13]  /*3d10*/  R2UR UR16, R3 ;  /* 0x00000000031072ca */ /* 0x000fda00000e0000 */
[----:B------:R-:W-:-:S04]  /*3d20*/  ULOP3.LUT UR16, UR16, 0xffff, URZ, 0xc0, !UPT ;  /* 0x0000ffff10107892 */ /* 0x000fc8000f8ec0ff */
[----:B------:R-:W-:Y:S02]  /*3d30*/  UIMAD.WIDE.U32 UR18, UR16, 0x80, UR34 ;  /* 0x00000080101278a5 */ /* 0x000fe4000f8e0022 */
[----:B------:R-:W-:Y:S01]  /*3d40*/  UIMAD.WIDE.U32 UR16, UR16, 0x80, UR32 ;  /* 0x00000080101078a5 */ /* 0x000fe2000f8e0020 */
[----:B------:R-:W-:Y:S11]  /*3d50*/  @P4 BRA `(.L_x_28) ;  /* 0x00000000001c4947 */ /* 0x000ff60003800000 */
[----:B------:R-:W-:-:S04]  /*3d60*/  DEPBAR {5,4,3,2,1,0} ;  /* 0x0000003f0000791a */ /* 0x000fc80000000000 */
[----:B------:R-:W1:Y:S02]  /*3d70*/  CCTL.E.C.LDCU.IV.DEEP [UR18] ;  /* 0x0000000012007540 */ /* 0x000e640009c08000 */
[----:B-1----:R1:W-:Y:S01]  /*3d80*/  UTMACCTL.IV [UR18] ;  /* 0x00000000120079b9 */ /* 0x0023e20008000000 */
[----:B------:R-:W-:-:S04]  /*3d90*/  DEPBAR {5,4,3,2,1,0} ;  /* 0x0000003f0000791a */ /* 0x000fc80000000000 */
[----:B------:R-:W2:Y:S02]  /*3da0*/  CCTL.E.C.LDCU.IV.DEEP [UR16] ;  /* 0x0000000010007540 */ /* 0x000ea40009c08000 */
[----:B--2---:R1:W-:Y:S01]  /*3db0*/  UTMACCTL.IV [UR16] ;  /* 0x00000000100079b9 */ /* 0x0043e20008000000 */
[----:B------:R-:W-:Y:S01]  /*3dc0*/  NOP ;  /* 0x0000000000007918 */ /* 0x000fe20000000000 */
.L_x_28:
[----:B------:R-:W-:Y:S01]  /*3dd0*/  UIADD3 UR6, UPT, UPT, UR4, 0x7f, URZ ;  /* 0x0000007f04067890 */ /* 0x000fe2000fffe0ff */
[----:B-----5:R2:W3:Y:S01]  /*3de0*/  SYNCS.PHASECHK.TRANS64.TRYWAIT P0, [UR5+0x28], R0 ;  /* 0x00002800ff0075a7 */ /* 0x0204e20008001105 */
[----:B------:R-:W-:Y:S01]  /*3df0*/  UIADD3 UR4, UPT, UPT, UR4, 0xfe, URZ ;  /* 0x000000fe04047890 */ /* 0x000fe2000fffe0ff */
[----:B------:R-:W-:Y:S01]  /*3e00*/  R2UR UR11, R15 ;  /* 0x000000000f0b72ca */ /* 0x000fe200000e0000 */
[----:B------:R-:W-:Y:S01]  /*3e10*/  USHF.R.S32.HI UR5, URZ, 0x1f, UR6 ;  /* 0x0000001fff057899 */ /* 0x000fe20008011406 */
[----:B------:R-:W-:Y:S01]  /*3e20*/  R2UR UR7, R14 ;  /* 0x000000000e0772ca */ /* 0x000fe200000e0000 */
[----:B------:R-:W-:Y:S02]  /*3e30*/  UMOV UR21, URZ ;  /* 0x000000ff00157c82 */ /* 0x000fe40008000000 */
[----:B------:R-:W-:-:S04]  /*3e40*/  ULEA.HI UR5, UR5, UR6, URZ, 0x7 ;  /* 0x0000000605057291 */ /* 0x000fc8000f8f38ff */
[----:B------:R-:W-:-:S04]  /*3e50*/  USHF.R.S32.HI UR22, URZ, 0x7, UR5 ;  /* 0x00000007ff167899 */ /* 0x000fc80008011405 */
[----:B------:R-:W-:Y:S02]  /*3e60*/  UISETP.LT.U32.AND UP0, UPT, UR22, 0x5, UPT ;  /* 0x000000051600788c */ /* 0x000fe4000bf01070 */
[----:B------:R-:W-:Y:S02]  /*3e70*/  USHF.L.U32 UR11, UR11, 0x7, URZ ;  /* 0x000000070b0b7899 */ /* 0x000fe400080006ff */
[----:B------:R-:W-:Y:S02]  /*3e80*/  USEL UR20, UR22, 0x5, UP0 ;  /* 0x0000000516147887 */ /* 0x000fe40008000000 */
[----:B------:R-:W-:Y:S02]  /*3e90*/  UISETP.GE.U32.AND UP0, UPT, UR4, 0xff, UPT ;  /* 0x000000ff0400788c */ /* 0x000fe4000bf06070 */
[----:B------:R-:W-:-:S07]  /*3ea0*/  USHF.L.U32 UR7, UR7, 0x7, URZ ;  /* 0x0000000707077899 */ /* 0x000fce00080006ff */
[----:B--2---:R-:W-:Y:S05]  /*3eb0*/  BRA.U !UP0, `(.L_x_29) ;  /* 0x0000000108a07547 */ /* 0x004fea000b800000 */
[----:B------:R-:W-:Y:S01]  /*3ec0*/  UMOV UR23, URZ ;  /* 0x000000ff00177c82 */ /* 0x000fe20008000000 */
[----:B------:R-:W-:-:S05]  /*3ed0*/  UMOV UR24, UR14 ;  /* 0x0000000e00187c82 */ /* 0x000fca0008000000 */
.L_x_35:
[----:B--2---:R-:W-:Y:S01]  /*3ee0*/  ULEA UR9, UR24, UR12, 0x3 ;  /* 0x0000000c18097291 */ /* 0x004fe2000f8e18ff */
[----:B---3--:R-:W-:Y:S01]  /*3ef0*/  @!P2 MOV R2, 0x8000 ;  /* 0x000080000002a802 */ /* 0x008fe20000000f00 */
[----:B---34-:R-:W-:Y:S10]  /*3f00*/  @P0 BRA `(.L_x_30) ;  /* 0x00000000000c0947 */ /* 0x018ff40003800000 */
[----:B------:R-:W-:-:S04]  /*3f10*/  SHF.L.U32 R3, R21, 0x1f, RZ ;  /* 0x0000001f15037819 */ /* 0x000fc800000006ff */
[----:B------:R-:W2:Y:S02]  /*3f20*/  SYNCS.PHASECHK.TRANS64.TRYWAIT P0, [UR9+0x28], R3 ;  /* 0x00002803ff0075a7 */ /* 0x000ea40008001109 */
[----:B--2---:R-:W-:Y:S05]  /*3f30*/  @!P0 BRA `(.L_x_31) ;  /* 0x000000d0000c8947 */ /* 0x004fea0003800000 */
.L_x_30:
[----:B------:R3:W-:Y:S01]  /*3f40*/  @!P2 SYNCS.ARRIVE.TRANS64 RZ, [UR9], R2 ;  /* 0x00000002ffffa9a7 */ /* 0x0007e20008000009 */
[----:B------:R-:W-:-:S04]  /*3f50*/  ULOP3.LUT UR4, UR25, 0x2, URZ, 0xfc, !UPT ;  /* 0x0000000219047892 */ /* 0x000fc8000f8efcff */
[----:B------:R-:W-:-:S09]  /*3f60*/  UISETP.NE.AND UP0, UPT, UR4, 0x2, UPT ;  /* 0x000000020400788c */ /* 0x000fd2000bf05270 */
[----:B------:R-:W-:Y:S05]  /*3f70*/  BRA.U UP0, `(.L_x_32) ;  /* 0x0000000100047547 */ /* 0x000fea000b800000 */
[----:B-1----:R-:W-:Y:S05]  /*3f80*/  BPT.TRAP 0x1 ;  /* 0x000000040000795c */ /* 0x002fea0000300000 */
.L_x_32:
[----:B------:R-:W-:Y:S04]  /*3f90*/  BSSY.RECONVERGENT B0, `(.L_x_33) ;  /* 0x0000003000007945 */ /* 0x000fe80003800200 */
[----:B------:R-:W-:Y:S05]  /*3fa0*/  @P1 BRA `(.L_x_34) ;  /* 0x0000000000041947 */ /* 0x000fea0003800000 */
[----:B-1----:R-:W-:Y:S05]  /*3fb0*/  BPT.TRAP 0x1 ;  /* 0x000000040000795c */ /* 0x002fea0000300000 */
.L_x_34:
[----:B-1----:R-:W-:Y:S05]  /*3fc0*/  BSYNC.RECONVERGENT B0 ;  /* 0x0000000000007941 */ /* 0x002fea0003800200 */
.L_x_33:
[----:B------:R-:W-:Y:S02]  /*3fd0*/  UIADD3 UR14, UPT, UPT, UR24, 0x1, URZ ;  /* 0x00000001180e7890 */ /* 0x000fe4000fffe0ff */
[----:B------:R-:W-:Y:S02]  /*3fe0*/  USHF.L.U32 UR10, UR23, 0x7, URZ ;  /* 0x00000007170a7899 */ /* 0x000fe400080006ff */
[----:B------:R-:W-:Y:S01]  /*3ff0*/  UISETP.NE.AND UP0, UPT, UR14, 0x5, UPT ;  /* 0x000000050e00788c */ /* 0x000fe2000bf05270 */
[----:B------:R-:W-:Y:S01]  /*4000*/  UMOV UR26, 0x0 ;  /* 0x00000000001a7882 */ /* 0x000fe20000000000 */
[----:B------:R-:W-:Y:S02]  /*4010*/  UMOV UR27, 0x10000000 ;  /* 0x10000000001b7882 */ /* 0x000fe40000000000 */
[----:B------:R-:W-:Y:S02]  /*4020*/  USEL UR5, URZ, 0x1, UP0 ;  /* 0x00000001ff057887 */ /* 0x000fe40008000000 */
[----:B------:R-:W-:Y:S01]  /*4030*/  USEL UR14, UR14, URZ, UP0 ;  /* 0x000000ff0e0e7287 */ /* 0x000fe20008000000 */
[----:B------:R-:W-:Y:S01]  /*4040*/  UMOV UR6, UR10 ;  /* 0x0000000a00067c82 */ /* 0x000fe20008000000 */
[----:B------:R-:W-:-:S02]  /*4050*/  UIADD3 UR23, UPT, UPT, UR23, 0x1, URZ ;  /* 0x0000000117177890 */ /* 0x000fc4000fffe0ff */
[----:B------:R-:W-:Y:S01]  /*4060*/  LOP3.LUT R21, R21, UR5, RZ, 0x3c, !PT ;  /* 0x0000000515157c12 */ /* 0x000fe2000f8e3cff */
[----:B------:R-:W-:Y:S01]  /*4070*/  ULEA UR4, UR14, UR12, 0x3 ;  /* 0x0000000c0e047291 */ /* 0x000fe2000f8e18ff */
[----:B------:R-:W-:Y:S02]  /*4080*/  UMOV UR5, UR9 ;  /* 0x0000000900057c82 */ /* 0x000fe40008000000 */
[----:B--2---:R-:W-:Y:S01]  /*4090*/  SHF.L.U32 R0, R21, 0x1f, RZ ;  /* 0x0000001f15007819 */ /* 0x004fe200000006ff */
[----:B------:R-:W-:Y:S01]  /*40a0*/  UISETP.NE.AND UP0, UPT, UR23, UR20, UPT ;  /* 0x000000141700728c */ /* 0x000fe2000bf05270 */
[----:B------:R-:W-:-:S04]  /*40b0*/  UMOV UR21, UR20 ;  /* 0x0000001400157c82 */ /* 0x000fc80008000000 */
[----:B------:R2:W4:Y:S01]  /*40c0*/  SYNCS.PHASECHK.TRANS64.TRYWAIT P0, [UR4+0x28], R0 ;  /* 0x00002800ff0075a7 */ /* 0x0005220008001104 */
[----:B------:R-:W-:-:S03]  /*40d0*/  ULEA UR4, UR24, UR12, 0xe ;  /* 0x0000000c18047291 */ /* 0x000fc6000f8e70ff */
[----:B------:R-:W-:Y:S01]  /*40e0*/  UMOV UR24, UR14 ;  /* 0x0000000e00187c82 */ /* 0x000fe20008000000 */
[----:B------:R-:W-:Y:S02]  /*40f0*/  UIADD3 UR8, UPT, UPT, UR4, 0x9400, URZ ;  /* 0x0000940004087890 */ /* 0x000fe4000fffe0ff */
[----:B------:R-:W-:-:S07]  /*4100*/  UIADD3 UR4, UPT, UPT, UR4, 0x1d400, URZ ;  /* 0x0001d40004047890 */ /* 0x000fce000fffe0ff */
[----:B------:R2:W-:Y:S02]  /*4110*/  UTMALDG.2D [UR8], [UR18], desc[UR26] ;  /* 0x00001a08120075b4 */ /* 0x0005e40008009000 */
[----:B------:R2:W-:Y:S01]  /*4120*/  UTMALDG.2D [UR4], [UR16], desc[UR26] ;  /* 0x00001a04100075b4 */ /* 0x0005e20008009000 */
[----:B------:R-:W-:Y:S05]  /*4130*/  BRA.U UP0, `(.L_x_35) ;  /* 0xfffffffd00687547 */ /* 0x000fea000b83ffff */
.L_x_29:
[----:B--2---:R-:W-:Y:S01]  /*4140*/  ULEA UR4, UR14, UR12, 0x3 ;  /* 0x0000000c0e047291 */ /* 0x004fe2000f8e18ff */
[----:B------:R-:W-:Y:S01]  /*4150*/  SHF.L.U32 R0, R21, 0x1f, RZ ;  /* 0x0000001f15007819 */ /* 0x000fe200000006ff */
[----:B------:R-:W-:Y:S01]  /*4160*/  @!P4 SYNCS.ARRIVE.TRANS64.A1T0 RZ, [UR12+0x98], RZ ;  /* 0x000098ffffffc9a7 */ /* 0x000fe2000810000c */
[----:B------:R-:W-:-:S06]  /*4170*/  UISETP.GT.AND UP0, UPT, UR22, UR20, UPT ;  /* 0x000000141600728c */ /* 0x000fcc000bf04270 */
[----:B---34-:R2:W3:Y:S03]  /*4180*/  SYNCS.PHASECHK.TRANS64.TRYWAIT P0, [UR4+0x28], R0 ;  /* 0x00002800ff0075a7 */ /* 0x0184e60008001104 */
[----:B------:R-:W-:Y:S05]  /*4190*/  BRA.U !UP0, `(.L_x_36) ;  /* 0x00000001089c7547 */ /* 0x000fea000b800000 */
[----:B------:R-:W-:Y:S01]  /*41a0*/  UIADD3 UR20, UPT, UPT, -UR20, UR21, UR22 ;  /* 0x0000001514147290 */ /* 0x000fe2000fffe116 */
[----:B------:R-:W-:-:S11]  /*41b0*/  UMOV UR24, UR14 ;  /* 0x0000000e00187c82 */ /* 0x000fd60008000000 */
.L_x_42:
[----:B----4-:R-:W-:Y:S01]  /*41c0*/  ULEA UR9, UR24, UR12, 0x3 ;  /* 0x0000000c18097291 */ /* 0x010fe2000f8e18ff */
[----:B---3--:R-:W-:Y:S01]  /*41d0*/  @!P2 MOV R2, 0x8000 ;  /* 0x000080000002a802 */ /* 0x008fe20000000f00 */
[----:B-1-3--:R-:W-:Y:S10]  /*41e0*/  @P0 BRA `(.L_x_37) ;  /* 0x00000000000c0947 */ /* 0x00aff40003800000 */
[----:B------:R-:W-:-:S04]  /*41f0*/  SHF.L.U32 R3, R21, 0x1f, RZ ;  /* 0x0000001f15037819 */ /* 0x000fc800000006ff */
[----:B------:R-:W3:Y:S02]  /*4200*/  SYNCS.PHASECHK.TRANS64.TRYWAIT P0, [UR9+0x28], R3 ;  /* 0x00002803ff0075a7 */ /* 0x000ee40008001109 */
[----:B---3--:R-:W-:Y:S05]  /*4210*/  @!P0 BRA `(.L_x_38) ;  /* 0x000000cc006c8947 */ /* 0x008fea0003800000 */
.L_x_37:
[----:B------:R3:W-:Y:S01]  /*4220*/  @!P2 SYNCS.ARRIVE.TRANS64 RZ, [UR9], R2 ;  /* 0x00000002ffffa9a7 */ /* 0x0007e20008000009 */
[----:B------:R-:W-:-:S04]  /*4230*/  ULOP3.LUT UR4, UR25, 0x2, URZ, 0xfc, !UPT ;  /* 0x0000000219047892 */ /* 0x000fc8000f8efcff */
[----:B------:R-:W-:-:S09]  /*4240*/  UISETP.NE.AND UP0, UPT, UR4, 0x2, UPT ;  /* 0x000000020400788c */ /* 0x000fd2000bf05270 */
[----:B------:R-:W-:Y:S05]  /*4250*/  BRA.U UP0, `(.L_x_39) ;  /* 0x0000000100047547 */ /* 0x000fea000b800000 */
[----:B-1----:R-:W-:Y:S05]  /*4260*/  BPT.TRAP 0x1 ;  /* 0x000000040000795c */ /* 0x002fea0000300000 */
.L_x_39:
[----:B------:R-:W-:Y:S04]  /*4270*/  BSSY.RECONVERGENT B0, `(.L_x_40) ;  /* 0x0000003000007945 */ /* 0x000fe80003800200 */
[----:B------:R-:W-:Y:S05]  /*4280*/  @P1 BRA `(.L_x_41) ;  /* 0x0000000000041947 */ /* 0x000fea0003800000 */
[----:B-1----:R-:W-:Y:S05]  /*4290*/  BPT.TRAP 0x1 ;  /* 0x000000040000795c */ /* 0x002fea0000300000 */
.L_x_41:
[----:B-1----:R-:W-:Y:S05]  /*42a0*/  BSYNC.RECONVERGENT B0 ;  /* 0x0000000000007941 */ /* 0x002fea0003800200 */
.L_x_40:
        /* <DEDUP_REMOVED lines=13> */
[----:B------:R-:W-:-:S05]  /*4380*/  UISETP.NE.AND UP0, UPT, UR21, UR20, UPT ;  /* 0x000000141500728c */ /* 0x000fca000bf05270 */
[----:B------:R4:W1:Y:S01]  /*4390*/  SYNCS.PHASECHK.TRANS64.TRYWAIT P0, [UR4+0x28], R0 ;  /* 0x00002800ff0075a7 */ /* 0x0008620008001104 */
[----:B------:R-:W-:-:S03]  /*43a0*/  ULEA UR4, UR24, UR12, 0xe ;  /* 0x0000000c18047291 */ /* 0x000fc6000f8e70ff */
[----:B------:R-:W-:Y:S01]  /*43b0*/  UMOV UR24, UR14 ;  /* 0x0000000e00187c82 */ /* 0x000fe20008000000 */
[----:B------:R-:W-:Y:S02]  /*43c0*/  UIADD3 UR8, UPT, UPT, UR4, 0x9400, URZ ;  /* 0x0000940004087890 */ /* 0x000fe4000fffe0ff */
[----:B------:R-:W-:-:S07]  /*43d0*/  UIADD3 UR4, UPT, UPT, UR4, 0x1d400, URZ ;  /* 0x0001d40004047890 */ /* 0x000fce000fffe0ff */
[----:B------:R4:W-:Y:S02]  /*43e0*/  UTMALDG.2D [UR8], [UR18], desc[UR22] ;  /* 0x00001608120075b4 */ /* 0x0009e40008009000 */
[----:B------:R4:W-:Y:S01]  /*43f0*/  UTMALDG.2D [UR4], [UR16], desc[UR22] ;  /* 0x00001604100075b4 */ /* 0x0009e20008009000 */
[----:B------:R-:W-:Y:S05]  /*4400*/  BRA.U UP0, `(.L_x_42) ;  /* 0xfffffffd006c7547 */ /* 0x000fea000b83ffff */
.L_x_36:
[----:B------:R-:W-:Y:S01]  /*4410*/  UISETP.NE.AND UP0, UPT, UR37, 0x8, UPT ;  /* 0x000000082500788c */ /* 0x000fe2000bf05270 */
[----:B------:R-:W-:-:S08]  /*4420*/  NOP ;  /* 0x0000000000007918 */ /* 0x000fd00000000000 */
[----:B------:R-:W-:Y:S05]  /*4430*/  BRA.U UP0, `(.L_x_43) ;  /* 0x0000000100047547 */ /* 0x000fea000b800000 */
[----:B-1--4-:R-:W-:Y:S05]  /*4440*/  BPT.TRAP 0x1 ;  /* 0x000000040000795c */ /* 0x012fea0000300000 */
.L_x_43:
[----:B----4-:R-:W-:Y:S01]  /*4450*/  ULEA UR4, UR15, UR12, 0x3 ;  /* 0x0000000c0f047291 */ /* 0x010fe2000f8e18ff */
[----:B------:R-:W-:-:S08]  /*4460*/  SHF.L.U32 R3, R19, 0x1f, RZ ;  /* 0x0000001f13037819 */ /* 0x000fd000000006ff */
[----:B-1-3--:R-:W1:Y:S02]  /*4470*/  SYNCS.PHASECHK.TRANS64.TRYWAIT P0, [UR4+0x180], R3 ;  /* 0x00018003ff0075a7 */ /* 0x00ae640008001104 */
[----:B-1----:R-:W-:Y:S05]  /*4480*/  @!P0 BRA `(.L_x_44) ;  /* 0x000000c800e88947 */ /* 0x002fea0003800000 */
.L_x_230:
[----:B------:R-:W-:-:S09]  /*4490*/  UIMAD UR5, UR15, 0x14, UR36 ;  /* 0x000000140f0578a4 */ /* 0x000fd2000f8e0224 */
[----:B------:R-:W3:Y:S04]  /*44a0*/  LDS.U16 R20, [UR5+0x12] ;  /* 0x00001205ff147984 */ /* 0x000ee80008000400 */
[----:B------:R-:W4:Y:S04]  /*44b0*/  LDS R15, [UR5] ;  /* 0x00000005ff0f7984 */ /* 0x000f280008000800 */
[----:B------:R-:W3:Y:S04]  /*44c0*/  LDS R14, [UR5+0x4] ;  /* 0x00000405ff0e7984 */ /* 0x000ee80008000800 */
[----:B------:R-:W3:Y:S04]  /*44d0*/  LDS R17, [UR5+0x8] ;  /* 0x00000805ff117984 */ /* 0x000ee80008000800 */
[----:B-12---:R-:W1:Y:S01]  /*44e0*/  LDS R0, [UR5+0xc] ;  /* 0x00000c05ff007984 */ /* 0x006e620008000800 */
[----:B------:R-:W-:Y:S01]  /*44f0*/  @!PT LDS RZ, [RZ] ;  /* 0x00000000fffff984 */ /* 0x000fe20000000800 */
[----:B------:R-:W-:Y:S01]  /*4500*/  @!PT LDS RZ, [RZ] ;  /* 0x00000000fffff984 */ /* 0x000fe20000000800 */
[----:B------:R-:W-:Y:S01]  /*4510*/  @!PT LDS RZ, [RZ] ;  /* 0x00000000fffff984 */ /* 0x000fe20000000800 */
[----:B------:R-:W-:Y:S01]  /*4520*/  @!PT LDS RZ, [RZ] ;  /* 0x00000000fffff984 */ /* 0x000fe20000000800 */
[----:B------:R2:W-:Y:S06]  /*4530*/  MEMBAR.ALL.CTA ;  /* 0x0000000000007992 */ /* 0x0005ec0000008000 */
[----:B--2---:R-:W2:Y:S01]  /*4540*/  FENCE.VIEW.ASYNC.S ;  /* 0x00000000000073c6 */ /* 0x004ea20000000000 */
[----:B------:R-:W-:Y:S05]  /*4550*/  BRA.U UP0, `(.L_x_45) ;  /* 0x0000000100047547 */ /* 0x000fea000b800000 */
[----:B------:R-:W-:Y:S05]  /*4560*/  BPT.TRAP 0x1 ;  /* 0x000000040000795c */ /* 0x000fea0000300000 */
.L_x_45:
[----:B------:R-:W-:Y:S01]  /*4570*/  UIADD3 UR4, UPT, UPT, UR4, 0x1c0, URZ ;  /* 0x000001c004047890 */ /* 0x000fe2000fffe0ff */
[----:B-1----:R-:W-:Y:S01]  /*4580*/  ISETP.NE.AND P0, PT, R0, RZ, PT ;  /* 0x000000ff0000720c */ /* 0x002fe20003f05270 */
[----:B------:R-:W-:Y:S01]  /*4590*/  UIADD3 UR15, UPT, UPT, UR15, 0x1, URZ ;  /* 0x000000010f0f7890 */ /* 0x000fe2000fffe0ff */
[----:B------:R-:W-:Y:S01]  /*45a0*/  PLOP3.LUT P4, PT, PT, PT, PT, 0x80, 0x8 ;  /* 0x000000000008781c */ /* 0x000fe20003f8f070 */
[----:B------:R-:W-:Y:S02]  /*45b0*/  UPRMT UR4, UR13, 0x654, UR4 ;  /* 0x000006540d047896 */ /* 0x000fe40008000004 */
[----:B------:R-:W-:-:S04]  /*45c0*/  UISETP.NE.AND UP0, UPT, UR15, 0x8, UPT ;  /* 0x000000080f00788c */ /* 0x000fc8000bf05270 */
[----:B------:R-:W-:-:S03]  /*45d0*/  USEL UR15, UR15, URZ, UP0 ;  /* 0x000000ff0f0f7287 */ /* 0x000fc60008000000 */
[----:B--2---:R-:W-:Y:S01]  /*45e0*/  SYNCS.ARRIVE.TRANS64.RED.A1T0 RZ, [UR4], RZ ;  /* 0x000000ffffff79a7 */ /* 0x004fe20008100404 */
[----:B------:R-:W-:-:S06]  /*45f0*/  USEL UR4, URZ, 0x1, UP0 ;  /* 0x00000001ff047887 */ /* 0x000fcc0008000000 */
[----:B------:R-:W-:Y:S01]  /*4600*/  LOP3.LUT R19, R19, UR4, RZ, 0x3c, !PT ;  /* 0x0000000413137c12 */ /* 0x000fe2000f8e3cff */
[----:B------:R-:W-:Y:S06]  /*4610*/  @P0 BRA `(.L_x_46) ;  /* 0xffffffec00c00947 */ /* 0x000fec000383ffff */
[----:B------:R-:W-:Y:S01]  /*4620*/  UIADD3 UR12, UPT, UPT, UR12, 0x28, URZ ;  /* 0x000000280c0c7890 */ /* 0x000fe2000fffe0ff */
[----:B------:R-:W-:-:S03]  /*4630*/  SHF.L.U32 R3, R21, 0x1f, RZ ;  /* 0x0000001f15037819 */ /* 0x000fc600000006ff */
[----:B------:R-:W-:-:S09]  /*4640*/  ULEA UR4, UR14, UR12, 0x3 ;  /* 0x0000000c0e047291 */ /* 0x000fd2000f8e18ff */
[----:B------:R-:W1:Y:S02]  /*4650*/  SYNCS.PHASECHK.TRANS64.TRYWAIT P0, [UR4], R3 ;  /* 0x00000003ff0075a7 */ /* 0x000e640008001104 */
[----:B-1----:R-:W-:Y:S05]  /*4660*/  @!P0 BRA `(.L_x_47) ;  /* 0x000000c800888947 */ /* 0x002fea0003800000 */
.L_x_232:
[----:B------:R-:W-:-:S04]  /*4670*/  UIADD3 UR5, UPT, UPT, UR14, 0x1, URZ ;  /* 0x000000010e057890 */ /* 0x000fc8000fffe0ff */
[----:B------:R-:W-:-:S04]  /*4680*/  UISETP.NE.AND UP0, UPT, UR5, 0x5, UPT ;  /* 0x000000050500788c */ /* 0x000fc8000bf05270 */
[----:B------:R-:W-:Y:S02]  /*4690*/  USEL UR6, URZ, 0x1, UP0 ;  /* 0x00000001ff067887 */ /* 0x000fe40008000000 */
[----:B------:R-:W-:-:S04]  /*46a0*/  USEL UR5, UR5, URZ, UP0 ;  /* 0x000000ff05057287 */ /* 0x000fc80008000000 */
[----:B------:R-:W-:Y:S01]  /*46b0*/  ULEA UR4, UR5, UR12, 0x3 ;  /* 0x0000000c05047291 */ /* 0x000fe2000f8e18ff */
[----:B------:R-:W-:-:S04]  /*46c0*/  LOP3.LUT R2, R21, UR6, RZ, 0x3c, !PT ;  /* 0x0000000615027c12 */ /* 0x000fc8000f8e3cff */
[----:B-1----:R-:W-:-:S04]  /*46d0*/  SHF.L.U32 R3, R2, 0x1f, RZ ;  /* 0x0000001f02037819 */ /* 0x002fc800000006ff */
[----:B------:R-:W1:Y:S02]  /*46e0*/  SYNCS.PHASECHK.TRANS64.TRYWAIT P0, [UR4], R3 ;  /* 0x00000003ff0075a7 */ /* 0x000e640008001104 */
[----:B-1----:R-:W-:Y:S05]  /*46f0*/  @!P0 BRA `(.L_x_48) ;  /* 0x000000c8007c8947 */ /* 0x002fea0003800000 */
.L_x_234:
        /* <DEDUP_REMOVED lines=9> */
.L_x_236:
        /* <DEDUP_REMOVED lines=9> */
.L_x_238:
[----:B------:R-:W-:-:S04]  /*4820*/  UIADD3 UR5, UPT, UPT, UR5, 0x1, URZ ;  /* 0x0000000105057890 */ /* 0x000fc8000fffe0ff */
[----:B------:R-:W-:-:S04]  /*4830*/  UISETP.NE.AND UP0, UPT, UR5, 0x5, UPT ;  /* 0x000000050500788c */ /* 0x000fc8000bf05270 */
[----:B------:R-:W-:Y:S02]  /*4840*/  USEL UR4, URZ, 0x1, UP0 ;  /* 0x00000001ff047887 */ /* 0x000fe40008000000 */
[----:B------:R-:W-:-:S04]  /*4850*/  USEL UR5, UR5, URZ, UP0 ;  /* 0x000000ff05057287 */ /* 0x000fc80008000000 */
[----:B------:R-:W-:Y:S01]  /*4860*/  LOP3.LUT R2, R2, UR4, RZ, 0x3c, !PT ;  /* 0x0000000402027c12 */ /* 0x000fe2000f8e3cff */
[----:B------:R-:W-:-:S12]  /*4870*/  ULEA UR5, UR5, UR12, 0x3 ;  /* 0x0000000c05057291 */ /* 0x000fd8000f8e18ff */
.L_x_51:
[----:B-1----:R-:W-:Y:S02]  /*4880*/  SHF.L.U32 R3, R2, 0x1f, RZ ;  /* 0x0000001f02037819 */ /* 0x002fe400000006ff */
[----:B------:R-:W-:-:S04]  /*4890*/  MOV R0, UR5 ;  /* 0x0000000500007c02 */ /* 0x000fc80008000f00 */
[----:B------:R1:W2:Y:S03]  /*48a0*/  SYNCS.PHASECHK.TRANS64.TRYWAIT P0, [R0+URZ], R3 ;  /* 0x00000003000075a7 */ /* 0x0002a600080011ff */
[----:B--2---:R-:W-:Y:S05]  /*48b0*/  @!P0 NANOSLEEP.SYNCS 0x989680 ;  /* 0x009896800000895d */ /* 0x004fea0003900000 */
[----:B------:R-:W2:Y:S02]  /*48c0*/  @!P0 SYNCS.PHASECHK.TRANS64 P0, [R0+URZ], R3 ;  /* 0x00000003000085a7 */ /* 0x000ea400080010ff */
[----:B--2---:R-:W-:Y:S05]  /*48d0*/  @P0 EXIT ;  /* 0x000000000000094d */ /* 0x004fea0003800000 */
[----:B------:R-:W-:Y:S05]  /*48e0*/  BRA `(.L_x_51) ;  /* 0xfffffffc00e47947 */ /* 0x000fea000383ffff */
.L_x_22:
[----:B------:R-:W-:-:S04]  /*48f0*/  UISETP.LT.U32.AND UP0, UPT, UR37, 0x9, UPT ;  /* 0x000000092500788c */ /* 0x000fc8000bf01070 */
[----:B------:R-:W-:-:S04]  /*4900*/  USEL UR4, UR37, 0x9, UP0 ;  /* 0x0000000925047887 */ /* 0x000fc80008000000 */
[----:B------:R-:W-:-:S12]  /*4910*/  USHF.L.U32 UR4, UR4, 0x2, URZ ;  /* 0x0000000204047899 */ /* 0x000fd800080006ff */
[----:B------:R-:W4:Y:S02]  /*4920*/  LDCU UR6, c[0x2][UR4] ;  /* 0x00800000040677ac */ /* 0x000f240008000800 */
[----:B----4-:R-:W-:-:S10]  /*4930*/  USHF.R.S32.HI UR7, URZ, 0x1f, UR6 ;  /* 0x0000001fff077899 */ /* 0x010fd40008011406 */
.L_x_281:
[----:B---3--:R-:W-:Y:S05]  /*4940*/  BRXU UR6 -0x4950                                                                                                                                                                                                                                                                                                                                                                                                                                                                                                                                                                                                                                                                                                                                                                                                                                                                                                                                                                                                                                                                                                                                                                                                                                                                                                                                                    (*"BRANCH_TARGETS .L_x_282,.L_x_283,.L_x_290"*) ;  /* 0xffffffb406ac7958 */ /* 0x008fea000b83ffff */
.L_x_283:
[----:B------:R-:W-:-:S09]  /*4950*/  UISETP.NE.AND UP0, UPT, UR37, 0x1, UPT ;  /* 0x000000012500788c */ /* 0x000fd2000bf05270 */
[----:B------:R-:W-:Y:S05]  /*4960*/  BRA.U UP0, `(.L_x_52) ;  /* 0x0000003900187547 */ /* 0x000fea000b800000 */
[----:B------:R-:W-:-:S08]  /*4970*/  NOP ;  /* 0x0000000000007918 */ /* 0x000fd00000000000 */
[----:B-12--5:R-:W1:-:S00]  /*4980*/  USETMAXREG.DEALLOC.CTAPOOL 0x88 ;  /* 0x00000088000079c8 */ /* 0x026e4000080e0500 */
[----:B------:R-:W2:Y:S01]  /*4990*/  LDCU.64 UR14, c[0x0][0xba0] ;  /* 0x00017400ff0e77ac */ /* 0x000ea20008000a00 */
[----:B-1----:R-:W-:Y:S01]  /*49a0*/  HFMA2 R0, -RZ, RZ, 0, 5.9604644775390625e-08 ;  /* 0x00000001ff007431 */ /* 0x002fe200000001ff */
[----:B------:R-:W-:Y:S01]  /*49b0*/  PRMT R15, RZ, 0x7610, R15 ;  /* 0x00007610ff0f7816 */ /* 0x000fe2000000000f */
[----:B------:R-:W1:Y:S01]  /*49c0*/  LDCU.64 UR12, c[0x0][0xbb8] ;  /* 0x00017700ff0c77ac */ /* 0x000e620008000a00 */
[----:B------:R-:W3:Y:S01]  /*49d0*/  LDCU UR4, c[0x0][0xbdc] ;  /* 0x00017b80ff0477ac */ /* 0x000ee20008000800 */
[----:B------:R-:W4:Y:S01]  /*49e0*/  LDCU UR22, c[0x0][0xb80] ;  /* 0x00017000ff1677ac */ /* 0x000f220008000800 */
[----:B------:R-:W-:Y:S01]  /*49f0*/  UMOV UR5, 0xffffffff ;  /* 0xffffffff00057882 */ /* 0x000fe20000000000 */
[----:B------:R-:W-:Y:S01]  /*4a00*/  UMOV UR23, URZ ;  /* 0x000000ff00177c82 */ /* 0x000fe20008000000 */
[----:B--2---:R-:W-:-:S04]  /*4a10*/  UIADD3 UR20, UP0, UPT, UR14, -0x1, URZ ;  /* 0xffffffff0e147890 */ /* 0x004fc8000ff1e0ff */
[----:B------:R-:W-:Y:S02]  /*4a20*/  UIADD3.X UR15, UPT, UPT, UR15, -0x1, URZ, UP0, !UPT ;  /* 0xffffffff0f0f7890 */ /* 0x000fe400087fe4ff */
[----:B-1----:R-:W-:Y:S02]  /*4a30*/  UIADD3 UR14, UP0, UPT, UR12, -0x1, URZ ;  /* 0xffffffff0c0e7890 */ /* 0x002fe4000ff1e0ff */
[----:B---3--:R-:W-:Y:S02]  /*4a40*/  USHF.L.U32 UR4, UR5, UR4, URZ ;  /* 0x0000000405047299 */ /* 0x008fe400080006ff */
[----:B------:R-:W-:Y:S02]  /*4a50*/  UIADD3.X UR13, UPT, UPT, UR13, -0x1, URZ, UP0, !UPT ;  /* 0xffffffff0d0d7890 */ /* 0x000fe400087fe4ff */
[----:B----4-:R-:W-:Y:S02]  /*4a60*/  UIADD3 UR22, UPT, UPT, UR22, -0x1, URZ ;  /* 0xffffffff16167890 */ /* 0x010fe4000fffe0ff */
[----:B------:R-:W-:-:S12]  /*4a70*/  ULOP3.LUT UR12, URZ, UR4, URZ, 0x33, !UPT ;  /* 0x00000004ff0c7292 */ /* 0x000fd8000f8e33ff */
.L_x_69:
[----:B------:R-:W1:Y:S01]  /*4a80*/  LDC.64 R2, c[0x0][0xbd0] ;  /* 0x0002f400ff027b82 */ /* 0x000e620000000a00 */
[----:B------:R-:W-:Y:S01]  /*4a90*/  UIADD3 UR18, UP0, UPT, UR18, UR28, URZ ;  /* 0x0000001c12127290 */ /* 0x000fe2000ff1e0ff */
[----:B------:R-:W-:Y:S01]  /*4aa0*/  ISETP.NE.AND P1, PT, RZ, UR16, PT ;  /* 0x00000010ff007c0c */ /* 0x000fe2000bf25270 */
[----:B------:R-:W-:Y:S01]  /*4ab0*/  IMAD.MOV.U32 R21, RZ, RZ, -0x1 ;  /* 0xffffffffff157424 */ /* 0x000fe200078e00ff */
[----:B------:R-:W-:Y:S01]  /*4ac0*/  PLOP3.LUT P2, PT, PT, PT, PT, 0x80, 0x8 ;  /* 0x000000000008781c */ /* 0x000fe20003f4f070 */
[----:B------:R-:W-:Y:S01]  /*4ad0*/  UIADD3.X UR17, UPT, UPT, UR17, UR19, URZ, UP0, !UPT ;  /* 0x0000001311117290 */ /* 0x000fe200087fe4ff */
[----:B------:R-:W-:Y:S02]  /*4ae0*/  IMAD.MOV.U32 R14, RZ, RZ, -0x1 ;  /* 0xffffffffff0e7424 */ /* 0x000fe400078e00ff */
[----:B------:R-:W-:Y:S02]  /*4af0*/  P2R R16, PR, RZ, 0x4 ;  /* 0x00000004ff107803 */ /* 0x000fe40000000000 */
[----:B-1----:R-:W-:Y:S01]  /*4b00*/  ISETP.LE.U32.AND P0, PT, R2, UR18, PT ;  /* 0x0000001202007c0c */ /* 0x002fe2000bf03070 */
[----:B------:R-:W-:-:S05]  /*4b10*/  IMAD.U32 R2, RZ, RZ, UR17 ;  /* 0x00000011ff027e24 */ /* 0x000fca000f8e00ff */
[----:B------:R-:W-:Y:S01]  /*4b20*/  ISETP.GE.U32.AND.EX P0, PT, R2, R3, PT, P0 ;  /* 0x000000030200720c */ /* 0x000fe20003f06100 */
[----:B------:R-:W-:Y:S02]  /*4b30*/  IMAD.MOV.U32 R3, RZ, RZ, RZ ;  /* 0x000000ffff037224 */ /* 0x000fe400078e00ff */
[----:B------:R-:W-:-:S10]  /*4b40*/  IMAD.MOV.U32 R2, RZ, RZ, -0x1 ;  /* 0xffffffffff027424 */ /* 0x000fd400078e00ff */
[----:B-----5:R-:W-:Y:S05]  /*4b50*/  @P0 BRA P1, `(.L_x_53) ;  /* 0x0000001400f80947 */ /* 0x020fea0000800000 */
[----:B------:R-:W-:Y:S01]  /*4b60*/  IADD3 R20, P1, PT, R18, R10, RZ ;  /* 0x0000000a12147210 */ /* 0x000fe20007f3e0ff */
[----:B------:R-:W-:-:S03]  /*4b70*/  IMAD.U32 R14, RZ, RZ, UR17 ;  /* 0x00000011ff0e7e24 */ /* 0x000fc6000f8e00ff */
[----:B------:R-:W-:Y:S01]  /*4b80*/  ISETP.LE.U32.AND P0, PT, R20, UR18, PT ;  /* 0x0000001214007c0c */ /* 0x000fe2000bf03070 */
[----:B------:R-:W-:-:S05]  /*4b90*/  IMAD.X R21, R19, 0x1, R9, P1 ;  /* 0x0000000113157824 */ /* 0x000fca00008e0609 */
[----:B------:R-:W-:-:S13]  /*4ba0*/  ISETP.GE.U32.AND.EX P0, PT, R14, R21, PT, P0 ;  /* 0x000000150e00720c */ /* 0x000fda0003f06100 */
[----:B------:R-:W-:Y:S05]  /*4bb0*/  @!P0 BRA `(.L_x_54) ;  /* 0x0000001000e48947 */ /* 0x000fea0003800000 */
[----:B------:R-:W1:Y:S01]  /*4bc0*/  LDCU UR25, c[0x0][0xbe8] ;  /* 0x00017d00ff1977ac */ /* 0x000e620008000800 */
[----:B------:R-:W-:Y:S01]  /*4bd0*/  IMAD.IADD R11, R8, 0x1, R11 ;  /* 0x00000001080b7824 */ /* 0x000fe200078e020b */
[----:B------:R-:W-:Y:S01]  /*4be0*/  MOV R18, R6 ;  /* 0x0000000600127202 */ /* 0x000fe20000000f00 */
[----:B------:R-:W-:Y:S02]  /*4bf0*/  IMAD.MOV.U32 R20, RZ, RZ, R7 ;  /* 0x000000ffff147224 */ /* 0x000fe400078e0007 */
[----:B------:R-:W-:-:S05]  /*4c00*/  VIADD R14, R11, 0x20 ;  /* 0x000000200b0e7836 */ /* 0x000fca0000000000 */
[----:B-1----:R-:W-:-:S13]  /*4c10*/  ISETP.GE.AND P0, PT, R14, UR25, PT ;  /* 0x000000190e007c0c */ /* 0x002fda000bf06270 */
[----:B------:R-:W1:Y:S01]  /*4c20*/  @!P0 LDC.64 R22, c[0x0][0xbf0] ;  /* 0x0002fc00ff168b82 */ /* 0x000e620000000a00 */
[----:B------:R-:W-:Y:S01]  /*4c30*/  BSSY.RECONVERGENT B0, `(.L_x_55) ;  /* 0x0000062000007945 */ /* 0x000fe20003800200 */
[----:B------:R-:W-:Y:S01]  /*4c40*/  HFMA2 R14, -RZ, RZ, 0, 0 ;  /* 0x00000000ff0e7431 */ /* 0x000fe200000001ff */
[----:B------:R-:W-:Y:S01]  /*4c50*/  MOV R19, 0x7fffffff ;  /* 0x7fffffff00137802 */ /* 0x000fe20000000f00 */
[----:B-1----:R-:W-:-:S05]  /*4c60*/  @!P0 IMAD.WIDE R22, R11, 0xc, R22 ;  /* 0x0000000c0b168825 */ /* 0x002fca00078e0216 */
[----:B------:R1:W5:Y:S04]  /*4c70*/  @!P0 LDG.E R6, desc[UR50][R22.64+0x180] ;  /* 0x0001803216068981 */ /* 0x000368000c1e1900 */
[----:B------:R1:W5:Y:S01]  /*4c80*/  @!P0 LDG.E R7, desc[UR50][R22.64+0x184] ;  /* 0x0001843216078981 */ /* 0x000362000c1e1900 */
[----:B------:R-:W-:-:S13]  /*4c90*/  ISETP.GE.AND P0, PT, R11, UR25, PT ;  /* 0x000000190b007c0c */ /* 0x000fda000bf06270 */
[----:B------:R-:W-:Y:S05]  /*4ca0*/  @P0 BRA `(.L_x_56) ;  /* 0x0000000400680947 */ /* 0x000fea0003800000 */
[----:B------:R-:W-:Y:S01]  /*4cb0*/  IABS R14, R5 ;  /* 0x00000005000e7213 */ /* 0x000fe20000000000 */
[----:B------:R-:W2:Y:S01]  /*4cc0*/  LDCU.64 UR8, c[0x0][0xbb0] ;  /* 0x00017600ff0877ac */ /* 0x000ea20008000a00 */
[----:B------:R-:W-:Y:S02]  /*4cd0*/  IABS R13, R4 ;  /* 0x00000004000d7213 */ /* 0x000fe40000000000 */
[----:B------:R-:W3:Y:S01]  /*4ce0*/  I2F.RP R26, R14 ;  /* 0x0000000e001a7306 */ /* 0x000ee20000209400 */
[----:B------:R-:W4:Y:S01]  /*4cf0*/  LDCU.128 UR4, c[0x0][0xbc0] ;  /* 0x00017800ff0477ac */ /* 0x000f220008000c00 */
[----:B------:R-:W-:Y:S02]  /*4d00*/  IADD3 R19, P0, PT, R18, UR20, RZ ;  /* 0x0000001412137c10 */ /* 0x000fe4000ff1e0ff */
[----:B-1----:R-:W-:Y:S01]  /*4d10*/  IADD3 R23, P2, PT, R20, UR14, RZ ;  /* 0x0000000e14177c10 */ /* 0x002fe2000ff5e0ff */
[----:B------:R-:W1:Y:S01]  /*4d20*/  LDCU.64 UR10, c[0x0][0xba8] ;  /* 0x00017500ff0a77ac */ /* 0x000e620008000a00 */
[----:B------:R-:W-:-:S02]  /*4d30*/  LEA.HI.X.SX32 R18, R18, UR15, 0x1, P0 ;  /* 0x0000000f12127c11 */ /* 0x000fc400080f0eff */
[----:B------:R-:W1:Y:S01]  /*4d40*/  I2F.RP R12, R13 ;  /* 0x0000000d000c7306 */ /* 0x000e620000209400 */
[----:B------:R-:W-:Y:S02]  /*4d50*/  LEA.HI.X.SX32 R22, R20, UR13, 0x1, P2 ;  /* 0x0000000d14167c11 */ /* 0x000fe400090f0eff */
[----:B--2---:R-:W-:-:S05]  /*4d60*/  IADD3 R21, P0, PT, R19, UR9, RZ ;  /* 0x0000000913157c10 */ /* 0x004fca000ff1e0ff */
[----:B---3--:R-:W2:Y:S01]  /*4d70*/  MUFU.RCP R26, R26 ;  /* 0x0000001a001a7308 */ /* 0x008ea20000001000 */
[----:B----4-:R-:W-:Y:S01]  /*4d80*/  IADD3 R25, P1, PT, R23, UR7, RZ ;  /* 0x0000000717197c10 */ /* 0x010fe2000ff3e0ff */
[----:B------:R-:W-:Y:S02]  /*4d90*/  IMAD.X R20, RZ, RZ, R18, P0 ;  /* 0x000000ffff147224 */ /* 0x000fe400000e0612 */
[----:B-1----:R-:W-:-:S04]  /*4da0*/  IMAD.WIDE.U32 R36, R21, UR10, RZ ;  /* 0x0000000a15247c25 */ /* 0x002fc8000f8e00ff */
[----:B------:R-:W1:Y:S01]  /*4db0*/  MUFU.RCP R12, R12 ;  /* 0x0000000c000c7308 */ /* 0x000e620000001000 */
[----:B------:R-:W-:Y:S02]  /*4dc0*/  IMAD.X R24, RZ, RZ, R22, P1 ;  /* 0x000000ffff187224 */ /* 0x000fe400008e0616 */
[----:B------:R-:W-:-:S04]  /*4dd0*/  IMAD.WIDE.U32 R30, R20, UR10, RZ ;  /* 0x0000000a141e7c25 */ /* 0x000fc8000f8e00ff */
[----:B--2---:R-:W-:Y:S02]  /*4de0*/  VIADD R26, R26, 0xffffffe ;  /* 0x0ffffffe1a1a7836 */ /* 0x004fe40000000000 */
[----:B------:R-:W-:Y:S02]  /*4df0*/  IMAD.WIDE.U32 R28, R24, UR4, RZ ;  /* 0x00000004181c7c25 */ /* 0x000fe4000f8e00ff */
[----:B------:R-:W2:Y:S02]  /*4e00*/  F2I.FTZ.U32.TRUNC.NTZ R27, R26 ;  /* 0x0000001a001b7305 */ /* 0x000ea4000021f000 */
[----:B------:R-:W-:-:S04]  /*4e10*/  IMAD.WIDE.U32 R30, P1, R21, UR11, R30 ;  /* 0x0000000b151e7c25 */ /* 0x000fc8000f82001e */
[----:B-1----:R-:W-:Y:S02]  /*4e20*/  VIADD R12, R12, 0xffffffe ;  /* 0x0ffffffe0c0c7836 */ /* 0x002fe40000000000 */
[----:B------:R-:W-:-:S04]  /*4e30*/  IMAD.WIDE.U32 R28, P0, R25, UR5, R28 ;  /* 0x00000005191c7c25 */ /* 0x000fc8000f80001c */
[----:B------:R-:W-:Y:S02]  /*4e40*/  IMAD.WIDE.U32 R38, R25, UR4, RZ ;  /* 0x0000000419267c25 */ /* 0x000fe4000f8e00ff */
[----:B------:R-:W1:Y:S02]  /*4e50*/  F2I.FTZ.U32.TRUNC.NTZ R25, R12 ;  /* 0x0000000c00197305 */ /* 0x000e64000021f000 */
[----:B------:R-:W-:Y:S01]  /*4e60*/  IMAD.X R35, RZ, RZ, RZ, P1 ;  /* 0x000000ffff237224 */ /* 0x000fe200008e06ff */
[----:B------:R-:W-:Y:S01]  /*4e70*/  IADD3 RZ, P1, PT, R37, R30, RZ ;  /* 0x0000001e25ff7210 */ /* 0x000fe20007f3e0ff */
[----:B------:R-:W-:Y:S01]  /*4e80*/  IMAD.MOV.U32 R34, RZ, RZ, R31 ;  /* 0x000000ffff227224 */ /* 0x000fe200078e001f */
[----:B------:R-:W-:Y:S01]  /*4e90*/  IADD3 RZ, P2, PT, R39, R28, RZ ;  /* 0x0000001c27ff7210 */ /* 0x000fe20007f5e0ff */
[----:B------:R-:W-:Y:S01]  /*4ea0*/  IMAD.X R33, RZ, RZ, RZ, P0 ;  /* 0x000000ffff217224 */ /* 0x000fe200000e06ff */
[----:B------:R-:W-:Y:S01]  /*4eb0*/  ISETP.NE.U32.AND P0, PT, RZ, UR10, PT ;  /* 0x0000000aff007c0c */ /* 0x000fe2000bf05070 */
[----:B------:R-:W-:-:S02]  /*4ec0*/  IMAD.MOV.U32 R32, RZ, RZ, R29 ;  /* 0x000000ffff207224 */ /* 0x000fc400078e001d */
[----:B------:R-:W-:Y:S01]  /*4ed0*/  IMAD.WIDE.U32.X R34, R20, UR11, R34, P1 ;  /* 0x0000000b14227c25 */ /* 0x000fe200088e0422 */
[----:B------:R-:W-:Y:S02]  /*4ee0*/  ISETP.NE.U32.AND P1, PT, RZ, UR4, PT ;  /* 0x00000004ff007c0c */ /* 0x000fe4000bf25070 */
[----:B------:R-:W-:Y:S01]  /*4ef0*/  ISETP.NE.AND.EX P0, PT, RZ, UR11, PT, P0 ;  /* 0x0000000bff007c0c */ /* 0x000fe2000bf05300 */
[----:B--2---:R-:W-:Y:S01]  /*4f00*/  IMAD.MOV R21, RZ, RZ, -R27 ;  /* 0x000000ffff157224 */ /* 0x004fe200078e0a1b */
[----:B------:R-:W-:Y:S01]  /*4f10*/  ISETP.NE.AND.EX P1, PT, RZ, UR5, PT, P1 ;  /* 0x00000005ff007c0c */ /* 0x000fe2000bf25310 */
[----:B------:R-:W-:Y:S01]  /*4f20*/  IMAD.WIDE.U32.X R32, R24, UR5, R32, P2 ;  /* 0x0000000518207c25 */ /* 0x000fe200090e0420 */
[----:B------:R-:W-:Y:S02]  /*4f30*/  SEL R19, R19, R34, !P0 ;  /* 0x0000002213137207 */ /* 0x000fe40004000000 */
[----:B------:R-:W-:Y:S01]  /*4f40*/  SEL R18, R18, R35, !P0 ;  /* 0x0000002312127207 */ /* 0x000fe20004000000 */
[----:B------:R-:W-:Y:S01]  /*4f50*/  IMAD R21, R21, R14, RZ ;  /* 0x0000000e15157224 */ /* 0x000fe200078e02ff */
[----:B------:R-:W-:Y:S01]  /*4f60*/  SEL R23, R23, R32, !P1 ;  /* 0x0000002017177207 */ /* 0x000fe20004800000 */
[----:B------:R-:W-:Y:S01]  /*4f70*/  IMAD.MOV.U32 R26, RZ, RZ, RZ ;  /* 0x000000ffff1a7224 */ /* 0x000fe200078e00ff */
[----:B------:R-:W-:Y:S01]  /*4f80*/  SEL R22, R22, R33, !P1 ;  /* 0x0000002116167207 */ /* 0x000fe20004800000 */
[----:B-1----:R-:W-:-:S02]  /*4f90*/  IMAD.MOV R12, RZ, RZ, -R25 ;  /* 0x000000ffff0c7224 */ /* 0x002fc400078e0a19 */
[----:B------:R-:W-:Y:S01]  /*4fa0*/  IMAD.HI.U32 R21, R27, R21, R26 ;  /* 0x000000151b157227 */ /* 0x000fe200078e001a */
[----:B------:R-:W-:Y:S02]  /*4fb0*/  SHF.R.U64 R26, R19, UR8, R18 ;  /* 0x00000008131a7c19 */ /* 0x000fe40008001212 */
[----:B------:R-:W-:Y:S01]  /*4fc0*/  SHF.R.U64 R23, R23, UR6, R22 ;  /* 0x0000000617177c19 */ /* 0x000fe20008001216 */
[----:B------:R-:W-:Y:S01]  /*4fd0*/  IMAD.MOV.U32 R18, RZ, RZ, R12 ;  /* 0x000000ffff127224 */ /* 0x000fe200078e000c */
[----:B------:R-:W-:Y:S01]  /*4fe0*/  IADD3 R26, PT, PT, R5, -0x1, R26 ;  /* 0xffffffff051a7810 */ /* 0x000fe20007ffe01a */
[----:B------:R-:W-:Y:S01]  /*4ff0*/  IMAD.MOV.U32 R24, RZ, RZ, RZ ;  /* 0x000000ffff187224 */ /* 0x000fe200078e00ff */
[----:B------:R-:W-:Y:S01]  /*5000*/  IADD3 R22, PT, PT, R4, -0x1, R23 ;  /* 0xffffffff04167810 */ /* 0x000fe20007ffe017 */
[----:B------:R-:W-:Y:S01]  /*5010*/  IMAD R23, R18, R13, RZ ;  /* 0x0000000d12177224 */ /* 0x000fe200078e02ff */
[----:B------:R-:W-:Y:S02]  /*5020*/  IABS R19, R5 ;  /* 0x0000000500137213 */ /* 0x000fe40000000000 */
[----:B------:R-:W-:Y:S01]  /*5030*/  IABS R20, R26 ;  /* 0x0000001a00147213 */ /* 0x000fe20000000000 */
[----:B------:R-:W-:Y:S01]  /*5040*/  IMAD.HI.U32 R23, R25, R23, R24 ;  /* 0x0000001719177227 */ /* 0x000fe200078e0018 */
[----:B------:R-:W-:-:S02]  /*5050*/  IABS R12, R4 ;  /* 0x00000004000c7213 */ /* 0x000fc40000000000 */
[----:B------:R-:W-:Y:S01]  /*5060*/  IABS R18, R22 ;  /* 0x0000001600127213 */ /* 0x000fe20000000000 */
[----:B------:R-:W-:Y:S01]  /*5070*/  IMAD.MOV R19, RZ, RZ, -R19 ;  /* 0x000000ffff137224 */ /* 0x000fe200078e0a13 */
[----:B------:R-:W-:Y:S01]  /*5080*/  ISETP.GE.AND P4, PT, R26, RZ, PT ;  /* 0x000000ff1a00720c */ /* 0x000fe20003f86270 */
[----:B------:R-:W-:Y:S01]  /*5090*/  IMAD.HI.U32 R21, R21, R20, RZ ;  /* 0x0000001415157227 */ /* 0x000fe200078e00ff */
[----:B------:R-:W-:-:S03]  /*50a0*/  ISETP.GE.AND P2, PT, R22, RZ, PT ;  /* 0x000000ff1600720c */ /* 0x000fc60003f46270 */
[----:B------:R-:W-:Y:S02]  /*50b0*/  IMAD.MOV R12, RZ, RZ, -R12 ;  /* 0x000000ffff0c7224 */ /* 0x000fe400078e0a0c */
[----:B------:R-:W-:-:S04]  /*50c0*/  IMAD.HI.U32 R23, R23, R18, RZ ;  /* 0x0000001217177227 */ /* 0x000fc800078e00ff */
[----:B------:R-:W-:Y:S02]  /*50d0*/  IMAD R19, R21, R19, R20 ;  /* 0x0000001315137224 */ /* 0x000fe400078e0214 */
[----:B------:R-:W-:Y:S02]  /*50e0*/  IMAD R18, R23, R12, R18 ;  /* 0x0000000c17127224 */ /* 0x000fe400078e0212 */
[----:B------:R-:W1:Y:S01]  /*50f0*/  LDC R12, c[0x0][0xbe0] ;  /* 0x0002f800ff0c7b82 */ /* 0x000e620000000800 */
[----:B------:R-:W-:Y:S02]  /*5100*/  ISETP.GT.U32.AND P1, PT, R14, R19, PT ;  /* 0x000000130e00720c */ /* 0x000fe40003f24070 */
[----:B------:R-:W-:-:S11]  /*5110*/  ISETP.GT.U32.AND P0, PT, R13, R18, PT ;  /* 0x000000120d00720c */ /* 0x000fd60003f04070 */
[----:B------:R-:W-:Y:S01]  /*5120*/  @!P1 IMAD.IADD R19, R19, 0x1, -R14 ;  /* 0x0000000113139824 */ /* 0x000fe200078e0a0e */
[----:B------:R-:W-:Y:S01]  /*5130*/  ISETP.NE.AND P1, PT, RZ, UR24, PT ;  /* 0x00000018ff007c0c */ /* 0x000fe2000bf25270 */
[----:B------:R-:W-:-:S03]  /*5140*/  @!P0 IMAD.IADD R18, R18, 0x1, -R13 ;  /* 0x0000000112128824 */ /* 0x000fc600078e0a0d */
[----:B------:R-:W-:Y:S02]  /*5150*/  ISETP.GT.U32.AND P0, PT, R14, R19, PT ;  /* 0x000000130e00720c */ /* 0x000fe40003f04070 */
[----:B------:R-:W-:-:S11]  /*5160*/  ISETP.GT.U32.AND P3, PT, R13, R18, PT ;  /* 0x000000120d00720c */ /* 0x000fd60003f64070 */
[----:B------:R-:W-:Y:S01]  /*5170*/  @!P0 IMAD.IADD R19, R19, 0x1, -R14 ;  /* 0x0000000113138824 */ /* 0x000fe200078e0a0e */
[----:B------:R-:W-:Y:S01]  /*5180*/  ISETP.NE.AND P0, PT, RZ, UR21, PT ;  /* 0x00000015ff007c0c */ /* 0x000fe2000bf05270 */
[----:B------:R-:W-:Y:S02]  /*5190*/  @!P3 IMAD.IADD R18, R18, 0x1, -R13 ;  /* 0x000000011212b824 */ /* 0x000fe400078e0a0d */
[----:B------:R-:W-:Y:S01]  /*51a0*/  @!P4 IMAD.MOV R19, RZ, RZ, -R19 ;  /* 0x000000ffff13c224 */ /* 0x000fe200078e0a13 */
[----:B------:R-:W-:Y:S01]  /*51b0*/  @!P1 LOP3.LUT R19, RZ, UR24, RZ, 0x33, !PT ;  /* 0x00000018ff139c12 */ /* 0x000fe2000f8e33ff */
[----:B------:R-:W-:-:S04]  /*51c0*/  @!P2 IMAD.MOV R18, RZ, RZ, -R18 ;  /* 0x000000ffff12a224 */ /* 0x000fc800078e0a12 */
[----:B------:R-:W-:-:S04]  /*51d0*/  IMAD.IADD R26, R26, 0x1, -R19 ;  /* 0x000000011a1a7824 */ /* 0x000fc800078e0a13 */
[----:B------:R-:W-:Y:S02]  /*51e0*/  @!P0 LOP3.LUT R18, RZ, UR21, RZ, 0x33, !PT ;  /* 0x00000015ff128c12 */ /* 0x000fe4000f8e33ff */
[----:B-1----:R-:W-:-:S03]  /*51f0*/  ISETP.NE.AND P0, PT, R12, 0x1, PT ;  /* 0x000000010c00780c */ /* 0x002fc60003f05270 */
[----:B------:R-:W-:-:S04]  /*5200*/  IMAD.IADD R13, R22, 0x1, -R18 ;  /* 0x00000001160d7824 */ /* 0x000fc800078e0a12 */
[----:B------:R-:W-:Y:S01]  /*5210*/  IMAD R19, R26, R13, RZ ;  /* 0x0000000d1a137224 */ /* 0x000fe200078e02ff */
[----:B------:R-:W-:-:S04]  /*5220*/  SEL R12, R13, R26, !P0 ;  /* 0x0000001a0d0c7207 */ /* 0x000fc80004000000 */
[----:B------:R-:W-:Y:S02]  /*5230*/  SHF.R.S32.HI R14, RZ, 0x1f, R19 ;  /* 0x0000001fff0e7819 */ /* 0x000fe40000011413 */
[----:B------:R-:W-:Y:S02]  /*5240*/  SHF.R.S32.HI R13, RZ, 0x1f, R12 ;  /* 0x0000001fff0d7819 */ /* 0x000fe4000001140c */
.L_x_56:
[----:B------:R-:W-:Y:S05]  /*5250*/  BSYNC.RECONVERGENT B0 ;  /* 0x0000000000007941 */ /* 0x000fea0003800200 */
.L_x_55:
        /* <DEDUP_REMOVED lines=10> */
[----:B------:R-:W-:Y:S02]  /*5300*/  IMAD.X R18, R21, 0x1, R14, P0 ;  /* 0x0000000115127824 */ /* 0x000fe400000e060e */
[----:B------:R-:W2:Y:S04]  /*5310*/  SHFL.UP PT, R21, R20, 0x2, RZ ;  /* 0x0440000014157989 */ /* 0x000ea800000e00ff */
[----:B-1----:R-:W1:Y:S01]  /*5320*/  SHFL.UP PT, R22, R18, 0x2, RZ ;  /* 0x0440000012167989 */ /* 0x002e6200000e00ff */
[----:B--2---:R-:W-:-:S04]  /*5330*/  SEL R21, R21, RZ, P4 ;  /* 0x000000ff15157207 */ /* 0x004fc80002000000 */
[----:B------:R-:W-:Y:S02]  /*5340*/  IADD3 R21, P0, PT, R21, R20, RZ ;  /* 0x0000001415157210 */ /* 0x000fe40007f1e0ff */
[----:B-1----:R-:W-:-:S03]  /*5350*/  SEL R23, R22, RZ, P4 ;  /* 0x000000ff16177207 */ /* 0x002fc60002000000 */
[----:B------:R-:W1:Y:S02]  /*5360*/  SHFL.UP PT, R24, R21, 0x4, RZ ;  /* 0x0480000015187989 */ /* 0x000e6400000e00ff */
[----:B------:R-:W-:-:S05]  /*5370*/  IMAD.X R22, R23, 0x1, R18, P0 ;  /* 0x0000000117167824 */ /* 0x000fca00000e0612 */
[----:B------:R-:W2:Y:S01]  /*5380*/  SHFL.UP PT, R23, R22, 0x4, RZ ;  /* 0x0480000016177989 */ /* 0x000ea200000e00ff */
[----:B-1----:R-:W-:-:S04]  /*5390*/  SEL R24, R24, RZ, P1 ;  /* 0x000000ff18187207 */ /* 0x002fc80000800000 */
[----:B------:R-:W-:Y:S02]  /*53a0*/  IADD3 R24, P0, PT, R24, R21, RZ ;  /* 0x0000001518187210 */ /* 0x000fe40007f1e0ff */
[----:B--2---:R-:W-:-:S05]  /*53b0*/  SEL R23, R23, RZ, P1 ;  /* 0x000000ff17177207 */ /* 0x004fca0000800000 */
[----:B------:R-:W-:Y:S02]  /*53c0*/  IMAD.X R18, R23, 0x1, R22, P0 ;  /* 0x0000000117127824 */ /* 0x000fe400000e0616 */
[----:B------:R-:W1:Y:S04]  /*53d0*/  SHFL.UP PT, R23, R24, 0x8, RZ ;  /* 0x0500000018177989 */ /* 0x000e6800000e00ff */
[----:B------:R-:W2:Y:S01]  /*53e0*/  SHFL.UP PT, R20, R18, 0x8, RZ ;  /* 0x0500000012147989 */ /* 0x000ea200000e00ff */
[----:B-1----:R-:W-:-:S04]  /*53f0*/  SEL R23, R23, RZ, P2 ;  /* 0x000000ff17177207 */ /* 0x002fc80001000000 */
[----:B------:R-:W-:Y:S02]  /*5400*/  IADD3 R25, P0, PT, R23, R24, RZ ;  /* 0x0000001817197210 */ /* 0x000fe40007f1e0ff */
[----:B--2---:R-:W-:-:S03]  /*5410*/  SEL R21, R20, RZ, P2 ;  /* 0x000000ff14157207 */ /* 0x004fc60001000000 */
[----:B------:R-:W1:Y:S02]  /*5420*/  SHFL.UP PT, R22, R25, 0x10, RZ ;  /* 0x0600000019167989 */ /* 0x000e6400000e00ff */
[----:B------:R-:W-:-:S05]  /*5430*/  IMAD.X R26, R21, 0x1, R18, P0 ;  /* 0x00000001151a7824 */ /* 0x000fca00000e0612 */
[----:B------:R-:W2:Y:S01]  /*5440*/  SHFL.UP PT, R20, R26, 0x10, RZ ;  /* 0x060000001a147989 */ /* 0x000ea200000e00ff */
[----:B-1----:R-:W-:-:S04]  /*5450*/  SEL R22, R22, RZ, P3 ;  /* 0x000000ff16167207 */ /* 0x002fc80001800000 */
[----:B------:R-:W-:Y:S02]  /*5460*/  IADD3 R21, P0, PT, R22, R25, RZ ;  /* 0x0000001916157210 */ /* 0x000fe40007f1e0ff */
[----:B--2---:R-:W-:-:S05]  /*5470*/  SEL R23, R20, RZ, P3 ;  /* 0x000000ff14177207 */ /* 0x004fca0001800000 */
[----:B------:R-:W-:Y:S01]  /*5480*/  IMAD.X R18, R23, 0x1, R26, P0 ;  /* 0x0000000117127824 */ /* 0x000fe200000e061a */
[----:B------:R-:W-:Y:S01]  /*5490*/  IADD3 R22, P0, PT, R21, R10, RZ ;  /* 0x0000000a15167210 */ /* 0x000fe20007f1e0ff */
[----:B------:R-:W-:-:S04]  /*54a0*/  IMAD.U32 R23, RZ, RZ, UR17 ;  /* 0x00000011ff177e24 */ /* 0x000fc8000f8e00ff */
[----:B------:R-:W-:Y:S01]  /*54b0*/  IMAD.X R20, R18, 0x1, R9, P0 ;  /* 0x0000000112147824 */ /* 0x000fe200000e0609 */
[----:B------:R-:W-:-:S04]  /*54c0*/  ISETP.LE.U32.AND P0, PT, R22, UR18, PT ;  /* 0x0000001216007c0c */ /* 0x000fc8000bf03070 */
[----:B------:R-:W-:-:S13]  /*54d0*/  ISETP.GE.U32.AND.EX P0, PT, R23, R20, PT, P0 ;  /* 0x000000141700720c */ /* 0x000fda0003f06100 */
[----:B------:R-:W-:-:S04]  /*54e0*/  VOTE.ANY R23, PT, !P0 ;  /* 0x0000000000177806 */ /* 0x000fc800040e0100 */
[----:B------:R-:W-:-:S13]  /*54f0*/  ISETP.NE.AND P0, PT, R23, RZ, PT ;  /* 0x000000ff1700720c */ /* 0x000fda0003f05270 */
[----:B------:R-:W-:Y:S05]  /*5500*/  @P0 BRA `(.L_x_57) ;  /* 0x0000000800440947 */ /* 0x000fea0003800000 */
[----:B------:R-:W1:Y:S01]  /*5510*/  LDC R9, c[0x0][0xbe0] ;  /* 0x0002f800ff097b82 */ /* 0x000e620000000800 */
[----:B------:R-:W2:Y:S01]  /*5520*/  LDCU UR25, c[0x0][0xbe8] ;  /* 0x00017d00ff1977ac */ /* 0x000ea20008000800 */
[----:B------:R-:W3:Y:S01]  /*5530*/  LDCU.64 UR10, c[0x0][0xba8] ;  /* 0x00017500ff0a77ac */ /* 0x000ee20008000a00 */
[----:B------:R-:W4:Y:S01]  /*5540*/  LDCU.64 UR8, c[0x0][0xbb0] ;  /* 0x00017600ff0877ac */ /* 0x000f220008000a00 */
[----:B------:R-:W1:Y:S02]  /*5550*/  LDCU.128 UR4, c[0x0][0xbc0] ;  /* 0x00017800ff0477ac */ /* 0x000e640008000c00 */
[----:B-1234-:R-:W-:-:S13]  /*5560*/  ISETP.NE.AND P6, PT, R9, 0x1, PT ;  /* 0x000000010900780c */ /* 0x01efda0003fc5270 */
.L_x_60:
        /* <DEDUP_REMOVED lines=10> */
[----:B-1----:R-:W-:-:S05]  /*5610*/  @!P0 IMAD.WIDE R24, R11, 0xc, R24 ;  /* 0x0000000c0b188825 */ /* 0x002fca00078e0218 */
[----:B------:R2:W5:Y:S04]  /*5620*/  @!P0 LDG.E R6, desc[UR50][R24.64+0x180] ;  /* 0x0001803218068981 */ /* 0x000568000c1e1900 */
[----:B------:R2:W5:Y:S01]  /*5630*/  @!P0 LDG.E R7, desc[UR50][R24.64+0x184] ;  /* 0x0001843218078981 */ /* 0x000562000c1e1900 */
[----:B------:R-:W-:Y:S02]  /*5640*/  ISETP.GE.AND P0, PT, R11, UR25, PT ;  /* 0x000000190b007c0c */ /* 0x000fe4000bf06270 */
[----:B------:R-:W-:-:S11]  /*5650*/  MOV R19, 0x7fffffff ;  /* 0x7fffffff00137802 */ /* 0x000fd60000000f00 */
[----:B---34-:R-:W-:Y:S05]  /*5660*/  @P0 BRA `(.L_x_59) ;  /* 0x0000000400500947 */ /* 0x018fea0003800000 */
[----:B------:R-:W-:-:S04]  /*5670*/  IADD3 R13, P0, PT, R21, UR20, RZ ;  /* 0x00000014150d7c10 */ /* 0x000fc8000ff1e0ff */
[----:B------:R-:W-:Y:S02]  /*5680*/  LEA.HI.X.SX32 R12, R21, UR15, 0x1, P0 ;  /* 0x0000000f150c7c11 */ /* 0x000fe400080f0eff */
[----:B--2---:R-:W-:-:S04]  /*5690*/  IADD3 R20, P0, PT, R18, UR14, RZ ;  /* 0x0000000e12147c10 */ /* 0x004fc8000ff1e0ff */
[----:B------:R-:W-:Y:S02]  /*56a0*/  LEA.HI.X.SX32 R19, R18, UR13, 0x1, P0 ;  /* 0x0000000d12137c11 */ /* 0x000fe400080f0eff */
[----:B------:R-:W-:-:S05]  /*56b0*/  IADD3 R18, P0, PT, R13, UR9, RZ ;  /* 0x000000090d127c10 */ /* 0x000fca000ff1e0ff */
[----:B------:R-:W-:Y:S01]  /*56c0*/  IMAD.X R14, RZ, RZ, R12, P0 ;  /* 0x000000ffff0e7224 */ /* 0x000fe200000e060c */
[----:B------:R-:W-:Y:S01]  /*56d0*/  IADD3 R22, P0, PT, R20, UR7, RZ ;  /* 0x0000000714167c10 */ /* 0x000fe2000ff1e0ff */
        /* <DEDUP_REMOVED lines=28> */
[----:B------:R-:W-:-:S04]  /*58a0*/  SHF.R.U64 R13, R20, UR6, R13 ;  /* 0x00000006140d7c19 */ /* 0x000fc8000800120d */
[----:B------:R-:W-:-:S04]  /*58b0*/  IADD3 R20, PT, PT, R4, -0x1, R13 ;  /* 0xffffffff04147810 */ /* 0x000fc80007ffe00d */
[----:B------:R-:W-:Y:S01]  /*58c0*/  IABS R13, R20 ;  /* 0x00000014000d7213 */ /* 0x000fe20000000000 */
[----:B-1----:R-:W1:Y:S02]  /*58d0*/  MUFU.RCP R22, R18 ;  /* 0x0000001200167308 */ /* 0x002e640000001000 */
[----:B-1----:R-:W-:Y:S01]  /*58e0*/  VIADD R22, R22, 0xffffffe ;  /* 0x0ffffffe16167836 */ /* 0x002fe20000000000 */
[----:B------:R-:W-:-:S05]  /*58f0*/  IABS R18, R4 ;  /* 0x0000000400127213 */ /* 0x000fca0000000000 */
[----:B------:R-:W1:Y:S02]  /*5900*/  F2I.FTZ.U32.TRUNC.NTZ R23, R22 ;  /* 0x0000001600177305 */ /* 0x000e64000021f000 */
[----:B-1----:R-:W-:Y:S02]  /*5910*/  IMAD.MOV R12, RZ, RZ, -R23 ;  /* 0x000000ffff0c7224 */ /* 0x002fe400078e0a17 */
[----:B------:R-:W-:Y:S02]  /*5920*/  IMAD.MOV.U32 R22, RZ, RZ, RZ ;  /* 0x000000ffff167224 */ /* 0x000fe400078e00ff */
[----:B------:R-:W-:Y:S01]  /*5930*/  IMAD R25, R12, R19, RZ ;  /* 0x000000130c197224 */ /* 0x000fe200078e02ff */
[----:B------:R-:W-:-:S03]  /*5940*/  IABS R12, R5 ;  /* 0x00000005000c7213 */ /* 0x000fc60000000000 */
[----:B------:R-:W-:Y:S02]  /*5950*/  IMAD.HI.U32 R25, R23, R25, R22 ;  /* 0x0000001917197227 */ /* 0x000fe400078e0016 */
[----:B------:R-:W1:Y:S02]  /*5960*/  I2F.RP R23, R18 ;  /* 0x0000001200177306 */ /* 0x000e640000209400 */
[----:B------:R-:W-:Y:S02]  /*5970*/  IMAD.MOV R12, RZ, RZ, -R12 ;  /* 0x000000ffff0c7224 */ /* 0x000fe400078e0a0c */
        /* <DEDUP_REMOVED lines=29> */
[----:B------:R-:W-:-:S05]  /*5b50*/  @!P0 LOP3.LUT R13, RZ, UR21, RZ, 0x33, !PT ;  /* 0x00000015ff0d8c12 */ /* 0x000fca000f8e33ff */
[----:B------:R-:W-:-:S05]  /*5b60*/  IMAD.IADD R20, R20, 0x1, -R13 ;  /* 0x0000000114147824 */ /* 0x000fca00078e0a0d */
[CC--:B------:R-:W-:Y:S01]  /*5b70*/  SEL R12, R20.reuse, R19.reuse, !P6 ;  /* 0x00000013140c7207 */ /* 0x0c0fe20007000000 */
[----:B------:R-:W-:-:S03]  /*5b80*/  IMAD R19, R20, R19, RZ ;  /* 0x0000001314137224 */ /* 0x000fc600078e02ff */
[----:B------:R-:W-:Y:S02]  /*5b90*/  SHF.R.S32.HI R13, RZ, 0x1f, R12 ;  /* 0x0000001fff0d7819 */ /* 0x000fe4000001140c */
[----:B------:R-:W-:Y:S02]  /*5ba0*/  SHF.R.S32.HI R14, RZ, 0x1f, R19 ;  /* 0x0000001fff0e7819 */ /* 0x000fe40000011413 */
.L_x_59:
[----:B------:R-:W-:Y:S05]  /*5bb0*/  BSYNC.RECONVERGENT B0 ;  /* 0x0000000000007941 */ /* 0x000fea0003800200 */
.L_x_58:
[----:B--2---:R-:W1:Y:S04]  /*5bc0*/  SHFL.UP PT, R20, R19, 0x1, RZ ;  /* 0x0420000013147989 */ /* 0x004e6800000e00ff */
        /* <DEDUP_REMOVED lines=37> */
.L_x_57:
[----:B------:R-:W1:Y:S08]  /*5e20*/  BREV R25, R23 ;  /* 0x0000001700197301 */ /* 0x000e700000000000 */
[----:B-1----:R-:W1:Y:S02]  /*5e30*/  FLO.U32.SH R25, R25 ;  /* 0x0000001900197300 */ /* 0x002e6400000e0400 */
[----:B-1----:R-:W1:Y:S02]  /*5e40*/  SHFL.IDX PT, R11, R11, R25, 0x1f ;  /* 0x00001f190b0b7589 */ /* 0x002e6400000e0000 */
[----:B-1----:R-:W-:-:S05]  /*5e50*/  IMAD.IADD R20, R8, 0x1, R11 ;  /* 0x0000000108147824 */ /* 0x002fca00078e020b */
[----:B------:R-:W-:-:S13]  /*5e60*/  ISETP.GE.AND P0, PT, R20, UR25, PT ;  /* 0x0000001914007c0c */ /* 0x000fda000bf06270 */
[----:B------:R-:W1:Y:S01]  /*5e70*/  @!P0 LDC.64 R26, c[0x0][0xbf0] ;  /* 0x0002fc00ff1a8b82 */ /* 0x000e620000000a00 */
[----:B------:R-:W-:Y:S04]  /*5e80*/  SHFL.IDX PT, R13, R13, R25, 0x1f ;  /* 0x00001f190d0d7589 */ /* 0x000fe800000e0000 */
[----:B------:R-:W-:Y:S01]  /*5e90*/  SHFL.IDX PT, R12, R12, R25, 0x1f ;  /* 0x00001f190c0c7589 */ /* 0x000fe200000e0000 */
[----:B-1----:R-:W-:-:S05]  /*5ea0*/  @!P0 IMAD.WIDE R26, R20, 0xc, R26 ;  /* 0x0000000c141a8825 */ /* 0x002fca00078e021a */
[----:B-----5:R1:W5:Y:S04]  /*5eb0*/  @!P0 LDG.E R6, desc[UR50][R26.64] ;  /* 0x000000321a068981 */ /* 0x020368000c1e1900 */
[----:B------:R1:W5:Y:S01]  /*5ec0*/  @!P0 LDG.E R7, desc[UR50][R26.64+0x4] ;  /* 0x000004321a078981 */ /* 0x000362000c1e1900 */
[----:B------:R-:W-:-:S03]  /*5ed0*/  IADD3 R10, P1, P0, R10, R21, -R19 ;  /* 0x000000150a0a7210 */ /* 0x000fc6000783e813 */
[----:B------:R-:W-:Y:S01]  /*5ee0*/  SHFL.IDX PT, R21, R19, R25, 0x1f ;  /* 0x00001f1913157589 */ /* 0x000fe200000e0000 */
[----:B------:R-:W-:-:S03]  /*5ef0*/  IADD3.X R18, PT, PT, R9, R18, ~R14, P1, P0 ;  /* 0x0000001209127210 */ /* 0x000fc60000fe0c0e */
[----:B------:R-:W2:Y:S04]  /*5f00*/  SHFL.IDX PT, R14, R14, R25, 0x1f ;  /* 0x00001f190e0e7589 */ /* 0x000ea800000e0000 */
[----:B------:R-:W3:Y:S04]  /*5f10*/  SHFL.IDX PT, R10, R10, R25, 0x1f ;  /* 0x00001f190a0a7589 */ /* 0x000ee800000e0000 */
[----:B------:R4:W1:Y:S01]  /*5f20*/  SHFL.IDX PT, R9, R18, R25, 0x1f ;  /* 0x00001f1912097589 */ /* 0x00086200000e0000 */
[----:B--2---:R-:W-:Y:S01]  /*5f30*/  IMAD.MOV.U32 R19, RZ, RZ, R14 ;  /* 0x000000ffff137224 */ /* 0x004fe200078e000e */
[----:B-1-34-:R-:W-:-:S07]  /*5f40*/  MOV R18, R21 ;  /* 0x0000001500127202 */ /* 0x01afce0000000f00 */
.L_x_54:
[----:B------:R-:W1:Y:S01]  /*5f50*/  LDCU UR4, c[0x0][0xbe8] ;  /* 0x00017d00ff0477ac */ /* 0x000e620008000800 */
[----:B------:R-:W-:Y:S01]  /*5f60*/  IMAD.MOV.U32 R21, RZ, RZ, -0x1 ;  /* 0xffffffffff157424 */ /* 0x000fe200078e00ff */
[----:B------:R-:W-:Y:S02]  /*5f70*/  MOV R14, 0xffffffff ;  /* 0xffffffff000e7802 */ /* 0x000fe40000000f00 */
[----:B-1----:R-:W-:-:S13]  /*5f80*/  ISETP.GE.AND P0, PT, R11, UR4, PT ;  /* 0x000000040b007c0c */ /* 0x002fda000bf06270 */
[----:B------:R-:W-:Y:S05]  /*5f90*/  @P0 BRA `(.L_x_53) ;  /* 0x0000000000e80947 */ /* 0x000fea0003800000 */
[----:B------:R-:W1:Y:S01]  /*5fa0*/  LDC R14, c[0x0][0xb98] ;  /* 0x0002e600ff0e7b82 */ /* 0x000e620000000800 */
[----:B------:R-:W-:-:S04]  /*5fb0*/  IADD3 R20, P0, PT, -R10, UR18, RZ ;  /* 0x000000120a147c10 */ /* 0x000fc8000ff1e1ff */
[----:B------:R-:W-:-:S03]  /*5fc0*/  IADD3.X R27, PT, PT, ~R9, UR17, RZ, P0, !PT ;  /* 0x00000011091b7c10 */ /* 0x000fc600087fe5ff */
[----:B------:R-:W2:Y:S08]  /*5fd0*/  LDC R25, c[0x0][0xb88] ;  /* 0x0002e200ff197b82 */ /* 0x000eb00000000800 */
[----:B------:R-:W3:Y:S01]  /*5fe0*/  LDC R23, c[0x0][0xbdc] ;  /* 0x0002f700ff177b82 */ /* 0x000ee20000000800 */
[-CC-:B-1----:R-:W-:Y:S02]  /*5ff0*/  SHF.R.U32.HI R16, RZ, R14.reuse, R27.reuse ;  /* 0x0000000eff107219 */ /* 0x182fe4000001161b */
[----:B------:R-:W-:-:S02]  /*6000*/  SHF.R.U64 R14, R20, R14, R27 ;  /* 0x0000000e140e7219 */ /* 0x000fc4000000121b */
[-CC-:B--2---:R-:W-:Y:S02]  /*6010*/  SHF.R.U32.HI R22, RZ, R25.reuse, R16.reuse ;  /* 0x00000019ff167219 */ /* 0x184fe40000011610 */
[-CC-:B------:R-:W-:Y:S02]  /*6020*/  SHF.R.U32.HI R3, RZ, R25.reuse, R13.reuse ;  /* 0x00000019ff037219 */ /* 0x180fe4000001160d */
[-C--:B------:R-:W-:Y:S02]  /*6030*/  SHF.R.U64 R16, R14, R25.reuse, R16 ;  /* 0x000000190e107219 */ /* 0x080fe40000001210 */
[----:B------:R-:W-:Y:S02]  /*6040*/  SHF.R.U64 R20, R12, R25, R13 ;  /* 0x000000190c147219 */ /* 0x000fe4000000120d */
[-CC-:B---3--:R-:W-:Y:S02]  /*6050*/  SHF.R.U32.HI R21, RZ, R23.reuse, R22.reuse ;  /* 0x00000017ff157219 */ /* 0x188fe40000011616 */
[----:B------:R-:W-:-:S02]  /*6060*/  SHF.R.U64 R22, R16, R23, R22 ;  /* 0x0000001710167219 */ /* 0x000fc40000001216 */
[----:B------:R-:W-:-:S04]  /*6070*/  LOP3.LUT R2, R21, R3, RZ, 0xfc, !PT ;  /* 0x0000000315027212 */ /* 0x000fc800078efcff */
[----:B------:R-:W-:-:S13]  /*6080*/  ISETP.NE.U32.AND P0, PT, R2, RZ, PT ;  /* 0x000000ff0200720c */ /* 0x000fda0003f05070 */
        /* <DEDUP_REMOVED lines=22> */
.L_x_61:
[----:B------:R-:W-:Y:S02]  /*61f0*/  MOV R2, 0x6210 ;  /* 0x0000621000027802 */ /* 0x000fe40000000f00 */
[----:B-----5:R-:W-:Y:S05]  /*6200*/  CALL.REL.NOINC `(.L_x_63) ;  /* 0x000000bc00a87944 */ /* 0x020fea0003c00000 */
[----:B------:R-:W-:-:S05]  /*6210*/  IADD3 R23, PT, PT, -R21, RZ, RZ ;  /* 0x000000ff15177210 */ /* 0x000fca0007ffe1ff */
[----:B------:R-:W-:-:S07]  /*6220*/  IMAD R23, R20, R23, R22 ;  /* 0x0000001714177224 */ /* 0x000fce00078e0216 */
.L_x_62:
[----:B------:R-:W1:Y:S01]  /*6230*/  LDC R20, c[0x0][0xbdc] ;  /* 0x0002f700ff147b82 */ /* 0x000e620000000800 */
[----:B------:R-:W-:Y:S02]  /*6240*/  LOP3.LUT R14, R14, UR22, RZ, 0xc0, !PT ;  /* 0x000000160e0e7c12 */ /* 0x000fe4000f8ec0ff */
[----:B------:R-:W-:-:S05]  /*6250*/  PLOP3.LUT P1, PT, PT, PT, PT, 0x8, 0x80 ;  /* 0x000000000080781c */ /* 0x000fca0003f2e170 */
[----:B------:R-:W2:Y:S08]  /*6260*/  LDC R2, c[0x0][0xb80] ;  /* 0x0002e000ff027b82 */ /* 0x000eb00000000800 */
[----:B------:R-:W3:Y:S08]  /*6270*/  LDC R3, c[0x0][0xb90] ;  /* 0x0002e400ff037b82 */ /* 0x000ef00000000800 */
[----:B------:R-:W4:Y:S01]  /*6280*/  LDC R22, c[0x0][0xbe0] ;  /* 0x0002f800ff167b82 */ /* 0x000f220000000800 */
[----:B-1----:R-:W-:-:S02]  /*6290*/  SHF.L.U32 R20, R21, R20, RZ ;  /* 0x0000001415147219 */ /* 0x002fc400000006ff */
[----:B------:R-:W-:Y:S02]  /*62a0*/  LOP3.LUT R21, R16, UR12, RZ, 0xc0, !PT ;  /* 0x0000000c10157c12 */ /* 0x000fe4000f8ec0ff */
[----:B------:R-:W-:-:S03]  /*62b0*/  P2R R16, PR, RZ, 0x2 ;  /* 0x00000002ff107803 */ /* 0x000fc60000000000 */
[----:B------:R-:W-:Y:S02]  /*62c0*/  IMAD.IADD R20, R21, 0x1, R20 ;  /* 0x0000000115147824 */ /* 0x000fe400078e0214 */
[----:B--2---:R-:W-:Y:S02]  /*62d0*/  IMAD R14, R23, R2, R14 ;  /* 0x00000002170e7224 */ /* 0x004fe400078e020e */
[----:B---3--:R-:W-:Y:S01]  /*62e0*/  IMAD R3, R20, R3, UR30 ;  /* 0x0000001e14037e24 */ /* 0x008fe2000f8e0203 */
[----:B----4-:R-:W-:-:S04]  /*62f0*/  ISETP.NE.AND P0, PT, R22, 0x1, PT ;  /* 0x000000011600780c */ /* 0x010fc80003f05270 */
[----:B------:R-:W-:Y:S02]  /*6300*/  SEL R2, R3, R14, !P0 ;  /* 0x0000000e03027207 */ /* 0x000fe40004000000 */
[----:B------:R-:W-:Y:S01]  /*6310*/  SEL R21, R14, R3, !P0 ;  /* 0x000000030e157207 */ /* 0x000fe20004000000 */
[----:B------:R-:W-:Y:S02]  /*6320*/  IMAD.MOV.U32 R3, RZ, RZ, 0x1 ;  /* 0x00000001ff037424 */ /* 0x000fe400078e00ff */
[----:B------:R-:W-:Y:S02]  /*6330*/  IMAD.MOV.U32 R14, RZ, RZ, R11 ;  /* 0x000000ffff0e7224 */ /* 0x000fe400078e000b */
.L_x_53:
[----:B------:R-:W-:-:S09]  /*6340*/  UISETP.NE.AND UP0, UPT, UR37, 0x1, UPT ;  /* 0x000000012500788c */ /* 0x000fd2000bf05270 */
[----:B------:R-:W-:Y:S05]  /*6350*/  BRA.U !UP0, `(.L_x_64) ;  /* 0x0000000108047547 */ /* 0x000fea000b800000 */
[----:B------:R-:W-:Y:S05]  /*6360*/  BPT.TRAP 0x1 ;  /* 0x000000040000795c */ /* 0x000fea0000300000 */
.L_x_64:
[----:B------:R-:W1:Y:S01]  /*6370*/  S2UR UR4, SR_CgaCtaId ;  /* 0x00000000000479c3 */ /* 0x000e620000008800 */
[----:B------:R-:W-:Y:S01]  /*6380*/  UMOV UR5, 0x400 ;  /* 0x0000040000057882 */ /* 0x000fe20000000000 */
[----:B------:R-:W-:Y:S01]  /*6390*/  SHF.L.U32 R20, R0, 0x1f, RZ ;  /* 0x0000001f00147819 */ /* 0x000fe200000006ff */
[----:B------:R-:W-:Y:S01]  /*63a0*/  VIADD R22, R15, 0x1 ;  /* 0x000000010f167836 */ /* 0x000fe20000000000 */
[----:B------:R-:W-:Y:S01]  /*63b0*/  ISETP.NE.AND P1, PT, R17, R14, PT ;  /* 0x0000000e1100720c */ /* 0x000fe20003f25270 */
[----:B-1----:R-:W-:-:S04]  /*63c0*/  ULEA UR4, UR4, UR5, 0x18 ;  /* 0x0000000504047291 */ /* 0x002fc8000f8ec0ff */
[----:B------:R-:W-:-:S09]  /*63d0*/  ULEA UR4, UR23, UR4, 0x3 ;  /* 0x0000000417047291 */ /* 0x000fd2000f8e18ff */
[----:B------:R-:W1:Y:S02]  /*63e0*/  SYNCS.PHASECHK.TRANS64.TRYWAIT P0, [UR4+0xe0], R20 ;  /* 0x0000e014ff0075a7 */ /* 0x000e640008001104 */
[----:B-1----:R-:W-:Y:S05]  /*63f0*/  @!P0 BRA `(.L_x_65) ;  /* 0x000000ac00848947 */ /* 0x002fea0003800000 */
.L_x_240:
[----:B------:R-:W-:Y:S01]  /*6400*/  ELECT P0, URZ, PT ;  /* 0x0000000000ff782f */ /* 0x000fe20003800000 */
[----:B------:R-:W-:Y:S01]  /*6410*/  @!P1 IMAD.MOV R22, RZ, RZ, R15 ;  /* 0x000000ffff169224 */ /* 0x000fe200078e020f */
[----:B------:R-:W-:Y:S01]  /*6420*/  BSSY.RECONVERGENT B0, `(.L_x_66) ;  /* 0x0000017000007945 */ /* 0x000fe20003800200 */
[----:B------:R-:W-:-:S03]  /*6430*/  ISETP.NE.AND P2, PT, R16, RZ, PT ;  /* 0x000000ff1000720c */ /* 0x000fc60003f45270 */
[----:B------:R-:W-:-:S07]  /*6440*/  PRMT R15, R22, 0x7610, R15 ;  /* 0x00007610160f7816 */ /* 0x000fce000000000f */
[----:B------:R-:W-:Y:S05]  /*6450*/  @!P0 BRA `(.L_x_67) ;  /* 0x00000000004c8947 */ /* 0x000fea0003800000 */
[----:B------:R-:W-:Y:S01]  /*6460*/  PLOP3.LUT P0, PT, P1, P2, PT, 0x20, 0x2 ;  /* 0x000000000002781c */ /* 0x000fe20000f04470 */
[----:B------:R-:W-:Y:S01]  /*6470*/  UIMAD UR5, UR23, 0x14, UR36 ;  /* 0x00000014170578a4 */ /* 0x000fe2000f8e0224 */
[----:B------:R-:W-:Y:S02]  /*6480*/  SEL R16, R15, RZ, !P2 ;  /* 0x000000ff0f107207 */ /* 0x000fe40005000000 */
[----:B-1----:R-:W-:-:S04]  /*6490*/  SEL R17, RZ, 0x1, !P0 ;  /* 0x00000001ff117807 */ /* 0x002fc80004000000 */
[----:B------:R-:W-:Y:S02]  /*64a0*/  PRMT R16, R17, 0x5410, R16 ;  /* 0x0000541011107816 */ /* 0x000fe40000000010 */
[----:B------:R1:W-:Y:S04]  /*64b0*/  STS [UR5], R2 ;  /* 0x00000002ff007988 */ /* 0x0003e80008000805 */
[----:B------:R1:W-:Y:S04]  /*64c0*/  STS [UR5+0x4], R21 ;  /* 0x00000415ff007988 */ /* 0x0003e80008000805 */
[----:B------:R1:W-:Y:S04]  /*64d0*/  STS [UR5+0xc], R3 ;  /* 0x00000c03ff007988 */ /* 0x0003e80008000805 */
[----:B------:R1:W-:Y:S04]  /*64e0*/  STS [UR5+0x10], R16 ;  /* 0x00001010ff007988 */ /* 0x0003e80008000805 */
[----:B------:R1:W-:Y:S01]  /*64f0*/  STS [UR5+0x8], R14 ;  /* 0x0000080eff007988 */ /* 0x0003e20008000805 */
[----:B------:R-:W-:Y:S01]  /*6500*/  @!PT LDS RZ, [RZ] ;  /* 0x00000000fffff984 */ /* 0x000fe20000000800 */
[----:B------:R-:W-:Y:S01]  /*6510*/  @!PT LDS RZ, [RZ] ;  /* 0x00000000fffff984 */ /* 0x000fe20000000800 */
[----:B------:R-:W-:Y:S01]  /*6520*/  @!PT LDS RZ, [RZ] ;  /* 0x00000000fffff984 */ /* 0x000fe20000000800 */
[----:B------:R-:W-:Y:S01]  /*6530*/  @!PT LDS RZ, [RZ] ;  /* 0x00000000fffff984 */ /* 0x000fe20000000800 */
[----:B------:R2:W-:Y:S06]  /*6540*/  MEMBAR.ALL.CTA ;  /* 0x0000000000007992 */ /* 0x0005ec0000008000 */
[----:B--2---:R-:W2:Y:S01]  /*6550*/  FENCE.VIEW.ASYNC.S ;  /* 0x00000000000073c6 */ /* 0x004ea20000000000 */
[----:B------:R-:W-:Y:S05]  /*6560*/  BRA.U !UP0, `(.L_x_68) ;  /* 0x0000000108047547 */ /* 0x000fea000b800000 */
[----:B------:R-:W-:Y:S05]  /*6570*/  BPT.TRAP 0x1 ;  /* 0x000000040000795c */ /* 0x000fea0000300000 */
.L_x_68:
[----:B--2---:R-:W-:Y:S01]  /*6580*/  SYNCS.ARRIVE.TRANS64.A1T0 RZ, [UR4+0xa0], RZ ;  /* 0x0000a0ffffff79a7 */ /* 0x004fe20008100004 */
.L_x_67:
[----:B------:R-:W-:Y:S05]  /*6590*/  BSYNC.RECONVERGENT B0 ;  /* 0x0000000000007941 */ /* 0x000fea0003800200 */
.L_x_66:
[----:B------:R-:W-:Y:S01]  /*65a0*/  UIADD3 UR23, UPT, UPT, UR23, 0x1, URZ ;  /* 0x0000000117177890 */ /* 0x000fe2000fffe0ff */
[----:B-1----:R-:W-:-:S03]  /*65b0*/  MOV R17, R14 ;  /* 0x0000000e00117202 */ /* 0x002fc60000000f00 */
[----:B------:R-:W-:-:S04]  /*65c0*/  UISETP.NE.AND UP0, UPT, UR23, 0x8, UPT ;  /* 0x000000081700788c */ /* 0x000fc8000bf05270 */
[----:B------:R-:W-:Y:S02]  /*65d0*/  USEL UR4, URZ, 0x1, UP0 ;  /* 0x00000001ff047887 */ /* 0x000fe40008000000 */
[----:B------:R-:W-:-:S04]  /*65e0*/  USEL UR23, UR23, URZ, UP0 ;  /* 0x000000ff17177287 */ /* 0x000fc80008000000 */
[----:B------:R-:W-:Y:S01]  /*65f0*/  LOP3.LUT R0, R0, UR4, RZ, 0x3c, !PT ;  /* 0x0000000400007c12 */ /* 0x000fe2000f8e3cff */
[----:B------:R-:W-:Y:S07]  /*6600*/  @!P2 BRA `(.L_x_69) ;  /* 0xffffffe4001ca947 */ /* 0x000fee000383ffff */
[----:B------:R-:W-:Y:S01]  /*6610*/  HFMA2 R15, -RZ, RZ, 0, 0 ;  /* 0x00000000ff0f7431 */ /* 0x000fe200000001ff */
[----:B------:R-:W-:Y:S02]  /*6620*/  PRMT R16, RZ, 0x7610, R16 ;  /* 0x00007610ff107816 */ /* 0x000fe40000000010 */
.L_x_85:
[----:B-1-3--:R-:W1:Y:S01]  /*6630*/  LDC.64 R2, c[0x0][0xbd0] ;  /* 0x0002f400ff027b82 */ /* 0x00ae620000000a00 */
        /* <DEDUP_REMOVED lines=12> */
[----:B--2---:R-:W-:Y:S05]  /*6700*/  @P0 BRA P1, `(.L_x_70) ;  /* 0x0000001400ec0947 */ /* 0x004fea0000800000 */
        /* <DEDUP_REMOVED lines=8> */
[----:B-----5:R-:W-:Y:S01]  /*6790*/  MOV R19, R6 ;  /* 0x0000000600137202 */ /* 0x020fe20000000f00 */
        /* <DEDUP_REMOVED lines=32> */
[----:B------:R-:W-:-:S04]  /*69a0*/  IMAD.WIDE.U32 R28, R25, UR4, RZ ;  /* 0x00000004191c7c25 */ /* 0x000fc8000f8e00ff */
[----:B------:R-:W2:Y:S01]  /*69b0*/  F2I.FTZ.U32.TRUNC.NTZ R27, R27 ;  /* 0x0000001b001b7305 */ /* 0x000ea2000021f000 */
[----:B------:R-:W-:-:S04]  /*69c0*/  IMAD.WIDE.U32 R30, P1, R22, UR11, R30 ;  /* 0x0000000b161e7c25 */ /* 0x000fc8000f82001e */
[----:B------:R-:W-:-:S04]  /*69d0*/  IMAD.WIDE.U32 R28, P0, R26, UR5, R28 ;  /* 0x000000051a1c7c25 */ /* 0x000fc8000f80001c */
[----:B------:R-:W-:-:S04]  /*69e0*/  IMAD.WIDE.U32 R38, R26, UR4, RZ ;  /* 0x000000041a267c25 */ /* 0x000fc8000f8e00ff */
[----:B------:R-:W-:Y:S01]  /*69f0*/  IMAD.X R35, RZ, RZ, RZ, P1 ;  /* 0x000000ffff237224 */ /* 0x000fe200008e06ff */
[----:B------:R-:W-:Y:S01]  /*6a00*/  IADD3 RZ, P1, PT, R37, R30, RZ ;  /* 0x0000001e25ff7210 */ /* 0x000fe20007f3e0ff */
[----:B-1----:R-:W-:Y:S01]  /*6a10*/  VIADD R12, R12, 0xffffffe ;  /* 0x0ffffffe0c0c7836 */ /* 0x002fe20000000000 */
[----:B------:R-:W-:Y:S01]  /*6a20*/  IADD3 RZ, P2, PT, R39, R28, RZ ;  /* 0x0000001c27ff7210 */ /* 0x000fe20007f5e0ff */
[----:B------:R-:W-:Y:S02]  /*6a30*/  IMAD.MOV.U32 R34, RZ, RZ, R31 ;  /* 0x000000ffff227224 */ /* 0x000fe400078e001f */
[----:B------:R-:W-:Y:S01]  /*6a40*/  IMAD.X R33, RZ, RZ, RZ, P0 ;  /* 0x000000ffff217224 */ /* 0x000fe200000e06ff */
[----:B------:R-:W-:Y:S01]  /*6a50*/  ISETP.NE.U32.AND P0, PT, RZ, UR10, PT ;  /* 0x0000000aff007c0c */ /* 0x000fe2000bf05070 */
[----:B------:R-:W-:Y:S02]  /*6a60*/  IMAD.MOV.U32 R32, RZ, RZ, R29 ;  /* 0x000000ffff207224 */ /* 0x000fe400078e001d */
[----:B------:R1:W3:Y:S01]  /*6a70*/  F2I.FTZ.U32.TRUNC.NTZ R29, R12 ;  /* 0x0000000c001d7305 */ /* 0x0002e2000021f000 */
[----:B------:R-:W-:Y:S01]  /*6a80*/  IMAD.WIDE.U32.X R34, R21, UR11, R34, P1 ;  /* 0x0000000b15227c25 */ /* 0x000fe200088e0422 */
[----:B------:R-:W-:-:S02]  /*6a90*/  ISETP.NE.U32.AND P1, PT, RZ, UR4, PT ;  /* 0x00000004ff007c0c */ /* 0x000fc4000bf25070 */
[----:B------:R-:W-:Y:S01]  /*6aa0*/  ISETP.NE.AND.EX P0, PT, RZ, UR11, PT, P0 ;  /* 0x0000000bff007c0c */ /* 0x000fe2000bf05300 */
[----:B------:R-:W-:Y:S01]  /*6ab0*/  IMAD.WIDE.U32.X R32, R25, UR5, R32, P2 ;  /* 0x0000000519207c25 */ /* 0x000fe200090e0420 */
[----:B------:R-:W-:Y:S02]  /*6ac0*/  ISETP.NE.AND.EX P1, PT, RZ, UR5, PT, P1 ;  /* 0x00000005ff007c0c */ /* 0x000fe4000bf25310 */
[----:B------:R-:W-:Y:S01]  /*6ad0*/  SEL R20, R20, R34, !P0 ;  /* 0x0000002214147207 */ /* 0x000fe20004000000 */
[----:B--2---:R-:W-:Y:S01]  /*6ae0*/  IMAD.MOV R22, RZ, RZ, -R27 ;  /* 0x000000ffff167224 */ /* 0x004fe200078e0a1b */
[----:B------:R-:W-:Y:S01]  /*6af0*/  SEL R19, R19, R35, !P0 ;  /* 0x0000002313137207 */ /* 0x000fe20004000000 */
[----:B------:R-:W-:Y:S01]  /*6b00*/  IMAD.MOV.U32 R26, RZ, RZ, RZ ;  /* 0x000000ffff1a7224 */ /* 0x000fe200078e00ff */
[----:B------:R-:W-:Y:S01]  /*6b10*/  SEL R24, R24, R32, !P1 ;  /* 0x0000002018187207 */ /* 0x000fe20004800000 */
[----:B------:R-:W-:Y:S01]  /*6b20*/  IMAD R21, R22, R18, RZ ;  /* 0x0000001216157224 */ /* 0x000fe200078e02ff */
[----:B------:R-:W-:Y:S01]  /*6b30*/  SEL R23, R23, R33, !P1 ;  /* 0x0000002117177207 */ /* 0x000fe20004800000 */
[----:B------:R-:W-:Y:S01]  /*6b40*/  IMAD.MOV.U32 R28, RZ, RZ, RZ ;  /* 0x000000ffff1c7224 */ /* 0x000fe200078e00ff */
[----:B-1----:R-:W-:Y:S01]  /*6b50*/  SHF.R.U64 R12, R20, UR8, R19 ;  /* 0x00000008140c7c19 */ /* 0x002fe20008001213 */
[----:B------:R-:W-:Y:S01]  /*6b60*/  IMAD.HI.U32 R21, R27, R21, R26 ;  /* 0x000000151b157227 */ /* 0x000fe200078e001a */
[----:B------:R-:W-:-:S02]  /*6b70*/  SHF.R.U64 R23, R24, UR6, R23 ;  /* 0x0000000618177c19 */ /* 0x000fc40008001217 */
[----:B------:R-:W-:Y:S01]  /*6b80*/  IADD3 R25, PT, PT, R5, -0x1, R12 ;  /* 0xffffffff05197810 */ /* 0x000fe20007ffe00c */
[----:B---3--:R-:W-:Y:S01]  /*6b90*/  IMAD.MOV R26, RZ, RZ, -R29 ;  /* 0x000000ffff1a7224 */ /* 0x008fe200078e0a1d */
[----:B------:R-:W-:Y:S02]  /*6ba0*/  IADD3 R24, PT, PT, R4, -0x1, R23 ;  /* 0xffffffff04187810 */ /* 0x000fe40007ffe017 */
[----:B------:R-:W-:Y:S01]  /*6bb0*/  IABS R20, R5 ;  /* 0x0000000500147213 */ /* 0x000fe20000000000 */
[----:B------:R-:W-:Y:S01]  /*6bc0*/  IMAD R23, R26, R13, RZ ;  /* 0x0000000d1a177224 */ /* 0x000fe200078e02ff */
[----:B------:R-:W-:Y:S02]  /*6bd0*/  IABS R22, R25 ;  /* 0x0000001900167213 */ /* 0x000fe40000000000 */
[----:B------:R-:W-:Y:S01]  /*6be0*/  IABS R12, R4 ;  /* 0x00000004000c7213 */ /* 0x000fe20000000000 */
[----:B------:R-:W-:Y:S01]  /*6bf0*/  IMAD.HI.U32 R23, R29, R23, R28 ;  /* 0x000000171d177227 */ /* 0x000fe200078e001c */
[----:B------:R-:W-:-:S02]  /*6c00*/  IABS R19, R24 ;  /* 0x0000001800137213 */ /* 0x000fc40000000000 */
[----:B------:R-:W-:Y:S01]  /*6c10*/  ISETP.GE.AND P4, PT, R25, RZ, PT ;  /* 0x000000ff1900720c */ /* 0x000fe20003f86270 */
[----:B------:R-:W-:Y:S01]  /*6c20*/  IMAD.MOV R20, RZ, RZ, -R20 ;  /* 0x000000ffff147224 */ /* 0x000fe200078e0a14 */
[----:B------:R-:W-:Y:S01]  /*6c30*/  ISETP.GE.AND P2, PT, R24, RZ, PT ;  /* 0x000000ff1800720c */ /* 0x000fe20003f46270 */
[----:B------:R-:W-:-:S04]  /*6c40*/  IMAD.HI.U32 R21, R21, R22, RZ ;  /* 0x0000001615157227 */ /* 0x000fc800078e00ff */
        /* <DEDUP_REMOVED lines=26> */
.L_x_73:
[----:B------:R-:W-:Y:S05]  /*6df0*/  BSYNC.RECONVERGENT B0 ;  /* 0x0000000000007941 */ /* 0x000fea0003800200 */
.L_x_72:
        /* <DEDUP_REMOVED lines=26> */
[----:B------:R-:W-:Y:S01]  /*6fa0*/  IADD3 R26, P0, PT, R19, R24, RZ ;  /* 0x00000018131a7210 */ /* 0x000fe20007f1e0ff */
[----:B------:R-:W-:Y:S01]  /*6fb0*/  IMAD.U32 R24, RZ, RZ, UR17 ;  /* 0x00000011ff187e24 */ /* 0x000fe2000f8e00ff */
        /* <DEDUP_REMOVED lines=8> */
[----:B------:R-:W-:-:S05]  /*7040*/  IADD3 R22, P0, PT, R19, R10, RZ ;  /* 0x0000000a13167210 */ /* 0x000fca0007f1e0ff */
        /* <DEDUP_REMOVED lines=12> */
.L_x_77:
        /* <DEDUP_REMOVED lines=33> */
[----:B------:R-:W-:Y:S02]  /*7320*/  IMAD.MOV.U32 R24, RZ, RZ, R27 ;  /* 0x000000ffff187224 */ /* 0x000fe400078e001b */
[----:B------:R-:W-:-:S04]  /*7330*/  IMAD.WIDE.U32.X R18, R18, UR11, R28, P0 ;  /* 0x0000000b12127c25 */ /* 0x000fc800080e041c */
[----:B------:R-:W-:-:S05]  /*7340*/  IMAD.WIDE.U32 R28, R23, UR4, RZ ;  /* 0x00000004171c7c25 */ /* 0x000fca000f8e00ff */
[----:B------:R-:W-:-:S05]  /*7350*/  IADD3 RZ, P0, PT, R29, R26, RZ ;  /* 0x0000001a1dff7210 */ /* 0x000fca0007f1e0ff */
[----:B------:R-:W-:Y:S01]  /*7360*/  IMAD.WIDE.U32.X R22, R22, UR5, R24, P0 ;  /* 0x0000000516167c25 */ /* 0x000fe200080e0418 */
[----:B------:R-:W-:-:S04]  /*7370*/  ISETP.NE.U32.AND P0, PT, RZ, UR10, PT ;  /* 0x0000000aff007c0c */ /* 0x000fc8000bf05070 */
[----:B------:R-:W-:-:S04]  /*7380*/  ISETP.NE.AND.EX P0, PT, RZ, UR11, PT, P0 ;  /* 0x0000000bff007c0c */ /* 0x000fc8000bf05300 */
[----:B------:R-:W-:Y:S02]  /*7390*/  SEL R13, R13, R18, !P0 ;  /* 0x000000120d0d7207 */ /* 0x000fe40004000000 */
[----:B------:R-:W-:Y:S02]  /*73a0*/  SEL R12, R12, R19, !P0 ;  /* 0x000000130c0c7207 */ /* 0x000fe40004000000 */
[----:B------:R-:W-:Y:S02]  /*73b0*/  ISETP.NE.U32.AND P0, PT, RZ, UR4, PT ;  /* 0x00000004ff007c0c */ /* 0x000fe4000bf05070 */
[----:B------:R-:W-:Y:S02]  /*73c0*/  SHF.R.U64 R12, R13, UR8, R12 ;  /* 0x000000080d0c7c19 */ /* 0x000fe4000800120c */
[----:B------:R-:W-:-:S04]  /*73d0*/  ISETP.NE.AND.EX P0, PT, RZ, UR5, PT, P0 ;  /* 0x00000005ff007c0c */ /* 0x000fc8000bf05300 */
[----:B------:R-:W-:Y:S02]  /*73e0*/  SEL R18, R20, R23, !P0 ;  /* 0x0000001714127207 */ /* 0x000fe40004000000 */
[-C--:B------:R-:W-:Y:S02]  /*73f0*/  IABS R20, R5.reuse ;  /* 0x0000000500147213 */ /* 0x080fe40000000000 */
[----:B------:R-:W-:Y:S02]  /*7400*/  SEL R21, R21, R22, !P0 ;  /* 0x0000001615157207 */ /* 0x000fe40004000000 */
[----:B------:R-:W1:Y:S01]  /*7410*/  I2F.RP R23, R20 ;  /* 0x0000001400177306 */ /* 0x000e620000209400 */
[----:B------:R-:W-:Y:S02]  /*7420*/  IADD3 R22, PT, PT, R5, -0x1, R12 ;  /* 0xffffffff05167810 */ /* 0x000fe40007ffe00c */
[----:B------:R-:W-:Y:S02]  /*7430*/  IABS R12, R5 ;  /* 0x00000005000c7213 */ /* 0x000fe40000000000 */
[----:B------:R-:W-:-:S02]  /*7440*/  IABS R13, R22 ;  /* 0x00000016000d7213 */ /* 0x000fc40000000000 */
[----:B------:R-:W-:Y:S01]  /*7450*/  SHF.R.U64 R21, R21, UR6, R18 ;  /* 0x0000000615157c19 */ /* 0x000fe20008001212 */
[----:B------:R-:W-:-:S03]  /*7460*/  IMAD.MOV R12, RZ, RZ, -R12 ;  /* 0x000000ffff0c7224 */ /* 0x000fc600078e0a0c */
[----:B------:R-:W-:Y:S01]  /*7470*/  IADD3 R21, PT, PT, R4, -0x1, R21 ;  /* 0xffffffff04157810 */ /* 0x000fe20007ffe015 */
[----:B-1----:R-:W1:Y:S02]  /*7480*/  MUFU.RCP R24, R23 ;  /* 0x0000001700187308 */ /* 0x002e640000001000 */
[----:B-1----:R-:W-:-:S06]  /*7490*/  VIADD R24, R24, 0xffffffe ;  /* 0x0ffffffe18187836 */ /* 0x002fcc0000000000 */
[----:B------:R-:W1:Y:S02]  /*74a0*/  F2I.FTZ.U32.TRUNC.NTZ R25, R24 ;  /* 0x0000001800197305 */ /* 0x000e64000021f000 */
[----:B-1----:R-:W-:Y:S02]  /*74b0*/  IMAD.MOV R19, RZ, RZ, -R25 ;  /* 0x000000ffff137224 */ /* 0x002fe400078e0a19 */
[----:B------:R-:W-:Y:S02]  /*74c0*/  IMAD.MOV.U32 R24, RZ, RZ, RZ ;  /* 0x000000ffff187224 */ /* 0x000fe400078e00ff */
[----:B------:R-:W-:-:S04]  /*74d0*/  IMAD R19, R19, R20, RZ ;  /* 0x0000001413137224 */ /* 0x000fc800078e02ff */
[----:B------:R-:W-:-:S06]  /*74e0*/  IMAD.HI.U32 R19, R25, R19, R24 ;  /* 0x0000001319137227 */ /* 0x000fcc00078e0018 */
[----:B------:R-:W-:-:S04]  /*74f0*/  IMAD.HI.U32 R19, R19, R13, RZ ;  /* 0x0000000d13137227 */ /* 0x000fc800078e00ff */
[----:B------:R-:W-:Y:S01]  /*7500*/  IMAD R23, R19, R12, R13 ;  /* 0x0000000c13177224 */ /* 0x000fe200078e020d */
[----:B------:R-:W-:Y:S02]  /*7510*/  IABS R19, R4 ;  /* 0x0000000400137213 */ /* 0x000fe40000000000 */
[----:B------:R-:W-:Y:S02]  /*7520*/  IABS R13, R21 ;  /* 0x00000015000d7213 */ /* 0x000fe40000000000 */
[----:B------:R-:W1:Y:S01]  /*7530*/  I2F.RP R26, R19 ;  /* 0x00000013001a7306 */ /* 0x000e620000209400 */
[----:B------:R-:W-:-:S13]  /*7540*/  ISETP.GT.U32.AND P0, PT, R20, R23, PT ;  /* 0x000000171400720c */ /* 0x000fda0003f04070 */
[----:B------:R-:W-:Y:S01]  /*7550*/  @!P0 IMAD.IADD R23, R23, 0x1, -R20 ;  /* 0x0000000117178824 */ /* 0x000fe200078e0a14 */
[----:B-1----:R-:W1:Y:S02]  /*7560*/  MUFU.RCP R24, R26 ;  /* 0x0000001a00187308 */ /* 0x002e640000001000 */
[----:B-1----:R-:W-:-:S06]  /*7570*/  VIADD R24, R24, 0xffffffe ;  /* 0x0ffffffe18187836 */ /* 0x002fcc0000000000 */
        /* <DEDUP_REMOVED lines=29> */
.L_x_76:
[----:B------:R-:W-:Y:S05]  /*7750*/  BSYNC.RECONVERGENT B0 ;  /* 0x0000000000007941 */ /* 0x000fea0003800200 */
.L_x_75:
[----:B------:R-:W1:Y:S04]  /*7760*/  SHFL.UP PT, R20, R23, 0x1, RZ ;  /* 0x0420000017147989 */ /* 0x000e6800000e00ff */
[----:B------:R-:W3:Y:S01]  /*7770*/  SHFL.UP PT, R19, R18, 0x1, RZ ;  /* 0x0420000012137989 */ /* 0x000ee200000e00ff */
[----:B-1----:R-:W-:Y:S02]  /*7780*/  SEL R20, R20, RZ, P5 ;  /* 0x000000ff14147207 */ /* 0x002fe40002800000 */
[----:B---3--:R-:W-:Y:S02]  /*7790*/  SEL R19, R19, RZ, P5 ;  /* 0x000000ff13137207 */ /* 0x008fe40002800000 */
[----:B------:R-:W-:-:S05]  /*77a0*/  IADD3 R20, P0, PT, R20, R23, RZ ;  /* 0x0000001714147210 */ /* 0x000fca0007f1e0ff */
[----:B------:R-:W-:Y:S01]  /*77b0*/  IMAD.X R19, R19, 0x1, R18, P0 ;  /* 0x0000000113137824 */ /* 0x000fe200000e0612 */
        /* <DEDUP_REMOVED lines=32> */
.L_x_74:
        /* <DEDUP_REMOVED lines=17> */
.L_x_71:
[----:B------:R-:W3:Y:S01]  /*7ad0*/  LDCU UR4, c[0x0][0xbe8] ;  /* 0x00017d00ff0477ac */ /* 0x000ee20008000800 */
[----:B------:R-:W-:Y:S01]  /*7ae0*/  IMAD.MOV.U32 R22, RZ, RZ, -0x1 ;  /* 0xffffffffff167424 */ /* 0x000fe200078e00ff */
[----:B--2---:R-:W-:Y:S02]  /*7af0*/  MOV R21, 0xffffffff ;  /* 0xffffffff00157802 */ /* 0x004fe40000000f00 */
[----:B---3--:R-:W-:-:S13]  /*7b00*/  ISETP.GE.AND P0, PT, R11, UR4, PT ;  /* 0x000000040b007c0c */ /* 0x008fda000bf06270 */
[----:B------:R-:W-:Y:S05]  /*7b10*/  @P0 BRA `(.L_x_70) ;  /* 0x0000000000e80947 */ /* 0x000fea0003800000 */
[----:B------:R-:W2:Y:S01]  /*7b20*/  LDC R17, c[0x0][0xb98] ;  /* 0x0002e600ff117b82 */ /* 0x000ea20000000800 */
[----:B-1----:R-:W-:-:S04]  /*7b30*/  IADD3 R24, P0, PT, -R10, UR18, RZ ;  /* 0x000000120a187c10 */ /* 0x002fc8000ff1e1ff */
[----:B------:R-:W-:-:S03]  /*7b40*/  IADD3.X R20, PT, PT, ~R9, UR17, RZ, P0, !PT ;  /* 0x0000001109147c10 */ /* 0x000fc600087fe5ff */
[----:B------:R-:W1:Y:S08]  /*7b50*/  LDC R25, c[0x0][0xb88] ;  /* 0x0002e200ff197b82 */ /* 0x000e700000000800 */
[----:B------:R-:W3:Y:S01]  /*7b60*/  LDC R23, c[0x0][0xbdc] ;  /* 0x0002f700ff177b82 */ /* 0x000ee20000000800 */
[-CC-:B--2---:R-:W-:Y:S02]  /*7b70*/  SHF.R.U32.HI R26, RZ, R17.reuse, R20.reuse ;  /* 0x00000011ff1a7219 */ /* 0x184fe40000011614 */
[----:B------:R-:W-:-:S02]  /*7b80*/  SHF.R.U64 R17, R24, R17, R20 ;  /* 0x0000001118117219 */ /* 0x000fc40000001214 */
[-CC-:B-1----:R-:W-:Y:S02]  /*7b90*/  SHF.R.U32.HI R22, RZ, R25.reuse, R26.reuse ;  /* 0x00000019ff167219 */ /* 0x182fe4000001161a */
        /* <DEDUP_REMOVED lines=29> */
.L_x_78:
[----:B------:R-:W-:Y:S02]  /*7d70*/  MOV R2, 0x7d90 ;  /* 0x00007d9000027802 */ /* 0x000fe40000000f00 */
[----:B-----5:R-:W-:Y:S05]  /*7d80*/  CALL.REL.NOINC `(.L_x_63) ;  /* 0x000000a000c87944 */ /* 0x020fea0003c00000 */
[----:B------:R-:W-:-:S05]  /*7d90*/  IADD3 R23, PT, PT, -R21, RZ, RZ ;  /* 0x000000ff15177210 */ /* 0x000fca0007ffe1ff */
[----:B------:R-:W-:-:S07]  /*7da0*/  IMAD R23, R20, R23, R22 ;  /* 0x0000001714177224 */ /* 0x000fce00078e0216 */
.L_x_79:
[----:B------:R-:W1:Y:S01]  /*7db0*/  LDC R20, c[0x0][0xbdc] ;  /* 0x0002f700ff147b82 */ /* 0x000e620000000800 */
[----:B------:R-:W-:Y:S02]  /*7dc0*/  LOP3.LUT R17, R17, UR22, RZ, 0xc0, !PT ;  /* 0x0000001611117c12 */ /* 0x000fe4000f8ec0ff */
[----:B------:R-:W-:-:S05]  /*7dd0*/  PLOP3.LUT P1, PT, PT, PT, PT, 0x8, 0x80 ;  /* 0x000000000080781c */ /* 0x000fca0003f2e170 */
[----:B------:R-:W2:Y:S08]  /*7de0*/  LDC R2, c[0x0][0xb80] ;  /* 0x0002e000ff027b82 */ /* 0x000eb00000000800 */
[----:B------:R-:W3:Y:S08]  /*7df0*/  LDC R3, c[0x0][0xb90] ;  /* 0x0002e400ff037b82 */ /* 0x000ef00000000800 */
[----:B------:R-:W4:Y:S01]  /*7e00*/  LDC R22, c[0x0][0xbe0] ;  /* 0x0002f800ff167b82 */ /* 0x000f220000000800 */
[----:B-1----:R-:W-:-:S02]  /*7e10*/  SHF.L.U32 R20, R21, R20, RZ ;  /* 0x0000001415147219 */ /* 0x002fc400000006ff */
[----:B------:R-:W-:-:S05]  /*7e20*/  LOP3.LUT R21, R26, UR12, RZ, 0xc0, !PT ;  /* 0x0000000c1a157c12 */ /* 0x000fca000f8ec0ff */
[----:B------:R-:W-:Y:S02]  /*7e30*/  IMAD.IADD R20, R21, 0x1, R20 ;  /* 0x0000000115147824 */ /* 0x000fe400078e0214 */
[----:B--2---:R-:W-:Y:S02]  /*7e40*/  IMAD R17, R23, R2, R17 ;  /* 0x0000000217117224 */ /* 0x004fe400078e0211 */
[----:B------:R-:W-:Y:S02]  /*7e50*/  IMAD.MOV.U32 R21, RZ, RZ, R11 ;  /* 0x000000ffff157224 */ /* 0x000fe400078e000b */
[----:B---3--:R-:W-:Y:S02]  /*7e60*/  IMAD R20, R20, R3, UR30 ;  /* 0x0000001e14147e24 */ /* 0x008fe4000f8e0203 */
[----:B------:R-:W-:Y:S01]  /*7e70*/  IMAD.MOV.U32 R3, RZ, RZ, 0x1 ;  /* 0x00000001ff037424 */ /* 0x000fe200078e00ff */
[----:B----4-:R-:W-:-:S04]  /*7e80*/  ISETP.NE.AND P0, PT, R22, 0x1, PT ;  /* 0x000000011600780c */ /* 0x010fc80003f05270 */
[----:B------:R-:W-:Y:S02]  /*7e90*/  SEL R2, R20, R17, !P0 ;  /* 0x0000001114027207 */ /* 0x000fe40004000000 */
[----:B------:R-:W-:Y:S02]  /*7ea0*/  SEL R22, R17, R20, !P0 ;  /* 0x0000001411167207 */ /* 0x000fe40004000000 */
[----:B------:R-:W-:Y:S02]  /*7eb0*/  P2R R17, PR, RZ, 0x2 ;  /* 0x00000002ff117803 */ /* 0x000fe40000000000 */
.L_x_70:
[----:B------:R-:W-:-:S09]  /*7ec0*/  UISETP.NE.AND UP0, UPT, UR37, 0x1, UPT ;  /* 0x000000012500788c */ /* 0x000fd2000bf05270 */
[----:B------:R-:W-:Y:S05]  /*7ed0*/  BRA.U !UP0, `(.L_x_80) ;  /* 0x0000000108047547 */ /* 0x000fea000b800000 */
[----:B------:R-:W-:Y:S05]  /*7ee0*/  BPT.TRAP 0x1 ;  /* 0x000000040000795c */ /* 0x000fea0000300000 */
.L_x_80:
[----:B------:R-:W2:Y:S01]  /*7ef0*/  S2UR UR4, SR_CgaCtaId ;  /* 0x00000000000479c3 */ /* 0x000ea20000008800 */
[----:B------:R-:W-:Y:S01]  /*7f00*/  UMOV UR5, 0x400 ;  /* 0x0000040000057882 */ /* 0x000fe20000000000 */
[----:B------:R-:W-:Y:S02]  /*7f10*/  SHF.L.U32 R20, R0, 0x1f, RZ ;  /* 0x0000001f00147819 */ /* 0x000fe400000006ff */
[----:B------:R-:W-:Y:S02]  /*7f20*/  ISETP.NE.AND P1, PT, R14, R21, PT ;  /* 0x000000150e00720c */ /* 0x000fe40003f25270 */
[----:B------:R-:W-:-:S04]  /*7f30*/  ISETP.NE.AND P2, PT, R17, RZ, PT ;  /* 0x000000ff1100720c */ /* 0x000fc80003f45270 */
[----:B------:R-:W-:Y:S01]  /*7f40*/  ISETP.NE.AND P2, PT, R14, R21, !P2 ;  /* 0x000000150e00720c */ /* 0x000fe20005745270 */
[----:B------:R-:W-:-:S06]  /*7f50*/  VIADD R14, R16, 0x1 ;  /* 0x00000001100e7836 */ /* 0x000fcc0000000000 */
[----:B------:R-:W-:Y:S01]  /*7f60*/  @!P1 IMAD.MOV R14, RZ, RZ, R16 ;  /* 0x000000ffff0e9224 */ /* 0x000fe200078e0210 */
[----:B--2---:R-:W-:-:S04]  /*7f70*/  ULEA UR4, UR4, UR5, 0x18 ;  /* 0x0000000504047291 */ /* 0x004fc8000f8ec0ff */
[----:B------:R-:W-:-:S09]  /*7f80*/  ULEA UR4, UR23, UR4, 0x3 ;  /* 0x0000000417047291 */ /* 0x000fd2000f8e18ff */
[----:B------:R-:W2:Y:S02]  /*7f90*/  SYNCS.PHASECHK.TRANS64.TRYWAIT P0, [UR4+0xe0], R20 ;  /* 0x0000e014ff0075a7 */ /* 0x000ea40008001104 */
[----:B--2---:R-:W-:Y:S05]  /*7fa0*/  @!P0 BRA `(.L_x_81) ;  /* 0x0000009000b08947 */ /* 0x004fea0003800000 */
.L_x_242:
[----:B------:R-:W-:Y:S02]  /*7fb0*/  ELECT P0, URZ, PT ;  /* 0x0000000000ff782f */ /* 0x000fe40003800000 */
[----:B------:R-:W-:Y:S01]  /*7fc0*/  ISETP.NE.AND P1, PT, R17, RZ, PT ;  /* 0x000000ff1100720c */ /* 0x000fe20003f25270 */
[----:B------:R-:W-:Y:S03]  /*7fd0*/  BSSY.RECONVERGENT B0, `(.L_x_82) ;  /* 0x0000015000007945 */ /* 0x000fe60003800200 */
[----:B------:R-:W-:-:S04]  /*7fe0*/  SEL R14, R14, RZ, !P1 ;  /* 0x000000ff0e0e7207 */ /* 0x000fc80004800000 */
[----:B------:R-:W-:-:S03]  /*7ff0*/  PRMT R16, R14, 0x7610, R16 ;  /* 0x000076100e107816 */ /* 0x000fc60000000010 */
[----:B------:R-:W-:Y:S05]  /*8000*/  @!P0 BRA `(.L_x_83) ;  /* 0x0000000000448947 */ /* 0x000fea0003800000 */
[----:B------:R-:W-:Y:S01]  /*8010*/  UIMAD UR5, UR23, 0x14, UR36 ;  /* 0x00000014170578a4 */ /* 0x000fe2000f8e0224 */
[----:B------:R-:W-:-:S04]  /*8020*/  SEL R17, RZ, 0x1, !P2 ;  /* 0x00000001ff117807 */ /* 0x000fc80005000000 */
[----:B------:R-:W-:-:S04]  /*8030*/  PRMT R17, R17, 0x5410, R16 ;  /* 0x0000541011117816 */ /* 0x000fc80000000010 */
        /* <DEDUP_REMOVED lines=10> */
[----:B----4-:R-:W4:Y:S01]  /*80e0*/  FENCE.VIEW.ASYNC.S ;  /* 0x00000000000073c6 */ /* 0x010f220000000000 */
[----:B------:R-:W-:Y:S05]  /*80f0*/  BRA.U !UP0, `(.L_x_84) ;  /* 0x0000000108047547 */ /* 0x000fea000b800000 */
[----:B------:R-:W-:Y:S05]  /*8100*/  BPT.TRAP 0x1 ;  /* 0x000000040000795c */ /* 0x000fea0000300000 */
.L_x_84:
[----:B----4-:R-:W-:Y:S01]  /*8110*/  SYNCS.ARRIVE.TRANS64.A1T0 RZ, [UR4+0xa0], RZ ;  /* 0x0000a0ffffff79a7 */ /* 0x010fe20008100004 */
.L_x_83:
[----:B------:R-:W-:Y:S05]  /*8120*/  BSYNC.RECONVERGENT B0 ;  /* 0x0000000000007941 */ /* 0x000fea0003800200 */
.L_x_82:
[----:B------:R-:W-:Y:S01]  /*8130*/  UIADD3 UR23, UPT, UPT, UR23, 0x1, URZ ;  /* 0x0000000117177890 */ /* 0x000fe2000fffe0ff */
[----:B------:R-:W-:Y:S02]  /*8140*/  VIADD R15, R15, 0x1 ;  /* 0x000000010f0f7836 */ /* 0x000fe40000000000 */
[----:B------:R-:W-:Y:S01]  /*8150*/  IMAD.MOV.U32 R14, RZ, RZ, R21 ;  /* 0x000000ffff0e7224 */ /* 0x000fe200078e0015 */
[----:B------:R-:W-:Y:S02]  /*8160*/  UISETP.NE.AND UP0, UPT, UR23, 0x8, UPT ;  /* 0x000000081700788c */ /* 0x000fe4000bf05270 */
[----:B------:R-:W-:Y:S02]  /*8170*/  ISETP.NE.AND P0, PT, R15, 0x4, PT ;  /* 0x000000040f00780c */ /* 0x000fe40003f05270 */
[----:B------:R-:W-:Y:S02]  /*8180*/  USEL UR4, URZ, 0x1, UP0 ;  /* 0x00000001ff047887 */ /* 0x000fe40008000000 */
[----:B------:R-:W-:-:S04]  /*8190*/  USEL UR23, UR23, URZ, UP0 ;  /* 0x000000ff17177287 */ /* 0x000fc80008000000 */
[----:B------:R-:W-:-:S05]  /*81a0*/  LOP3.LUT R0, R0, UR4, RZ, 0x3c, !PT ;  /* 0x0000000400007c12 */ /* 0x000fca000f8e3cff */
[----:B------:R-:W-:Y:S05]  /*81b0*/  @!P0 EXIT ;  /* 0x000000000000894d */ /* 0x000fea0003800000 */
[----:B------:R-:W-:Y:S05]  /*81c0*/  BRA `(.L_x_85) ;  /* 0xffffffe400187947 */ /* 0x000fea000383ffff */
.L_x_52:
[----:B------:R-:W-:-:S09]  /*81d0*/  UISETP.NE.AND UP0, UPT, UR37, 0x3, UPT ;  /* 0x000000032500788c */ /* 0x000fd2000bf05270 */
[----:B------:R-:W-:Y:S05]  /*81e0*/  BRA.U UP0, `(.L_x_86) ;  /* 0x0000001100cc7547 */ /* 0x000fea000b800000 */
[----:B------:R-:W-:-:S08]  /*81f0*/  NOP ;  /* 0x0000000000007918 */ /* 0x000fd00000000000 */
[----:B-12--5:R-:W1:-:S00]  /*8200*/  USETMAXREG.DEALLOC.CTAPOOL 0x88 ;  /* 0x00000088000079c8 */ /* 0x026e4000080e0500 */
[----:B-1----:R-:W1:Y:S01]  /*8210*/  LDC.64 R22, c[0x0][0x390] ;  /* 0x0000e400ff167b82 */ /* 0x002e620000000a00 */
[----:B------:R-:W-:Y:S02]  /*8220*/  HFMA2 R20, -RZ, RZ, 0, 0 ;  /* 0x00000000ff147431 */ /* 0x000fe400000001ff */
[----:B------:R-:W-:Y:S01]  /*8230*/  IMAD.MOV.U32 R21, RZ, RZ, 0x1 ;  /* 0x00000001ff157424 */ /* 0x000fe200078e00ff */
[----:B------:R-:W-:Y:S01]  /*8240*/  PRMT R4, RZ, 0x7610, R4 ;  /* 0x00007610ff047816 */ /* 0x000fe20000000004 */
[----:B------:R-:W2:Y:S03]  /*8250*/  LDCU UR26, c[0x0][0x880] ;  /* 0x00011000ff1a77ac */ /* 0x000ea60008000800 */
[----:B------:R-:W3:Y:S01]  /*8260*/  LDC.64 R10, c[0x0][0xb08] ;  /* 0x0002c200ff0a7b82 */ /* 0x000ee20000000a00 */
[----:B------:R-:W4:Y:S01]  /*8270*/  LDCU.64 UR6, c[0x0][0x888] ;  /* 0x00011100ff0677ac */ /* 0x000f220008000a00 */
[----:B------:R-:W-:-:S02]  /*8280*/  USEL UR25, URZ, 0x1, UP4 ;  /* 0x00000001ff197887 */ /* 0x000fc4000a000000 */
[----:B------:R-:W-:-:S04]  /*8290*/  UPLOP3.LUT UP1, UPT, UPT, UPT, UPT, 0x40, 0x4 ;  /* 0x000000000004789c */ /* 0x000fc80003f2e870 */
[----:B------:R-:W1:Y:S01]  /*82a0*/  LDC.64 R8, c[0x0][0xb10] ;  /* 0x0002c400ff087b82 */ /* 0x000e620000000a00 */
[----:B------:R-:W-:-:S07]  /*82b0*/  UMOV UR5, URZ ;  /* 0x000000ff00057c82 */ /* 0x000fce0008000000 */
[----:B--2---:R-:W1:Y:S02]  /*82c0*/  LDC.64 R2, c[0x0][0x890] ;  /* 0x00022400ff027b82 */ /* 0x004e640000000a00 */
.L_x_120:
[----:B--2---:R-:W-:Y:S04]  /*82d0*/  LOP3.LUT R0, R4, 0xffff, RZ, 0xc0, !PT ;  /* 0x0000ffff04007812 */ /* 0x004fe800078ec0ff */
[----:B------:R-:W-:Y:S04]  /*82e0*/  SHF.R.U32.HI R0, RZ, 0x1, R0 ;  /* 0x00000001ff007819 */ /* 0x000fe80000011600 */
[----:B------:R-:W-:Y:S05]  /*82f0*/  LOP3.LUT R0, R0, 0xffff, RZ, 0xc0, !PT ;  /* 0x0000ffff00007812 */ /* 0x000fea00078ec0ff */
[----:B------:R-:W-:Y:S05]  /*8300*/  IMAD R0, R0, 0x4925, RZ ;  /* 0x0000492500007824 */ /* 0x000fea00078e02ff */
[----:B------:R-:W-:Y:S04]  /*8310*/  SHF.R.U32.HI R0, RZ, 0x11, R0 ;  /* 0x00000011ff007819 */ /* 0x000fe80000011600 */
[----:B------:R-:W-:Y:S05]  /*8320*/  PRMT R0, R0, 0x9910, RZ ;  /* 0x0000991000007816 */ /* 0x000fea00000000ff */
[----:B------:R-:W-:Y:S04]  /*8330*/  IMAD R0, R0, 0xe, RZ ;  /* 0x0000000e00007824 */ /* 0x000fe800078e02ff */
[----:B------:R-:W-:Y:S05]  /*8340*/  IMAD.MOV R0, RZ, RZ, -R0 ;  /* 0x000000ffff007224 */ /* 0x000fea00078e0a00 */
[----:B------:R-:W-:Y:S05]  /*8350*/  PRMT R5, R0, 0x7710, RZ ;  /* 0x0000771000057816 */ /* 0x000fea00000000ff */
[----:B------:R-:W-:Y:S05]  /*8360*/  IMAD.IADD R5, R5, 0x1, R4 ;  /* 0x0000000105057824 */ /* 0x000fea00078e0204 */
[----:B------:R-:W-:Y:S11]  /*8370*/  R2UR UR4, R5 ;  /* 0x00000000050472ca */ /* 0x000ff600000e0000 */
[----:B------:R-:W-:Y:S02]  /*8380*/  @!UPT UIADD3 URZ, UPT, UPT, URZ, URZ, URZ ;  /* 0x000000fffffff290 */ /* 0x000fe4000fffe0ff */
[----:B------:R-:W-:Y:S06]  /*8390*/  ULOP3.LUT UR4, UR4, 0xffff, URZ, 0xc0, !UPT ;  /* 0x0000ffff04047892 */ /* 0x000fec000f8ec0ff */
[----:B------:R-:W-:Y:S02]  /*83a0*/  IMAD.U32 R4, RZ, RZ, UR4 ;  /* 0x00000004ff047e24 */ /* 0x000fe4000f8e00ff */
[----:B------:R-:W-:Y:S03]  /*83b0*/  IMAD.U32 R0, RZ, RZ, UR4 ;  /* 0x00000004ff007e24 */ /* 0x000fe6000f8e00ff */
[----:B------:R-:W-:Y:S04]  /*83c0*/  LEA R4, P0, R4, UR22, 0x7 ;  /* 0x0000001604047c11 */ /* 0x000fe8000f8038ff */
[----:B------:R-:W-:Y:S02]  /*83d0*/  LEA.HI.X R5, R0, UR23, RZ, 0x7, P0 ;  /* 0x0000001700057c11 */ /* 0x000fe400080f3cff */
[----:B------:R-:W-:Y:S02]  /*83e0*/  R2UR UR28, R4 ;  /* 0x00000000041c72ca */ /* 0x000fe400000e0000 */
[----:B------:R-:W-:Y:S01]  /*83f0*/  R2UR UR29, R5 ;  /* 0x00000000051d72ca */ /* 0x000fe200000e0000 */
[----:B------:R-:W-:Y:S03]  /*8400*/  @!UPT UIADD3 URZ, UPT, UPT, URZ, URZ, URZ ;  /* 0x000000fffffff290 */ /* 0x000fe6000fffe0ff */
[----:B------:R-:W-:Y:S11]  /*8410*/  BRA.U UP1, `(.L_x_87) ;  /* 0x0000000501107547 */ /* 0x000ff6000b800000 */
[----:B------:R-:W2:Y:S01]  /*8420*/  S2R R0, SR_LANEID ;  /* 0x0000000000007919 */ /* 0x000ea20000000000 */
[----:B------:R-:W-:Y:S02]  /*8430*/  MOV R4, 0x400 ;  /* 0x0000040000047802 */ /* 0x000fe40000000f00 */
[----:B------:R-:W-:Y:S01]  /*8440*/  ELECT P0, URZ, PT ;  /* 0x0000000000ff782f */ /* 0x000fe20003800000 */
[----:B------:R-:W-:Y:S01]  /*8450*/  BSSY.RECONVERGENT B0, `(.L_x_88) ;  /* 0x0000037000007945 */ /* 0x000fe20003800200 */
[----:B------:R-:W5:Y:S02]  /*8460*/  S2R R19, SR_CgaCtaId ;  /* 0x0000000000137919 */ /* 0x000f640000008800 */
[----:B-----5:R-:W-:Y:S01]  /*8470*/  LEA R19, R19, R4, 0x18 ;  /* 0x0000000413137211 */ /* 0x020fe200078ec0ff */
[----:B--2---:R-:W-:Y:S05]  /*8480*/  IMAD.SHL.U32 R0, R0, 0x4, RZ ;  /* 0x0000000400007824 */ /* 0x004fea00078e00ff */
[----:B------:R-:W-:Y:S03]  /*8490*/  IADD3 R18, PT, PT, R0, 0x380, R19 ;  /* 0x0000038000127810 */ /* 0x000fe60007ffe013 */
[----:B------:R-:W-:Y:S05]  /*84a0*/  @!P0 BRA `(.L_x_89) ;  /* 0x0000000000c48947 */ /* 0x000fea0003800000 */
[----:B-1----:R-:W-:Y:S01]  /*84b0*/  ISETP.NE.U32.AND P0, PT, R8, RZ, PT ;  /* 0x000000ff0800720c */ /* 0x002fe20003f05070 */
[----:B------:R-:W-:Y:S01]  /*84c0*/  IMAD.WIDE R12, R17, 0xc, R22 ;  /* 0x0000000c110c7825 */ /* 0x000fe200078e0216 */
[----:B---3--:R-:W-:Y:S01]  /*84d0*/  ISETP.NE.U32.AND P1, PT, R10, RZ, PT ;  /* 0x000000ff0a00720c */ /* 0x008fe20003f25070 */
[----:B------:R-:W1:Y:S01]  /*84e0*/  S2UR UR4, SR_CgaCtaId ;  /* 0x00000000000479c3 */ /* 0x000e620000008800 */
[----:B------:R-:W-:Y:S01]  /*84f0*/  ISETP.NE.AND.EX P0, PT, R9, RZ, PT, P0 ;  /* 0x000000ff0900720c */ /* 0x000fe20003f05300 */
[----:B------:R-:W-:Y:S01]  /*8500*/  UMOV UR8, 0x400 ;  /* 0x0000040000087882 */ /* 0x000fe20000000000 */
[----:B------:R-:W2:Y:S01]  /*8510*/  LDG.E R28, desc[UR50][R12.64] ;  /* 0x000000320c1c7981 */ /* 0x000ea2000c1e1900 */
[----:B------:R-:W-:Y:S10]  /*8520*/  ISETP.NE.AND.EX P1, PT, R11, RZ, PT, P1 ;  /* 0x000000ff0b00720c */ /* 0x000ff40003f25310 */
[----:B------:R-:W3:Y:S08]  /*8530*/  @P0 LDC.64 R4, c[0x0][0xb10] ;  /* 0x0002c400ff040b82 */ /* 0x000ef00000000a00 */
[----:B------:R-:W5:Y:S01]  /*8540*/  @P1 LDC.64 R6, c[0x0][0xb08] ;  /* 0x0002c200ff061b82 */ /* 0x000f620000000a00 */
[----:B--2---:R-:W-:Y:S01]  /*8550*/  SHF.R.S32.HI R29, RZ, 0x1f, R28 ;  /* 0x0000001fff1d7819 */ /* 0x004fe2000001141c */
[C---:B---3--:R-:W-:Y:S01]  /*8560*/  @P0 IMAD.WIDE R4, R17.reuse, 0x8, R4 ;  /* 0x0000000811040825 */ /* 0x048fe200078e0204 */
[----:B-1----:R-:W-:Y:S03]  /*8570*/  ULEA UR4, UR4, UR8, 0x18 ;  /* 0x0000000804047291 */ /* 0x002fe6000f8ec0ff */
[----:B-----5:R-:W-:Y:S01]  /*8580*/  @P1 IMAD.WIDE R6, R17, 0x8, R6 ;  /* 0x0000000811061825 */ /* 0x020fe200078e0206 */
[----:B------:R-:W2:Y:S01]  /*8590*/  @P0 LDG.E.64 R30, desc[UR50][R4.64] ;  /* 0x00000032041e0981 */ /* 0x000ea2000c1e1b00 */
[----:B------:R-:W-:Y:S03]  /*85a0*/  UIADD3 UR8, UPT, UPT, UR4, 0x380, URZ ;  /* 0x0000038004087890 */ /* 0x000fe6000fffe0ff */
[----:B------:R1:W3:Y:S04]  /*85b0*/  @P1 LDG.E.64 R26, desc[UR50][R6.64] ;  /* 0x00000032061a1981 */ /* 0x0002e8000c1e1b00 */
[----:B------:R-:W-:Y:S04]  /*85c0*/  STS [UR4+0x3b0], RZ ;  /* 0x0003b0ffff007988 */ /* 0x000fe80008000804 */
[----:B------:R5:W4:Y:S04]  /*85d0*/  LDG.E R5, desc[UR50][R12.64+0x4] ;  /* 0x000004320c057981 */ /* 0x000b28000c1e1900 */
[----:B-1----:R-:W1:Y:S01]  /*85e0*/  LDS R7, [UR4+0x39c] ;  /* 0x00039c04ff077984 */ /* 0x002e620008000800 */
[----:B------:R-:W-:Y:S05]  /*85f0*/  IMAD.U32 R6, RZ, RZ, UR8 ;  /* 0x00000008ff067e24 */ /* 0x000fea000f8e00ff */
[----:B-----5:R-:W-:Y:S05]  /*8600*/  SHF.R.U64 R12, R6, 0x4, RZ ;  /* 0x00000004060c7819 */ /* 0x020fea00000012ff */
[----:B------:R-:W-:Y:S04]  /*8610*/  STS [UR4+0x390], R12 ;  /* 0x0003900cff007988 */ /* 0x000fe80008000804 */
[----:B------:R-:W-:Y:S01]  /*8620*/  STS [UR4+0x394], R12 ;  /* 0x0003940cff007988 */ /* 0x000fe20008000804 */
[----:B------:R-:W-:Y:S02]  /*8630*/  @!P0 IMAD.MOV.U32 R30, RZ, RZ, R28 ;  /* 0x000000ffff1e8224 */ /* 0x000fe400078e001c */
[----:B------:R-:W-:Y:S01]  /*8640*/  @!P0 IMAD.MOV.U32 R31, RZ, RZ, R29 ;  /* 0x000000ffff1f8224 */ /* 0x000fe200078e001d */
[----:B---3--:R-:W-:Y:S04]  /*8650*/  @P1 STS.64 [UR4+0x380], R26 ;  /* 0x0003801aff001988 */ /* 0x008fe80008000a04 */
[----:B--2---:R-:W-:Y:S04]  /*8660*/  SHF.L.U64.HI R16, R30, 0x1, R31 ;  /* 0x000000011e107819 */ /* 0x004fe8000001021f */
[----:B------:R-:W-:Y:S04]  /*8670*/  LOP3.LUT R16, R16, 0x1fffffff, RZ, 0xc0, !PT ;  /* 0x1fffffff10107812 */ /* 0x000fe800078ec0ff */
[----:B------:R-:W-:Y:S04]  /*8680*/  SHF.R.U32.HI R4, RZ, 0x4, R16 ;  /* 0x00000004ff047819 */ /* 0x000fe80000011610 */
[----:B-1----:R-:W-:Y:S02]  /*8690*/  LOP3.LUT R25, R7, 0xf, R4, 0xb8, !PT ;  /* 0x0000000f07197812 */ /* 0x002fe400078eb804 */
[----:B------:R-:W-:Y:S03]  /*86a0*/  CS2R R6, SRZ ;  /* 0x0000000000067805 */ /* 0x000fe6000001ff00 */
[----:B------:R1:W-:Y:S01]  /*86b0*/  STS [UR4+0x39c], R25 ;  /* 0x00039c19ff007988 */ /* 0x0003e20008000804 */
[----:B----4-:R-:W-:Y:S03]  /*86c0*/  VIADD R5, R5, 0xffffffff ;  /* 0xffffffff05057836 */ /* 0x010fe60000000000 */
[----:B------:R-:W2:Y:S01]  /*86d0*/  LDS R4, [UR4+0x39c] ;  /* 0x00039c04ff047984 */ /* 0x000ea20008000800 */
[----:B-1----:R-:W-:Y:S05]  /*86e0*/  IMAD.SHL.U32 R25, R30, 0x2, RZ ;  /* 0x000000021e197824 */ /* 0x002fea00078e00ff */
[----:B------:R-:W-:Y:S04]  /*86f0*/  LOP3.LUT R25, R25, 0xfffffffe, RZ, 0xc0, !PT ;  /* 0xfffffffe19197812 */ /* 0x000fe800078ec0ff */
[----:B------:R-:W-:Y:S05]  /*8700*/  SHF.R.U64 R16, R25, 0x4, R16 ;  /* 0x0000000419107819 */ /* 0x000fea0000001210 */
[----:B------:R-:W-:Y:S01]  /*8710*/  STS [UR4+0x38c], R16 ;  /* 0x00038c10ff007988 */ /* 0x000fe20008000804 */
[----:B--2---:R-:W-:Y:S05]  /*8720*/  LOP3.LUT R32, R4, 0xf0, RZ, 0xb8, !PT ;  /* 0x000000f004207812 */ /* 0x004fea00078eb8ff */
[----:B------:R-:W-:Y:S04]  /*8730*/  STS [UR4+0x39c], R32 ;  /* 0x00039c20ff007988 */ /* 0x000fe80008000804 */
[----:B------:R-:W1:Y:S02]  /*8740*/  LDS R4, [UR4+0x39c] ;  /* 0x00039c04ff047984 */ /* 0x000e640008000800 */
[----:B-1----:R-:W-:Y:S01]  /*8750*/  LOP3.LUT R13, R4, 0xf00, RZ, 0xb8, !PT ;  /* 0x00000f00040d7812 */ /* 0x002fe200078eb8ff */
[----:B------:R-:W-:Y:S04]  /*8760*/  VIADD R4, R28, 0xffffffff ;  /* 0xffffffff1c047836 */ /* 0x000fe80000000000 */
[----:B------:R-:W-:Y:S04]  /*8770*/  STS.64 [UR4+0x398], R12 ;  /* 0x0003980cff007988 */ /* 0x000fe80008000a04 */
[----:B------:R-:W1:Y:S04]  /*8780*/  LDS R24, [UR4+0x39c] ;  /* 0x00039c04ff187984 */ /* 0x000e680008000800 */
[----:B------:R2:W-:Y:S01]  /*8790*/  STS.128 [UR4+0x3a0], R4 ;  /* 0x0003a004ff007988 */ /* 0x0005e20008000c04 */
[----:B-1----:R-:W-:Y:S05]  /*87a0*/  LOP3.LUT R24, R24, 0xf000, RZ, 0xb8, !PT ;  /* 0x0000f00018187812 */ /* 0x002fea00078eb8ff */
[----:B------:R2:W-:Y:S02]  /*87b0*/  STS [UR4+0x39c], R24 ;  /* 0x00039c18ff007988 */ /* 0x0005e40008000804 */
.L_x_89:
[----:B----4-:R-:W-:Y:S05]  /*87c0*/  BSYNC.RECONVERGENT B0 ;  /* 0x0000000000007941 */ /* 0x010fea0003800200 */
.L_x_88:
[----:B------:R-:W-:Y:S01]  /*87d0*/  NOP ;  /* 0x0000000000007918 */ /* 0x000fe20000000000 */
[----:B------:R-:W4:Y:S01]  /*87e0*/  LDS R18, [R18] ;  /* 0x0000000012127984 */ /* 0x000f220000000800 */
[----:B--2---:R-:W-:Y:S01]  /*87f0*/  IADD3 R4, P0, PT, R0, UR28, RZ ;  /* 0x0000001c00047c10 */ /* 0x004fe2000ff1e0ff */
[----:B------:R-:W-:Y:S04]  /*8800*/  IMAD.U32 R0, RZ, RZ, UR25 ;  /* 0x00000019ff007e24 */ /* 0x000fe8000f8e00ff */
[----:B------:R-:W-:Y:S01]  /*8810*/  IMAD.X R5, RZ, RZ, UR29, P0 ;  /* 0x0000001dff057e24 */ /* 0x000fe200080e06ff */
[----:B------:R-:W-:Y:S04]  /*8820*/  SHF.L.U32 R6, R0, 0x1f, RZ ;  /* 0x0000001f00067819 */ /* 0x000fe800000006ff */
[----:B----4-:R2:W4:Y:S02]  /*8830*/  ATOMG.E.EXCH.STRONG.GPU PT, RZ, [R4], R18 ;  /* 0x0000001204ff73a8 */ /* 0x01052400041ee100 */
[----:B----4-:R-:W4:Y:S02]  /*8840*/  SYNCS.PHASECHK.TRANS64.TRYWAIT P0, [R19+URZ+0x98], R6 ;  /* 0x00009806130075a7 */ /* 0x010f2400080011ff */
[----:B--2-4-:R-:W-:Y:S05]  /*8850*/  @!P0 BRA `(.L_x_90) ;  /* 0x00000088009c8947 */ /* 0x014fea0003800000 */
.L_x_87:
[----:B-1----:R-:W-:Y:S04]  /*8860*/  ISETP.NE.U32.AND P0, PT, R2, RZ, PT ;  /* 0x000000ff0200720c */ /* 0x002fe80003f05070 */
[----:B------:R-:W-:Y:S11]  /*8870*/  ISETP.NE.AND.EX P0, PT, R3, RZ, PT, P0 ;  /* 0x000000ff0300720c */ /* 0x000ff60003f05300 */
[----:B------:R-:W-:Y:S02]  /*8880*/  @!UPT UIADD3 URZ, UPT, UPT, URZ, URZ, URZ ;  /* 0x000000fffffff290 */ /* 0x000fe4000fffe0ff */
[----:B------:R-:W1:Y:S02]  /*8890*/  @P0 LDC.64 R4, c[0x0][0x890] ;  /* 0x00022400ff040b82 */ /* 0x000e640000000a00 */
[----:B-1----:R-:W-:Y:S01]  /*88a0*/  @P0 IMAD.WIDE R4, R17, 0x8, R4 ;  /* 0x0000000811040825 */ /* 0x002fe200078e0204 */
[----:B------:R-:W-:Y:S06]  /*88b0*/  BRA.U UP1, `(.L_x_91) ;  /* 0x0000000101107547 */ /* 0x000fec000b800000 */
[----:B------:R-:W-:Y:S04]  /*88c0*/  DEPBAR {5,4,3,2,1,0} ;  /* 0x0000003f0000791a */ /* 0x000fe80000000000 */
[----:B------:R-:W1:Y:S02]  /*88d0*/  CCTL.E.C.LDCU.IV.DEEP [UR28] ;  /* 0x000000001c007540 */ /* 0x000e640009c08000 */
[----:B-1----:R1:W-:Y:S01]  /*88e0*/  UTMACCTL.IV [UR28] ;  /* 0x000000001c0079b9 */ /* 0x0023e20008000000 */
[----:B------:R-:W-:Y:S01]  /*88f0*/  NOP ;  /* 0x0000000000007918 */ /* 0x000fe20000000000 */
.L_x_91:
[----:B------:R-:W5:Y:S01]  /*8900*/  @P0 LDG.E.64 R4, desc[UR50][R4.64] ;  /* 0x0000003204040981 */ /* 0x000f62000c1e1b00 */
[----:B------:R-:W-:Y:S02]  /*8910*/  R2UR UR18, R15 ;  /* 0x000000000f1272ca */ /* 0x000fe400000e0000 */
[----:B------:R-:W-:Y:S01]  /*8920*/  R2UR UR19, R14 ;  /* 0x000000000e1372ca */ /* 0x000fe200000e0000 */
[----:B-----5:R-:W5:Y:S02]  /*8930*/  @P0 LD.E R0, desc[UR50][R4.64] ;  /* 0x0000003204000980 */ /* 0x020f64000c101900 */
[----:B-----5:R-:W-:Y:S01]  /*8940*/  @P0 FSETP.NEU.AND P1, PT, R0, RZ, PT ;  /* 0x000000ff0000020b */ /* 0x020fe20003f2d000 */
[----:B------:R-:W-:Y:S01]  /*8950*/  @!UPT UIADD3 URZ, UPT, UPT, URZ, URZ, URZ ;  /* 0x000000fffffff290 */ /* 0x000fe2000fffe0ff */
[----:B------:R-:W-:Y:S11]  /*8960*/  @P0 BRA `(.L_x_92) ;  /* 0x00000000002c0947 */ /* 0x000ff60003800000 */
[----:B----4-:R-:W-:Y:S02]  /*8970*/  ISETP.NE.U32.AND P0, PT, RZ, UR6, PT ;  /* 0x00000006ff007c0c */ /* 0x010fe4000bf05070 */
[----:B------:R-:W-:Y:S02]  /*8980*/  FSETP.NEU.AND P1, PT, RZ, UR26, PT ;  /* 0x0000001aff007c0b */ /* 0x000fe4000bf2d000 */
[----:B------:R-:W-:Y:S11]  /*8990*/  ISETP.NE.AND.EX P0, PT, RZ, UR7, PT, P0 ;  /* 0x00000007ff007c0c */ /* 0x000ff6000bf05300 */
[----:B------:R-:W-:Y:S02]  /*89a0*/  @!UPT UIADD3 URZ, UPT, UPT, URZ, URZ, URZ ;  /* 0x000000fffffff290 */ /* 0x000fe4000fffe0ff */
[----:B------:R-:W4:Y:S08]  /*89b0*/  @P0 LDC R0, c[0x0][0x898] ;  /* 0x00022600ff000b82 */ /* 0x000f300000000800 */
[----:B------:R-:W5:Y:S01]  /*89c0*/  @P0 LDC.64 R4, c[0x0][0x888] ;  /* 0x00022200ff040b82 */ /* 0x000f620000000a00 */
[----:B----4-:R-:W-:Y:S04]  /*89d0*/  @P0 IMAD R17, R17, R0, RZ ;  /* 0x0000000011110224 */ /* 0x010fe800078e02ff */
[----:B-----5:R-:W-:Y:S06]  /*89e0*/  @P0 IMAD.WIDE R4, R17, 0x4, R4 ;  /* 0x0000000411040825 */ /* 0x020fec00078e0204 */
[----:B------:R-:W4:Y:S02]  /*89f0*/  @P0 LDG.E R4, desc[UR50][R4.64] ;  /* 0x0000003204040981 */ /* 0x000f24000c1e1900 */
[----:B----4-:R-:W-:Y:S11]  /*8a00*/  @P0 FSETP.NEU.AND P1, PT, R4, RZ, PT ;  /* 0x000000ff0400020b */ /* 0x010ff60003f2d000 */
[----:B------:R-:W-:Y:S02]  /*8a10*/  @!UPT UIADD3 URZ, UPT, UPT, URZ, URZ, URZ ;  /* 0x000000fffffff290 */ /* 0x000fe4000fffe0ff */
.L_x_92:
[----:B------:R-:W-:Y:S01]  /*8a20*/  UISETP.NE.AND UP0, UPT, UR20, 0x4, UPT ;  /* 0x000000041400788c */ /* 0x000fe2000bf05270 */
[----:B------:R-:W-:Y:S01]  /*8a30*/  ELECT P0, URZ, PT ;  /* 0x0000000000ff782f */ /* 0x000fe20003800000 */
[----:B------:R-:W-:Y:S02]  /*8a40*/  USHF.L.U32 UR18, UR18, 0x7, URZ ;  /* 0x0000000712127899 */ /* 0x000fe400080006ff */
[----:B------:R-:W-:Y:S01]  /*8a50*/  USHF.L.U32 UR19, UR19, 0x7, URZ ;  /* 0x0000000713137899 */ /* 0x000fe200080006ff */
[----:B------:R-:W-:Y:S04]  /*8a60*/  PLOP3.LUT P1, PT, P1, P0, PT, 0x80, 0x8 ;  /* 0x000000000008781c */ /* 0x000fe80000f21070 */
[----:B------:R-:W-:Y:S09]  /*8a70*/  BRA.U UP0, `(.L_x_93) ;  /* 0x0000000100047547 */ /* 0x000ff2000b800000 */
[----:B-1--4-:R-:W-:Y:S05]  /*8a80*/  BPT.TRAP 0x1 ;  /* 0x000000040000795c */ /* 0x012fea0000300000 */
.L_x_93:
[----:B------:R-:W5:Y:S01]  /*8a90*/  S2UR UR24, SR_CgaCtaId ;  /* 0x00000000001879c3 */ /* 0x000f620000008800 */
[----:B------:R-:W-:Y:S01]  /*8aa0*/  UMOV UR21, 0x400 ;  /* 0x0000040000157882 */ /* 0x000fe20000000000 */
[----:B------:R-:W-:Y:S01]  /*8ab0*/  SHF.L.U32 R5, R21, 0x1f, RZ ;  /* 0x0000001f15057819 */ /* 0x000fe200000006ff */
[----:B-----5:R-:W-:Y:S09]  /*8ac0*/  ULEA UR21, UR24, UR21, 0x18 ;  /* 0x0000001518157291 */ /* 0x020ff2000f8ec0ff */
[----:B------:R-:W5:Y:S02]  /*8ad0*/  SYNCS.PHASECHK.TRANS64.TRYWAIT P0, [UR21+0x70], R5 ;  /* 0x00007005ff0075a7 */ /* 0x000f640008001115 */
[----:B-----5:R-:W-:Y:S05]  /*8ae0*/  @!P0 BRA `(.L_x_94) ;  /* 0x00000088000c8947 */ /* 0x020fea0003800000 */
.L_x_244:
[----:B------:R-:W-:Y:S04]  /*8af0*/  BSSY.RECONVERGENT B0, `(.L_x_95) ;  /* 0x0000011000007945 */ /* 0x000fe80003800200 */
[----:B------:R-:W-:Y:S05]  /*8b00*/  @!P1 BRA `(.L_x_96) ;  /* 0x00000000003c9947 */ /* 0x000fea0003800000 */
[----:B------:R-:W-:Y:S02]  /*8b10*/  UIADD3 UR17, UPT, UPT, UR21, 0x50, URZ ;  /* 0x0000005015117890 */ /* 0x000fe4000fffe0ff */
[----:B------:R-:W-:Y:S01]  /*8b20*/  UIADD3 UR16, UPT, UPT, UR21, 0x1000, URZ ;  /* 0x0000100015107890 */ /* 0x000fe2000fffe0ff */
[----:B------:R-:W-:Y:S01]  /*8b30*/  UMOV UR12, 0x0 ;  /* 0x00000000000c7882 */ /* 0x000fe20000000000 */
[----:B------:R-:W-:Y:S01]  /*8b40*/  UMOV UR13, 0x10000000 ;  /* 0x10000000000d7882 */ /* 0x000fe20000000000 */
[----:B------:R-:W-:Y:S02]  /*8b50*/  UIADD3 UR10, UPT, UPT, UR18, 0x40, URZ ;  /* 0x00000040120a7890 */ /* 0x000fe4000fffe0ff */
[----:B------:R-:W-:Y:S01]  /*8b60*/  UIADD3 UR8, UPT, UPT, UR21, 0x2000, URZ ;  /* 0x0000200015087890 */ /* 0x000fe2000fffe0ff */
[----:B------:R-:W-:Y:S03]  /*8b70*/  UMOV UR11, UR19 ;  /* 0x00000013000b7c82 */ /* 0x000fe60008000000 */
[----:B------:R1:W-:Y:S01]  /*8b80*/  UTMALDG.2D [UR16], [UR28], desc[UR12] ;  /* 0x00000c101c0075b4 */ /* 0x0003e20008009000 */
[----:B------:R-:W-:Y:S01]  /*8b90*/  UMOV UR9, UR17 ;  /* 0x0000001100097c82 */ /* 0x000fe20008000000 */
[----:B------:R-:W-:Y:S03]  /*8ba0*/  UISETP.NE.AND UP0, UPT, UR20, 0x4, UPT ;  /* 0x000000041400788c */ /* 0x000fe6000bf05270 */
[----:B------:R1:W-:Y:S06]  /*8bb0*/  UTMALDG.2D [UR8], [UR28], desc[UR12] ;  /* 0x00000c081c0075b4 */ /* 0x0003ec0008009000 */
[----:B-1----:R-:W-:Y:S05]  /*8bc0*/  BRA.U UP0, `(.L_x_97) ;  /* 0x0000000100047547 */ /* 0x002fea000b800000 */
[----:B----4-:R-:W-:Y:S05]  /*8bd0*/  BPT.TRAP 0x1 ;  /* 0x000000040000795c */ /* 0x010fea0000300000 */
.L_x_97:
[----:B------:R-:W-:Y:S04]  /*8be0*/  HFMA2 R0, -RZ, RZ, 0, 0.0078125 ;  /* 0x00002000ff007431 */ /* 0x000fe800000001ff */
[----:B------:R1:W-:Y:S03]  /*8bf0*/  SYNCS.ARRIVE.TRANS64.RED.A0TR RZ, [UR21+0x50], R0 ;  /* 0x00005000ffff79a7 */ /* 0x0003e60008300415 */
.L_x_96:
[----:B-1--4-:R-:W-:Y:S05]  /*8c00*/  BSYNC.RECONVERGENT B0 ;  /* 0x0000000000007941 */ /* 0x012fea0003800200 */
.L_x_95:
[----:B------:R-:W-:Y:S09]  /*8c10*/  UISETP.NE.AND UP0, UPT, UR20, 0x4, UPT ;  /* 0x000000041400788c */ /* 0x000ff2000bf05270 */
[----:B------:R-:W-:Y:S05]  /*8c20*/  BRA.U UP0, `(.L_x_98) ;  /* 0x0000000100047547 */ /* 0x000fea000b800000 */
[----:B------:R-:W-:Y:S05]  /*8c30*/  BPT.TRAP 0x1 ;  /* 0x000000040000795c */ /* 0x000fea0000300000 */
.L_x_98:
[----:B------:R-:W-:Y:S04]  /*8c40*/  UIADD3 UR4, UPT, UPT, UR21, 0x50, URZ ;  /* 0x0000005015047890 */ /* 0x000fe8000fffe0ff */
[----:B------:R-:W-:Y:S09]  /*8c50*/  UPRMT UR4, UR24, 0x654, UR4 ;  /* 0x0000065418047896 */ /* 0x000ff20008000004 */
[----:B------:R-:W-:Y:S01]  /*8c60*/  SYNCS.ARRIVE.TRANS64.RED.A1T0 RZ, [UR4], RZ ;  /* 0x000000ffffff79a7 */ /* 0x000fe20008100404 */
[----:B------:R-:W-:Y:S05]  /*8c70*/  BRA.U UP0, `(.L_x_99) ;  /* 0x0000000100047547 */ /* 0x000fea000b800000 */
[----:B------:R-:W-:Y:S05]  /*8c80*/  BPT.TRAP 0x1 ;  /* 0x000000040000795c */ /* 0x000fea0000300000 */
.L_x_99:
[----:B------:R-:W1:Y:S02]  /*8c90*/  SYNCS.PHASECHK.TRANS64.TRYWAIT P0, [UR21+0x78], R5 ;  /* 0x00007805ff0075a7 */ /* 0x000e640008001115 */
[----:B-1----:R-:W-:Y:S05]  /*8ca0*/  @!P0 BRA `(.L_x_100) ;  /* 0x0000008400b48947 */ /* 0x002fea0003800000 */
.L_x_246:
[----:B------:R-:W-:Y:S04]  /*8cb0*/  BSSY.RECONVERGENT B0, `(.L_x_101) ;  /* 0x0000012000007945 */ /* 0x000fe80003800200 */
[----:B------:R-:W-:Y:S05]  /*8cc0*/  @!P1 BRA `(.L_x_102) ;  /* 0x0000000000409947 */ /* 0x000fea0003800000 */
[----:B------:R-:W-:Y:S02]  /*8cd0*/  UIADD3 UR13, UPT, UPT, UR21, 0x58, URZ ;  /* 0x00000058150d7890 */ /* 0x000fe4000fffe0ff */
[----:B------:R-:W-:Y:S02]  /*8ce0*/  UIADD3 UR15, UPT, UPT, UR19, 0x20, URZ ;  /* 0x00000020130f7890 */ /* 0x000fe4000fffe0ff */
[----:B------:R-:W-:Y:S01]  /*8cf0*/  UIADD3 UR12, UPT, UPT, UR21, 0x3000, URZ ;  /* 0x00003000150c7890 */ /* 0x000fe2000fffe0ff */
[----:B------:R-:W-:Y:S01]  /*8d00*/  UMOV UR16, 0x0 ;  /* 0x0000000000107882 */ /* 0x000fe20000000000 */
[----:B------:R-:W-:Y:S01]  /*8d10*/  UMOV UR17, 0x10000000 ;  /* 0x1000000000117882 */ /* 0x000fe20000000000 */
[----:B------:R-:W-:Y:S01]  /*8d20*/  UMOV UR14, UR18 ;  /* 0x00000012000e7c82 */ /* 0x000fe20008000000 */
[----:B------:R-:W-:Y:S02]  /*8d30*/  UIADD3 UR10, UPT, UPT, UR18, 0x40, URZ ;  /* 0x00000040120a7890 */ /* 0x000fe4000fffe0ff */
[----:B------:R-:W-:Y:S03]  /*8d40*/  UIADD3 UR8, UPT, UPT, UR21, 0x4000, URZ ;  /* 0x0000400015087890 */ /* 0x000fe6000fffe0ff */
[----:B------:R4:W-:Y:S01]  /*8d50*/  UTMALDG.2D [UR12], [UR28], desc[UR16] ;  /* 0x0000100c1c0075b4 */ /* 0x0009e20008009000 */
[----:B------:R-:W-:Y:S01]  /*8d60*/  UMOV UR9, UR13 ;  /* 0x0000000d00097c82 */ /* 0x000fe20008000000 */
[----:B------:R-:W-:Y:S04]  /*8d70*/  UMOV UR11, UR15 ;  /* 0x0000000f000b7c82 */ /* 0x000fe80008000000 */
[----:B------:R4:W-:Y:S02]  /*8d80*/  UTMALDG.2D [UR8], [UR28], desc[UR16] ;  /* 0x000010081c0075b4 */ /* 0x0009e40008009000 */
[----:B----4-:R-:W-:Y:S05]  /*8d90*/  BRA.U UP0, `(.L_x_103) ;  /* 0x0000000100047547 */ /* 0x010fea000b800000 */
[----:B------:R-:W-:Y:S05]  /*8da0*/  BPT.TRAP 0x1 ;  /* 0x000000040000795c */ /* 0x000fea0000300000 */
.L_x_103:
[----:B-1----:R-:W-:Y:S04]  /*8db0*/  HFMA2 R0, -RZ, RZ, 0, 0.0078125 ;  /* 0x00002000ff007431 */ /* 0x002fe800000001ff */
[----:B------:R4:W-:Y:S03]  /*8dc0*/  SYNCS.ARRIVE.TRANS64.RED.A0TR RZ, [UR21+0x58], R0 ;  /* 0x00005800ffff79a7 */ /* 0x0009e60008300415 */
.L_x_102:
[----:B------:R-:W-:Y:S05]  /*8dd0*/  BSYNC.RECONVERGENT B0 ;  /* 0x0000000000007941 */ /* 0x000fea0003800200 */
.L_x_101:
[----:B------:R-:W-:Y:S05]  /*8de0*/  BRA.U UP0, `(.L_x_104) ;  /* 0x0000000100047547 */ /* 0x000fea000b800000 */
[----:B------:R-:W-:Y:S05]  /*8df0*/  BPT.TRAP 0x1 ;  /* 0x000000040000795c */ /* 0x000fea0000300000 */
.L_x_104:
[----:B------:R-:W-:Y:S04]  /*8e00*/  UIADD3 UR4, UPT, UPT, UR21, 0x58, URZ ;  /* 0x0000005815047890 */ /* 0x000fe8000fffe0ff */
[----:B------:R-:W-:Y:S09]  /*8e10*/  UPRMT UR4, UR24, 0x654, UR4 ;  /* 0x0000065418047896 */ /* 0x000ff20008000004 */
[----:B------:R-:W-:Y:S01]  /*8e20*/  SYNCS.ARRIVE.TRANS64.RED.A1T0 RZ, [UR4], RZ ;  /* 0x000000ffffff79a7 */ /* 0x000fe20008100404 */
[----:B------:R-:W-:Y:S05]  /*8e30*/  BRA.U UP0, `(.L_x_105) ;  /* 0x0000000100047547 */ /* 0x000fea000b800000 */
[----:B------:R-:W-:Y:S05]  /*8e40*/  BPT.TRAP 0x1 ;  /* 0x000000040000795c */ /* 0x000fea0000300000 */
.L_x_105:
[----:B------:R-:W5:Y:S02]  /*8e50*/  SYNCS.PHASECHK.TRANS64.TRYWAIT P0, [UR21+0x80], R5 ;  /* 0x00008005ff0075a7 */ /* 0x000f640008001115 */
[----:B-----5:R-:W-:Y:S05]  /*8e60*/  @!P0 BRA `(.L_x_106) ;  /* 0x00000084005c8947 */ /* 0x020fea0003800000 */
.L_x_248:
        /* <DEDUP_REMOVED lines=14> */
[----:B-1----:R-:W-:Y:S05]  /*8f50*/  BRA.U UP0, `(.L_x_109) ;  /* 0x0000000100047547 */ /* 0x002fea000b800000 */
[----:B------:R-:W-:Y:S05]  /*8f60*/  BPT.TRAP 0x1 ;  /* 0x000000040000795c */ /* 0x000fea0000300000 */
.L_x_109:
[----:B----4-:R-:W-:Y:S04]  /*8f70*/  HFMA2 R0, -RZ, RZ, 0, 0.0078125 ;  /* 0x00002000ff007431 */ /* 0x010fe800000001ff */
[----:B------:R1:W-:Y:S03]  /*8f80*/  SYNCS.ARRIVE.TRANS64.RED.A0TR RZ, [UR21+0x60], R0 ;  /* 0x00006000ffff79a7 */ /* 0x0003e60008300415 */
.L_x_108:
[----:B------:R-:W-:Y:S05]  /*8f90*/  BSYNC.RECONVERGENT B0 ;  /* 0x0000000000007941 */ /* 0x000fea0003800200 */
.L_x_107:
[----:B------:R-:W-:Y:S05]  /*8fa0*/  BRA.U UP0, `(.L_x_110) ;  /* 0x0000000100047547 */ /* 0x000fea000b800000 */
[----:B------:R-:W-:Y:S05]  /*8fb0*/  BPT.TRAP 0x1 ;  /* 0x000000040000795c */ /* 0x000fea0000300000 */
.L_x_110:
[----:B------:R-:W-:Y:S04]  /*8fc0*/  UIADD3 UR4, UPT, UPT, UR21, 0x60, URZ ;  /* 0x0000006015047890 */ /* 0x000fe8000fffe0ff */
[----:B------:R-:W-:Y:S09]  /*8fd0*/  UPRMT UR4, UR24, 0x654, UR4 ;  /* 0x0000065418047896 */ /* 0x000ff20008000004 */
[----:B------:R-:W-:Y:S01]  /*8fe0*/  SYNCS.ARRIVE.TRANS64.RED.A1T0 RZ, [UR4], RZ ;  /* 0x000000ffffff79a7 */ /* 0x000fe20008100404 */
[----:B------:R-:W-:Y:S05]  /*8ff0*/  BRA.U UP0, `(.L_x_111) ;  /* 0x0000000100047547 */ /* 0x000fea000b800000 */
[----:B------:R-:W-:Y:S05]  /*9000*/  BPT.TRAP 0x1 ;  /* 0x000000040000795c */ /* 0x000fea0000300000 */
.L_x_111:
[----:B------:R-:W5:Y:S02]  /*9010*/  SYNCS.PHASECHK.TRANS64.TRYWAIT P0, [UR21+0x88], R5 ;  /* 0x00008805ff0075a7 */ /* 0x000f640008001115 */
[----:B-----5:R-:W-:Y:S05]  /*9020*/  @!P0 BRA `(.L_x_112) ;  /* 0x0000008400048947 */ /* 0x020fea0003800000 */
.L_x_250:
        /* <DEDUP_REMOVED lines=16> */
.L_x_115:
[----:B----4-:R-:W-:Y:S04]  /*9130*/  HFMA2 R0, -RZ, RZ, 0, 0.0078125 ;  /* 0x00002000ff007431 */ /* 0x010fe800000001ff */
[----:B------:R1:W-:Y:S03]  /*9140*/  SYNCS.ARRIVE.TRANS64.RED.A0TR RZ, [UR21+0x68], R0 ;  /* 0x00006800ffff79a7 */ /* 0x0003e60008300415 */
.L_x_114:
[----:B------:R-:W-:Y:S05]  /*9150*/  BSYNC.RECONVERGENT B0 ;  /* 0x0000000000007941 */ /* 0x000fea0003800200 */
.L_x_113:
[----:B------:R-:W-:Y:S05]  /*9160*/  BRA.U UP0, `(.L_x_116) ;  /* 0x0000000100047547 */ /* 0x000fea000b800000 */
[----:B------:R-:W-:Y:S05]  /*9170*/  BPT.TRAP 0x1 ;  /* 0x000000040000795c */ /* 0x000fea0000300000 */
.L_x_116:
[----:B------:R-:W-:Y:S01]  /*9180*/  UIADD3 UR4, UPT, UPT, UR21, 0x68, URZ ;  /* 0x0000006815047890 */ /* 0x000fe2000fffe0ff */
[----:B------:R-:W-:Y:S01]  /*9190*/  LOP3.LUT R21, R21, 0x1, RZ, 0x3c, !PT ;  /* 0x0000000115157812 */ /* 0x000fe200078e3cff */
[----:B------:R-:W-:Y:S02]  /*91a0*/  UISETP.NE.AND UP1, UPT, UR37, 0x8, UPT ;  /* 0x000000082500788c */ /* 0x000fe4000bf25270 */
[----:B------:R-:W-:Y:S09]  /*91b0*/  UPRMT UR4, UR24, 0x654, UR4 ;  /* 0x0000065418047896 */ /* 0x000ff20008000004 */
[----:B------:R-:W-:Y:S01]  /*91c0*/  SYNCS.ARRIVE.TRANS64.RED.A1T0 RZ, [UR4], RZ ;  /* 0x000000ffffff79a7 */ /* 0x000fe20008100404 */
[----:B------:R-:W-:Y:S05]  /*91d0*/  BRA.U UP1, `(.L_x_117) ;  /* 0x0000000101047547 */ /* 0x000fea000b800000 */
[----:B------:R-:W-:Y:S05]  /*91e0*/  BPT.TRAP 0x1 ;  /* 0x000000040000795c */ /* 0x000fea0000300000 */
.L_x_117:
[----:B------:R-:W-:Y:S01]  /*91f0*/  ULEA UR8, UR5, UR21, 0x3 ;  /* 0x0000001505087291 */ /* 0x000fe2000f8e18ff */
[----:B-1----:R-:W-:Y:S08]  /*9200*/  SHF.L.U32 R5, R20, 0x1f, RZ ;  /* 0x0000001f14057819 */ /* 0x002ff000000006ff */
[----:B------:R-:W1:Y:S02]  /*9210*/  SYNCS.PHASECHK.TRANS64.TRYWAIT P0, [UR8+0x180], R5 ;  /* 0x00018005ff0075a7 */ /* 0x000e640008001108 */
[----:B-1----:R-:W-:Y:S05]  /*9220*/  @!P0 BRA `(.L_x_118) ;  /* 0x00000080009c8947 */ /* 0x002fea0003800000 */
.L_x_252:
[----:B------:R-:W-:Y:S09]  /*9230*/  UIMAD UR4, UR5, 0x14, UR36 ;  /* 0x00000014050478a4 */ /* 0x000ff2000f8e0224 */
[----:B------:R-:W2:Y:S04]  /*9240*/  LDS.U16 R4, [UR4+0x12] ;  /* 0x00001204ff047984 */ /* 0x000ea80008000400 */
[----:B------:R-:W2:Y:S04]  /*9250*/  LDS R15, [UR4] ;  /* 0x00000004ff0f7984 */ /* 0x000ea80008000800 */
[----:B------:R-:W2:Y:S04]  /*9260*/  LDS R14, [UR4+0x4] ;  /* 0x00000404ff0e7984 */ /* 0x000ea80008000800 */
[----:B------:R-:W2:Y:S04]  /*9270*/  LDS R17, [UR4+0x8] ;  /* 0x00000804ff117984 */ /* 0x000ea80008000800 */
[----:B-1--4-:R-:W1:Y:S01]  /*9280*/  LDS R0, [UR4+0xc] ;  /* 0x00000c04ff007984 */ /* 0x012e620008000800 */
[----:B------:R-:W-:Y:S01]  /*9290*/  @!PT LDS RZ, [RZ] ;  /* 0x00000000fffff984 */ /* 0x000fe20000000800 */
[----:B------:R-:W-:Y:S01]  /*92a0*/  @!PT LDS RZ, [RZ] ;  /* 0x00000000fffff984 */ /* 0x000fe20000000800 */
[----:B------:R-:W-:Y:S01]  /*92b0*/  @!PT LDS RZ, [RZ] ;  /* 0x00000000fffff984 */ /* 0x000fe20000000800 */
[----:B------:R-:W-:Y:S01]  /*92c0*/  @!PT LDS RZ, [RZ] ;  /* 0x00000000fffff984 */ /* 0x000fe20000000800 */
[----:B------:R4:W-:Y:S06]  /*92d0*/  MEMBAR.ALL.CTA ;  /* 0x0000000000007992 */ /* 0x0009ec0000008000 */
[----:B----4-:R-:W4:Y:S01]  /*92e0*/  FENCE.VIEW.ASYNC.S ;  /* 0x00000000000073c6 */ /* 0x010f220000000000 */
[----:B------:R-:W-:Y:S05]  /*92f0*/  BRA.U UP1, `(.L_x_119) ;  /* 0x0000000101047547 */ /* 0x000fea000b800000 */
[----:B------:R-:W-:Y:S05]  /*9300*/  BPT.TRAP 0x1 ;  /* 0x000000040000795c */ /* 0x000fea0000300000 */
.L_x_119:
[----:B------:R-:W-:Y:S01]  /*9310*/  UIADD3 UR8, UPT, UPT, UR8, 0x1c0, URZ ;  /* 0x000001c008087890 */ /* 0x000fe2000fffe0ff */
[----:B-1----:R-:W-:Y:S03]  /*9320*/  ISETP.NE.AND P0, PT, R0, RZ, PT ;  /* 0x000000ff0000720c */ /* 0x002fe60003f05270 */
[----:B------:R-:W-:Y:S09]  /*9330*/  UPRMT UR8, UR24, 0x654, UR8 ;  /* 0x0000065418087896 */ /* 0x000ff20008000008 */
[----:B----4-:R-:W-:Y:S01]  /*9340*/  SYNCS.ARRIVE.TRANS64.RED.A1T0 RZ, [UR8], RZ ;  /* 0x000000ffffff79a7 */ /* 0x010fe20008100408 */
[----:B------:R-:W-:Y:S04]  /*9350*/  UIADD3 UR8, UPT, UPT, UR5, 0x1, URZ ;  /* 0x0000000105087890 */ /* 0x000fe8000fffe0ff */
[----:B------:R-:W-:Y:S04]  /*9360*/  UISETP.NE.AND UP1, UPT, UR8, 0x8, UPT ;  /* 0x000000080800788c */ /* 0x000fe8000bf25270 */
[----:B------:R-:W-:Y:S02]  /*9370*/  USEL UR4, URZ, 0x1, UP1 ;  /* 0x00000001ff047887 */ /* 0x000fe40008800000 */
[----:B------:R-:W-:Y:S02]  /*9380*/  USEL UR5, UR8, URZ, UP1 ;  /* 0x000000ff08057287 */ /* 0x000fe40008800000 */
[----:B------:R-:W-:Y:S02]  /*9390*/  UPLOP3.LUT UP1, UPT, UPT, UPT, UPT, 0x80, 0x8 ;  /* 0x000000000008789c */ /* 0x000fe40003f2f070 */
[----:B------:R-:W-:Y:S01]  /*93a0*/  LOP3.LUT R20, R20, UR4, RZ, 0x3c, !PT ;  /* 0x0000000414147c12 */ /* 0x000fe2000f8e3cff */
[----:B------:R-:W-:Y:S08]  /*93b0*/  @P0 BRA `(.L_x_120) ;  /* 0xffffffec00c40947 */ /* 0x000ff0000383ffff */
[----:B------:R-:W-:Y:S05]  /*93c0*/  BRA.U UP0, `(.L_x_121) ;  /* 0x0000000100047547 */ /* 0x000fea000b800000 */
[----:B------:R-:W-:Y:S05]  /*93d0*/  BPT.TRAP 0x1 ;  /* 0x000000040000795c */ /* 0x000fea0000300000 */
.L_x_121:
[----:B------:R-:W-:-:S04]  /*93e0*/  SHF.L.U32 R3, R21, 0x1f, RZ ;  /* 0x0000001f15037819 */ /* 0x000fc800000006ff */
[----:B------:R-:W1:Y:S02]  /*93f0*/  SYNCS.PHASECHK.TRANS64.TRYWAIT P0, [UR21+0x70], R3 ;  /* 0x00007003ff0075a7 */ /* 0x000e640008001115 */
[----:B-1----:R-:W-:Y:S05]  /*9400*/  @!P0 BRA `(.L_x_122) ;  /* 0x00000080003c8947 */ /* 0x002fea0003800000 */
.L_x_254:
[----:B------:R-:W-:Y:S05]  /*9410*/  BRA.U UP0, `(.L_x_123) ;  /* 0x0000000100047547 */ /* 0x000fea000b800000 */
[----:B------:R-:W-:Y:S05]  /*9420*/  BPT.TRAP 0x1 ;  /* 0x000000040000795c */ /* 0x000fea0000300000 */
.L_x_123:
[----:B------:R-:W4:Y:S02]  /*9430*/  SYNCS.PHASECHK.TRANS64.TRYWAIT P0, [UR21+0x78], R3 ;  /* 0x00007803ff0075a7 */ /* 0x000f240008001115 */
[----:B----4-:R-:W-:Y:S05]  /*9440*/  @!P0 BRA `(.L_x_124) ;  /* 0x0000008000448947 */ /* 0x010fea0003800000 */
.L_x_256:
[----:B------:R-:W-:Y:S05]  /*9450*/  BRA.U UP0, `(.L_x_125) ;  /* 0x0000000100047547 */ /* 0x000fea000b800000 */
[----:B------:R-:W-:Y:S05]  /*9460*/  BPT.TRAP 0x1 ;  /* 0x000000040000795c */ /* 0x000fea0000300000 */
.L_x_125:
[----:B------:R-:W4:Y:S02]  /*9470*/  SYNCS.PHASECHK.TRANS64.TRYWAIT P0, [UR21+0x80], R3 ;  /* 0x00008003ff0075a7 */ /* 0x000f240008001115 */
[----:B----4-:R-:W-:Y:S05]  /*9480*/  @!P0 BRA `(.L_x_126) ;  /* 0x00000080004c8947 */ /* 0x010fea0003800000 */
.L_x_258:
[----:B------:R-:W-:Y:S05]  /*9490*/  BRA.U UP0, `(.L_x_127) ;  /* 0x0000000100047547 */ /* 0x000fea000b800000 */
[----:B------:R-:W-:Y:S05]  /*94a0*/  BPT.TRAP 0x1 ;  /* 0x000000040000795c */ /* 0x000fea0000300000 */
.L_x_127:
[----:B-1----:R-:W-:Y:S02]  /*94b0*/  SHF.L.U32 R3, R21, 0x1f, RZ ;  /* 0x0000001f15037819 */ /* 0x002fe400000006ff */
[----:B------:R-:W-:-:S04]  /*94c0*/  MOV R0, UR21 ;  /* 0x0000001500007c02 */ /* 0x000fc80008000f00 */
[----:B------:R1:W4:Y:S03]  /*94d0*/  SYNCS.PHASECHK.TRANS64.TRYWAIT P0, [R0+URZ+0x88], R3 ;  /* 0x00008803000075a7 */ /* 0x00032600080011ff */
[----:B----4-:R-:W-:Y:S05]  /*94e0*/  @!P0 NANOSLEEP.SYNCS 0x989680 ;  /* 0x009896800000895d */ /* 0x010fea0003900000 */
[----:B------:R-:W4:Y:S02]  /*94f0*/  @!P0 SYNCS.PHASECHK.TRANS64 P0, [R0+URZ+0x88], R3 ;  /* 0x00008803000085a7 */ /* 0x000f2400080010ff */
[----:B----4-:R-:W-:Y:S05]  /*9500*/  @P0 EXIT ;  /* 0x000000000000094d */ /* 0x010fea0003800000 */
[----:B------:R-:W-:Y:S05]  /*9510*/  BRA `(.L_x_127) ;  /* 0xfffffffc00e47947 */ /* 0x000fea000383ffff */
.L_x_86:
[----:B------:R-:W-:-:S09]  /*9520*/  UISETP.NE.AND UP0, UPT, UR20, 0x4, UPT ;  /* 0x000000041400788c */ /* 0x000fd2000bf05270 */
[----:B------:R-:W-:Y:S05]  /*9530*/  BRA.U UP0, `(.L_x_128) ;  /* 0x0000004d00587547 */ /* 0x000fea000b800000 */
.L_x_129:
[----:B------:R-:W-:-:S08]  /*9540*/  NOP ;  /* 0x0000000000007918 */ /* 0x000fd00000000000 */
[----:B------:R-:W3:Y:S02]  /*9550*/  USETMAXREG.TRY_ALLOC.CTAPOOL UP0, 0xe8 ;  /* 0x000000e8000079c8 */ /* 0x000ee40008000600 */
[----:B---3--:R-:W-:Y:S05]  /*9560*/  BRA.U !UP0, `(.L_x_129) ;  /* 0xfffffffd08f47547 */ /* 0x008fea000b83ffff */
[----:B------:R-:W3:Y:S08]  /*9570*/  S2UR UR52, SR_CgaCtaId ;  /* 0x00000000003479c3 */ /* 0x000ef00000008800 */
[----:B------:R-:W-:Y:S01]  /*9580*/  BAR.SYNC.DEFER_BLOCKING 0x6, 0xa0 ;  /* 0x0182800000007b1d */ /* 0x000fe20000010000 */
[C---:B------:R-:W-:Y:S01]  /*9590*/  IMAD.SHL.U32 R3, R0.reuse, 0x40, RZ ;  /* 0x0000004000037824 */ /* 0x040fe200078e00ff */
[C---:B------:R-:W-:Y:S01]  /*95a0*/  LOP3.LUT P1, RZ, R0.reuse, 0x2, RZ, 0xc0, !PT ;  /* 0x0000000200ff7812 */ /* 0x040fe2000782c0ff */
[C---:B------:R-:W-:Y:S01]  /*95b0*/  IMAD.SHL.U32 R92, R0.reuse, 0x8, RZ ;  /* 0x00000008005c7824 */ /* 0x040fe200078e00ff */
[C---:B------:R-:W-:Y:S01]  /*95c0*/  LOP3.LUT R94, R0.reuse, 0x60, RZ, 0xc0, !PT ;  /* 0x00000060005e7812 */ /* 0x040fe200078ec0ff */
[----:B------:R-:W-:Y:S01]  /*95d0*/  IMAD.U32 R93, R0, 0x10000, RZ ;  /* 0x00010000005d7824 */ /* 0x000fe200078e00ff */
[----:B------:R-:W-:-:S02]  /*95e0*/  UMOV UR43, 0x400 ;  /* 0x00000400002b7882 */ /* 0x000fc40000000000 */
[----:B------:R-:W4:Y:S01]  /*95f0*/  LDC.64 R98, c[0x0][0x390] ;  /* 0x0000e400ff627b82 */ /* 0x000f220000000a00 */
[----:B------:R-:W1:Y:S01]  /*9600*/  SHFL.IDX PT, R96, R80, RZ, 0x1f ;  /* 0x00001fff50607589 */ /* 0x000e6200000e0000 */
[----:B------:R-:W-:Y:S01]  /*9610*/  LOP3.LUT R3, R3, 0x1c0, RZ, 0xc0, !PT ;  /* 0x000001c003037812 */ /* 0x000fe200078ec0ff */
[----:B------:R-:W-:Y:S01]  /*9620*/  IMAD.MOV.U32 R95, RZ, RZ, 0x10 ;  /* 0x00000010ff5f7424 */ /* 0x000fe200078e00ff */
[----:B------:R-:W-:Y:S01]  /*9630*/  LOP3.LUT R93, R93, 0x600000, RZ, 0xc0, !PT ;  /* 0x006000005d5d7812 */ /* 0x000fe200078ec0ff */
[----:B------:R-:W-:Y:S01]  /*9640*/  UMOV UR58, URZ ;  /* 0x000000ff003a7c82 */ /* 0x000fe20008000000 */
[----:B------:R-:W-:Y:S01]  /*9650*/  LOP3.LUT R3, R3, 0x28, R0, 0xf8, !PT ;  /* 0x0000002803037812 */ /* 0x000fe200078ef800 */
[----:B------:R-:W-:Y:S01]  /*9660*/  UMOV UR59, URZ ;  /* 0x000000ff003b7c82 */ /* 0x000fe20008000000 */
[----:B------:R-:W4:Y:S01]  /*9670*/  LDC.64 R76, c[0x0][0x890] ;  /* 0x00022400ff4c7b82 */ /* 0x000f220000000a00 */
[----:B------:R-:W4:Y:S01]  /*9680*/  LDCU.64 UR38, c[0x0][0x888] ;  /* 0x00011100ff2677ac */ /* 0x000f220008000a00 */
[----:B------:R-:W-:Y:S01]  /*9690*/  LOP3.LUT R92, R3, 0x38, R92, 0x78, !PT ;  /* 0x00000038035c7812 */ /* 0x000fe200078e785c */
[----:B------:R-:W-:Y:S01]  /*96a0*/  IMAD.SHL.U32 R3, R0, 0x20, RZ ;  /* 0x0000002000037824 */ /* 0x000fe200078e00ff */
[----:B------:R-:W-:Y:S01]  /*96b0*/  PLOP3.LUT P2, PT, PT, PT, PT, 0x80, 0x8 ;  /* 0x000000000008781c */ /* 0x000fe20003f4f070 */
[----:B------:R-:W4:Y:S01]  /*96c0*/  LDCU.64 UR48, c[0x0][0xb18] ;  /* 0x00016300ff3077ac */ /* 0x000f220008000a00 */
[----:B------:R-:W-:Y:S01]  /*96d0*/  IMAD.MOV.U32 R91, RZ, RZ, 0x1 ;  /* 0x00000001ff5b7424 */ /* 0x000fe200078e00ff */
[----:B------:R-:W-:Y:S01]  /*96e0*/  PRMT R89, RZ, 0x7610, R89 ;  /* 0x00007610ff597816 */ /* 0x000fe20000000059 */
[----:B------:R-:W4:Y:S01]  /*96f0*/  LDC.64 R78, c[0x0][0x8b8] ;  /* 0x00022e00ff4e7b82 */ /* 0x000f220000000a00 */
[----:B---3--:R-:W-:Y:S01]  /*9700*/  ULEA UR43, UR52, UR43, 0x18 ;  /* 0x0000002b342b7291 */ /* 0x008fe2000f8ec0ff */
[----:B------:R-:W-:Y:S01]  /*9710*/  LOP3.LUT R92, R92, 0xa00, R3, 0xf8, !PT ;  /* 0x00000a005c5c7812 */ /* 0x000fe200078ef803 */
[----:B------:R-:W3:Y:S01]  /*9720*/  LDCU.64 UR46, c[0x0][0xb20] ;  /* 0x00016400ff2e77ac */ /* 0x000ee20008000a00 */
[----:B------:R-:W-:Y:S01]  /*9730*/  IMAD.MOV.U32 R90, RZ, RZ, RZ ;  /* 0x000000ffff5a7224 */ /* 0x000fe200078e00ff */
[----:B------:R-:W-:Y:S01]  /*9740*/  SEL R95, R95, 0xfffffff0, !P1 ;  /* 0xfffffff05f5f7807 */ /* 0x000fe20004800000 */
[----:B------:R-:W-:Y:S01]  /*9750*/  IMAD.MOV.U32 R88, RZ, RZ, RZ ;  /* 0x000000ffff587224 */ /* 0x000fe200078e00ff */
[----:B------:R-:W3:Y:S01]  /*9760*/  LDCU.64 UR44, c[0x0][0x8b0] ;  /* 0x00011600ff2c77ac */ /* 0x000ee20008000a00 */
[----:B------:R-:W-:Y:S01]  /*9770*/  IMAD.MOV.U32 R87, RZ, RZ, RZ ;  /* 0x000000ffff577224 */ /* 0x000fe200078e00ff */
[----:B-1----:R-:W-:Y:S01]  /*9780*/  ISETP.NE.AND P0, PT, R96, 0x4, PT ;  /* 0x000000046000780c */ /* 0x002fe20003f05270 */
[----:B--2---:R-:W1:Y:S01]  /*9790*/  LDS R2, [UR43+0x340] ;  /* 0x0003402bff027984 */ /* 0x004e620008000800 */
[----:B------:R-:W-:Y:S01]  /*97a0*/  UIADD3 UR4, UPT, UPT, UR43, 0x1000, URZ ;  /* 0x000010002b047890 */ /* 0x000fe2000fffe0ff */
[----:B------:R-:W-:Y:S01]  /*97b0*/  UMOV UR5, URZ ;  /* 0x000000ff00057c82 */ /* 0x000fe20008000000 */
[----:B-1----:R-:W-:-:S09]  /*97c0*/  IMAD.IADD R93, R2, 0x1, R93 ;  /* 0x00000001025d7824 */ /* 0x002fd200078e025d */
[----:B---34-:R-:W-:Y:S05]  /*97d0*/  @P0 BRA `(.L_x_130) ;  /* 0x00000000007c0947 */ /* 0x018fea0003800000 */
[----:B------:R-:W1:Y:S01]  /*97e0*/  LDC.64 R40, c[0x0][0xa00] ;  /* 0x00028000ff287b82 */ /* 0x000e620000000a00 */
[----:B------:R-:W2:Y:S01]  /*97f0*/  LDCU UR6, c[0x0][0xc1c] ;  /* 0x00018380ff0677ac */ /* 0x000ea20008000800 */
[----:B------:R-:W3:Y:S06]  /*9800*/  LDCU.64 UR58, c[0x0][0xb00] ;  /* 0x00016000ff3a77ac */ /* 0x000eec0008000a00 */
[----:B------:R-:W1:Y:S01]  /*9810*/  LDC.64 R42, c[0x0][0xa08] ;  /* 0x00028200ff2a7b82 */ /* 0x000e620000000a00 */
[----:B------:R-:W-:-:S07]  /*9820*/  ELECT P0, URZ, PT ;  /* 0x0000000000ff782f */ /* 0x000fce0003800000 */
[----:B------:R-:W4:Y:S01]  /*9830*/  LDC.64 R36, c[0x0][0xa10] ;  /* 0x00028400ff247b82 */ /* 0x000f220000000a00 */
[----:B--2---:R-:W-:-:S04]  /*9840*/  UIADD3 UR6, UPT, UPT, UR26, UR6, URZ ;  /* 0x000000061a067290 */ /* 0x004fc8000fffe0ff */
[----:B------:R-:W-:-:S03]  /*9850*/  UIMAD UR6, UR6, 0xe, URZ ;  /* 0x0000000e060678a4 */ /* 0x000fc6000f8e02ff */
[----:B------:R-:W4:Y:S01]  /*9860*/  LDC.64 R38, c[0x0][0xa18] ;  /* 0x00028600ff267b82 */ /* 0x000f220000000a00 */
[----:B---3--:R-:W-:-:S07]  /*9870*/  UIMAD.WIDE.U32 UR58, UR6, 0x80, UR58 ;  /* 0x00000080063a78a5 */ /* 0x008fce000f8e003a */
[----:B------:R-:W2:Y:S01]  /*9880*/  LDC.64 R32, c[0x0][0xa20] ;  /* 0x00028800ff207b82 */ /* 0x000ea20000000a00 */
[----:B-1----:R1:W-:Y:S07]  /*9890*/  @P0 STS.128 [UR43+0x400], R40 ;  /* 0x00040028ff000988 */ /* 0x0023ee0008000c2b */
[----:B------:R-:W2:Y:S08]  /*98a0*/  LDC.64 R34, c[0x0][0xa28] ;  /* 0x00028a00ff227b82 */ /* 0x000eb00000000a00 */
[----:B------:R-:W3:Y:S01]  /*98b0*/  LDC.64 R28, c[0x0][0xa30] ;  /* 0x00028c00ff1c7b82 */ /* 0x000ee20000000a00 */
[----:B----4-:R1:W-:Y:S07]  /*98c0*/  @P0 STS.128 [UR43+0x410], R36 ;  /* 0x00041024ff000988 */ /* 0x0103ee0008000c2b */
[----:B------:R-:W3:Y:S08]  /*98d0*/  LDC.64 R30, c[0x0][0xa38] ;  /* 0x00028e00ff1e7b82 */ /* 0x000ef00000000a00 */
[----:B------:R-:W4:Y:S01]  /*98e0*/  LDC.64 R24, c[0x0][0xa40] ;  /* 0x00029000ff187b82 */ /* 0x000f220000000a00 */
[----:B--2---:R1:W-:Y:S07]  /*98f0*/  @P0 STS.128 [UR43+0x420], R32 ;  /* 0x00042020ff000988 */ /* 0x0043ee0008000c2b */
[----:B------:R-:W4:Y:S08]  /*9900*/  LDC.64 R26, c[0x0][0xa48] ;  /* 0x00029200ff1a7b82 */ /* 0x000f300000000a00 */
[----:B------:R-:W2:Y:S01]  /*9910*/  LDC.64 R20, c[0x0][0xa50] ;  /* 0x00029400ff147b82 */ /* 0x000ea20000000a00 */
[----:B---3--:R1:W-:Y:S07]  /*9920*/  @P0 STS.128 [UR43+0x430], R28 ;  /* 0x0004301cff000988 */ /* 0x0083ee0008000c2b */
[----:B------:R-:W2:Y:S08]  /*9930*/  LDC.64 R22, c[0x0][0xa58] ;  /* 0x00029600ff167b82 */ /* 0x000eb00000000a00 */
[----:B------:R-:W3:Y:S01]  /*9940*/  LDC.64 R8, c[0x0][0xa60] ;  /* 0x00029800ff087b82 */ /* 0x000ee20000000a00 */
[----:B----4-:R1:W-:Y:S07]  /*9950*/  @P0 STS.128 [UR43+0x440], R24 ;  /* 0x00044018ff000988 */ /* 0x0103ee0008000c2b */
[----:B------:R-:W3:Y:S08]  /*9960*/  LDC.64 R10, c[0x0][0xa68] ;  /* 0x00029a00ff0a7b82 */ /* 0x000ef00000000a00 */
[----:B------:R-:W4:Y:S01]  /*9970*/  LDC.64 R4, c[0x0][0xa70] ;  /* 0x00029c00ff047b82 */ /* 0x000f220000000a00 */
[----:B--2---:R1:W-:Y:S07]  /*9980*/  @P0 STS.128 [UR43+0x450], R20 ;  /* 0x00045014ff000988 */ /* 0x0043ee0008000c2b */
[----:B-----5:R-:W4:Y:S01]  /*9990*/  LDC.64 R6, c[0x0][0xa78] ;  /* 0x00029e00ff067b82 */ /* 0x020f220000000a00 */
[----:B---3--:R1:W-:Y:S04]  /*99a0*/  @P0 STS.128 [UR43+0x460], R8 ;  /* 0x00046008ff000988 */ /* 0x0083e80008000c2b */
[----:B----4-:R1:W-:Y:S01]  /*99b0*/  @P0 STS.128 [UR43+0x470], R4 ;  /* 0x00047004ff000988 */ /* 0x0103e20008000c2b */
[----:B------:R-:W-:Y:S01]  /*99c0*/  NOP ;  /* 0x0000000000007918 */ /* 0x000fe20000000000 */
.L_x_130:
[----:B------:R-:W-:Y:S01]  /*99d0*/  MOV R81, UR4 ;  /* 0x0000000400517c02 */ /* 0x000fe20008000f00 */
[----:B------:R-:W-:Y:S01]  /*99e0*/  UMOV UR54, URZ ;  /* 0x000000ff00367c82 */ /* 0x000fe20008000000 */
[----:B------:R-:W-:Y:S01]  /*99f0*/  SHF.L.U32 R92, R92, 0x1, RZ ;  /* 0x000000015c5c7819 */ /* 0x000fe200000006ff */
[----:B------:R-:W-:-:S06]  /*9a00*/  UMOV UR53, URZ ;  /* 0x000000ff00357c82 */ /* 0x000fcc0008000000 */
.L_x_184:
[----:B----4-:R-:W-:Y:S04]  /*9a10*/  LOP3.LUT R0, R89, 0xffff, RZ, 0xc0, !PT ;  /* 0x0000ffff59007812 */ /* 0x010fe800078ec0ff */
        /* <DEDUP_REMOVED lines=16> */
[----:B------:R-:W-:Y:S02]  /*9b20*/  ISETP.NE.OR P0, PT, R96, 0x4, !P2 ;  /* 0x000000046000780c */ /* 0x000fe40005705670 */
[----:B------:R-:W-:Y:S02]  /*9b30*/  R2UR UR56, R2 ;  /* 0x00000000023872ca */ /* 0x000fe400000e0000 */
[----:B------:R-:W-:Y:S09]  /*9b40*/  R2UR UR57, R3 ;  /* 0x00000000033972ca */ /* 0x000ff200000e0000 */
[----:B-123--:R-:W-:Y:S06]  /*9b50*/  @P0 BRA `(.L_x_131) ;  /* 0x0000000000ec0947 */ /* 0x00efec0003800000 */
[----:B-1----:R-:W-:Y:S01]  /*9b60*/  IMAD.U32 R9, RZ, RZ, UR43 ;  /* 0x0000002bff097e24 */ /* 0x002fe2000f8e00ff */
[----:B------:R-:W1:Y:S01]  /*9b70*/  S2R R0, SR_LANEID ;  /* 0x0000000000007919 */ /* 0x000e620000000000 */
[----:B------:R-:W-:Y:S01]  /*9b80*/  ELECT P0, URZ, PT ;  /* 0x0000000000ff782f */ /* 0x000fe20003800000 */
[----:B------:R-:W-:Y:S01]  /*9b90*/  BSSY.RECONVERGENT B0, `(.L_x_132) ;  /* 0x0000032000007945 */ /* 0x000fe20003800200 */
[----:B-1----:R-:W-:Y:S05]  /*9ba0*/  IMAD.SHL.U32 R0, R0, 0x4, RZ ;  /* 0x0000000400007824 */ /* 0x002fea00078e00ff */
[----:B------:R-:W-:Y:S06]  /*9bb0*/  IADD3 R9, PT, PT, R0, 0x400, R9 ;  /* 0x0000040000097810 */ /* 0x000fec0007ffe009 */
[----:B------:R-:W-:Y:S05]  /*9bc0*/  @!P0 BRA `(.L_x_133) ;  /* 0x0000000000b88947 */ /* 0x000fea0003800000 */
[----:B------:R-:W-:Y:S01]  /*9bd0*/  STS [UR43+0x430], RZ ;  /* 0x000430ffff007988 */ /* 0x000fe2000800082b */
[----:B------:R-:W-:Y:S01]  /*9be0*/  ISETP.NE.U32.AND P0, PT, RZ, UR46, PT ;  /* 0x0000002eff007c0c */ /* 0x000fe2000bf05070 */
[C---:B-----5:R-:W-:Y:S01]  /*9bf0*/  IMAD.WIDE R6, R17.reuse, 0xc, R98 ;  /* 0x0000000c11067825 */ /* 0x060fe200078e0262 */
[----:B------:R-:W-:Y:S02]  /*9c00*/  UIADD3 UR4, UPT, UPT, UR43, 0x400, URZ ;  /* 0x000004002b047890 */ /* 0x000fe4000fffe0ff */
[----:B------:R-:W-:Y:S02]  /*9c10*/  ISETP.NE.AND.EX P1, PT, RZ, UR47, PT, P0 ;  /* 0x0000002fff007c0c */ /* 0x000fe4000bf25300 */
[----:B------:R-:W2:Y:S01]  /*9c20*/  LDG.E R18, desc[UR50][R6.64] ;  /* 0x0000003206127981 */ /* 0x000ea2000c1e1900 */
[C---:B------:R-:W-:Y:S03]  /*9c30*/  LEA R2, P0, R17.reuse, RZ, 0x3 ;  /* 0x000000ff11027211 */ /* 0x040fe600078018ff */
[----:B------:R1:W3:Y:S01]  /*9c40*/  LDG.E R5, desc[UR50][R6.64+0x4] ;  /* 0x0000043206057981 */ /* 0x0002e2000c1e1900 */
[----:B------:R-:W-:Y:S06]  /*9c50*/  LEA.HI.X.SX32 R3, R17, RZ, 0x3, P0 ;  /* 0x000000ff11037211 */ /* 0x000fec00000f1eff */
[C---:B------:R-:W-:Y:S04]  /*9c60*/  @P1 IADD3 R10, P0, PT, R2.reuse, UR46, RZ ;  /* 0x0000002e020a1c10 */ /* 0x040fe8000ff1e0ff */
[C---:B------:R-:W-:Y:S02]  /*9c70*/  @P1 IADD3.X R11, PT, PT, R3.reuse, UR47, RZ, P0, !PT ;  /* 0x0000002f030b1c10 */ /* 0x040fe400087fe4ff */
[----:B------:R-:W-:Y:S03]  /*9c80*/  IADD3 R12, P0, PT, R2, UR48, RZ ;  /* 0x00000030020c7c10 */ /* 0x000fe6000ff1e0ff */
[----:B------:R-:W4:Y:S01]  /*9c90*/  @P1 LDG.E.64 R20, desc[UR50][R10.64] ;  /* 0x000000320a141981 */ /* 0x000f22000c1e1b00 */
[----:B------:R-:W-:Y:S03]  /*9ca0*/  IADD3.X R13, PT, PT, R3, UR49, RZ, P0, !PT ;  /* 0x00000031030d7c10 */ /* 0x000fe600087fe4ff */
[----:B------:R-:W4:Y:S04]  /*9cb0*/  LDS R3, [UR43+0x41c] ;  /* 0x00041c2bff037984 */ /* 0x000f280008000800 */
[----:B------:R-:W2:Y:S01]  /*9cc0*/  LDG.E.64 R12, desc[UR50][R12.64] ;  /* 0x000000320c0c7981 */ /* 0x000ea2000c1e1b00 */
[----:B-1----:R-:W-:Y:S03]  /*9cd0*/  IMAD.U32 R6, RZ, RZ, UR4 ;  /* 0x00000004ff067e24 */ /* 0x002fe6000f8e00ff */
[----:B--2---:R-:W-:Y:S01]  /*9ce0*/  STS.64 [UR43+0x400], R12 ;  /* 0x0004000cff007988 */ /* 0x004fe20008000a2b */
[--C-:B------:R-:W-:Y:S01]  /*9cf0*/  SHF.R.S32.HI R19, RZ, 0x1f, R18.reuse ;  /* 0x0000001fff137819 */ /* 0x100fe20000011412 */
[----:B------:R-:W-:Y:S02]  /*9d00*/  @!P1 IMAD.MOV.U32 R20, RZ, RZ, R18 ;  /* 0x000000ffff149224 */ /* 0x000fe400078e0012 */
[----:B---3--:R-:W-:Y:S02]  /*9d10*/  VIADD R5, R5, 0xffffffff ;  /* 0xffffffff05057836 */ /* 0x008fe40000000000 */
[----:B------:R-:W-:Y:S05]  /*9d20*/  @!P1 IMAD.MOV.U32 R21, RZ, RZ, R19 ;  /* 0x000000ffff159224 */ /* 0x000fea00078e0013 */
[----:B----4-:R-:W-:Y:S04]  /*9d30*/  SHF.L.U64.HI R8, R20, 0x1, R21 ;  /* 0x0000000114087819 */ /* 0x010fe80000010215 */
[----:B------:R-:W-:Y:S04]  /*9d40*/  LOP3.LUT R8, R8, 0x1fffffff, RZ, 0xc0, !PT ;  /* 0x1fffffff08087812 */ /* 0x000fe800078ec0ff */
[----:B------:R-:W-:Y:S04]  /*9d50*/  SHF.R.U32.HI R2, RZ, 0x4, R8 ;  /* 0x00000004ff027819 */ /* 0x000fe80000011608 */
[----:B------:R-:W-:Y:S02]  /*9d60*/  LOP3.LUT R11, R3, 0xf, R2, 0xb8, !PT ;  /* 0x0000000f030b7812 */ /* 0x000fe400078eb802 */
[----:B------:R-:W-:Y:S03]  /*9d70*/  SHF.R.U64 R2, R6, 0x4, RZ ;  /* 0x0000000406027819 */ /* 0x000fe600000012ff */
[----:B------:R1:W-:Y:S04]  /*9d80*/  STS [UR43+0x41c], R11 ;  /* 0x00041c0bff007988 */ /* 0x0003e8000800082b */
[----:B------:R-:W2:Y:S04]  /*9d90*/  LDS R4, [UR43+0x41c] ;  /* 0x00041c2bff047984 */ /* 0x000ea80008000800 */
[----:B------:R-:W-:Y:S04]  /*9da0*/  STS [UR43+0x410], R2 ;  /* 0x00041002ff007988 */ /* 0x000fe8000800082b */
[----:B------:R-:W-:Y:S01]  /*9db0*/  STS [UR43+0x414], R2 ;  /* 0x00041402ff007988 */ /* 0x000fe2000800082b */
[----:B-1----:R-:W-:Y:S05]  /*9dc0*/  IMAD.SHL.U32 R11, R20, 0x2, RZ ;  /* 0x00000002140b7824 */ /* 0x002fea00078e00ff */
[----:B------:R-:W-:Y:S04]  /*9dd0*/  LOP3.LUT R11, R11, 0xfffffffe, RZ, 0xc0, !PT ;  /* 0xfffffffe0b0b7812 */ /* 0x000fe800078ec0ff */
[----:B------:R-:W-:Y:S05]  /*9de0*/  SHF.R.U64 R8, R11, 0x4, R8 ;  /* 0x000000040b087819 */ /* 0x000fea0000001208 */
[----:B------:R-:W-:Y:S01]  /*9df0*/  STS [UR43+0x40c], R8 ;  /* 0x00040c08ff007988 */ /* 0x000fe2000800082b */
[----:B--2---:R-:W-:Y:S05]  /*9e00*/  LOP3.LUT R7, R4, 0xf0, RZ, 0xb8, !PT ;  /* 0x000000f004077812 */ /* 0x004fea00078eb8ff */
[----:B------:R1:W-:Y:S04]  /*9e10*/  STS [UR43+0x41c], R7 ;  /* 0x00041c07ff007988 */ /* 0x0003e8000800082b */
[----:B------:R-:W2:Y:S01]  /*9e20*/  LDS R4, [UR43+0x41c] ;  /* 0x00041c2bff047984 */ /* 0x000ea20008000800 */
[----:B-1----:R-:W-:Y:S02]  /*9e30*/  CS2R R6, SRZ ;  /* 0x0000000000067805 */ /* 0x002fe4000001ff00 */
[----:B--2---:R-:W-:Y:S01]  /*9e40*/  LOP3.LUT R3, R4, 0xf00, RZ, 0xb8, !PT ;  /* 0x00000f0004037812 */ /* 0x004fe200078eb8ff */
[----:B------:R-:W-:Y:S04]  /*9e50*/  VIADD R4, R18, 0xffffffff ;  /* 0xffffffff12047836 */ /* 0x000fe80000000000 */
[----:B------:R-:W-:Y:S04]  /*9e60*/  STS.64 [UR43+0x418], R2 ;  /* 0x00041802ff007988 */ /* 0x000fe80008000a2b */
[----:B------:R-:W1:Y:S04]  /*9e70*/  LDS R10, [UR43+0x41c] ;  /* 0x00041c2bff0a7984 */ /* 0x000e680008000800 */
[----:B------:R2:W-:Y:S01]  /*9e80*/  STS.128 [UR43+0x420], R4 ;  /* 0x00042004ff007988 */ /* 0x0005e20008000c2b */
[----:B-1----:R-:W-:Y:S05]  /*9e90*/  LOP3.LUT R10, R10, 0xf000, RZ, 0xb8, !PT ;  /* 0x0000f0000a0a7812 */ /* 0x002fea00078eb8ff */
[----:B------:R2:W-:Y:S02]  /*9ea0*/  STS [UR43+0x41c], R10 ;  /* 0x00041c0aff007988 */ /* 0x0005e4000800082b */
.L_x_133:
[----:B------:R-:W-:Y:S05]  /*9eb0*/  BSYNC.RECONVERGENT B0 ;  /* 0x0000000000007941 */ /* 0x000fea0003800200 */
.L_x_132:
[----:B------:R-:W-:Y:S01]  /*9ec0*/  NOP ;  /* 0x0000000000007918 */ /* 0x000fe20000000000 */
[----:B------:R-:W1:Y:S01]  /*9ed0*/  LDS R9, [R9] ;  /* 0x0000000009097984 */ /* 0x000e620000000800 */
[----:B------:R-:W-:Y:S04]  /*9ee0*/  IADD3 R2, P0, PT, R0, UR56, RZ ;  /* 0x0000003800027c10 */ /* 0x000fe8000ff1e0ff */
[----:B------:R-:W-:Y:S05]  /*9ef0*/  IADD3.X R3, PT, PT, RZ, UR57, RZ, P0, !PT ;  /* 0x00000039ff037c10 */ /* 0x000fea00087fe4ff */
[----:B-1----:R3:W5:Y:S04]  /*9f00*/  ATOMG.E.EXCH.STRONG.GPU PT, RZ, [R2], R9 ;  /* 0x0000000902ff73a8 */ /* 0x00276800041ee100 */
.L_x_131:
[----:B------:R-:W-:Y:S09]  /*9f10*/  UISETP.NE.AND UP0, UPT, UR37, 0x8, UPT ;  /* 0x000000082500788c */ /* 0x000ff2000bf05270 */
[----:B------:R-:W-:Y:S05]  /*9f20*/  BRA.U UP0, `(.L_x_134) ;  /* 0x0000000100047547 */ /* 0x000fea000b800000 */
[----:B------:R-:W-:Y:S05]  /*9f30*/  BPT.TRAP 0x1 ;  /* 0x000000040000795c */ /* 0x000fea0000300000 */
.L_x_134:
[----:B------:R-:W-:Y:S01]  /*9f40*/  ULEA UR6, UR5, UR43, 0x3 ;  /* 0x0000002b05067291 */ /* 0x000fe2000f8e18ff */
[----:B---3--:R-:W-:Y:S08]  /*9f50*/  SHF.L.U32 R3, R87, 0x1f, RZ ;  /* 0x0000001f57037819 */ /* 0x008ff000000006ff */
[----:B-----5:R-:W3:Y:S02]  /*9f60*/  SYNCS.PHASECHK.TRANS64.TRYWAIT P0, [UR6+0x180], R3 ;  /* 0x00018003ff0075a7 */ /* 0x020ee40008001106 */
[----:B---3--:R-:W-:Y:S05]  /*9f70*/  @!P0 BRA `(.L_x_135) ;  /* 0x0000007400a88947 */ /* 0x008fea0003800000 */
.L_x_260:
[----:B------:R-:W-:Y:S09]  /*9f80*/  UIMAD UR4, UR5, 0x14, UR36 ;  /* 0x00000014050478a4 */ /* 0x000ff2000f8e0224 */
[----:B------:R-:W4:Y:S04]  /*9f90*/  LDS.U16 R89, [UR4+0x12] ;  /* 0x00001204ff597984 */ /* 0x000f280008000400 */
[----:B------:R-:W1:Y:S04]  /*9fa0*/  LDS R85, [UR4] ;  /* 0x00000004ff557984 */ /* 0x000e680008000800 */
[----:B------:R-:W1:Y:S04]  /*9fb0*/  LDS R84, [UR4+0x4] ;  /* 0x00000404ff547984 */ /* 0x000e680008000800 */
[----:B------:R-:W1:Y:S04]  /*9fc0*/  LDS R83, [UR4+0x8] ;  /* 0x00000804ff537984 */ /* 0x000e680008000800 */
[----:B------:R-:W1:Y:S01]  /*9fd0*/  LDS R82, [UR4+0xc] ;  /* 0x00000c04ff527984 */ /* 0x000e620008000800 */
[----:B------:R-:W-:Y:S01]  /*9fe0*/  @!PT LDS RZ, [RZ] ;  /* 0x00000000fffff984 */ /* 0x000fe20000000800 */
[----:B------:R-:W-:Y:S01]  /*9ff0*/  @!PT LDS RZ, [RZ] ;  /* 0x00000000fffff984 */ /* 0x000fe20000000800 */
[----:B------:R-:W-:Y:S01]  /*a000*/  @!PT LDS RZ, [RZ] ;  /* 0x00000000fffff984 */ /* 0x000fe20000000800 */
[----:B------:R-:W-:Y:S01]  /*a010*/  @!PT LDS RZ, [RZ] ;  /* 0x00000000fffff984 */ /* 0x000fe20000000800 */
[----:B------:R5:W-:Y:S06]  /*a020*/  MEMBAR.ALL.CTA ;  /* 0x0000000000007992 */ /* 0x000bec0000008000 */
[----:B-----5:R-:W1:Y:S01]  /*a030*/  FENCE.VIEW.ASYNC.S ;  /* 0x00000000000073c6 */ /* 0x020e620000000000 */
[----:B------:R-:W-:Y:S05]  /*a040*/  BRA.U UP0, `(.L_x_136) ;  /* 0x0000000100047547 */ /* 0x000fea000b800000 */
[----:B------:R-:W-:Y:S05]  /*a050*/  BPT.TRAP 0x1 ;  /* 0x000000040000795c */ /* 0x000fea0000300000 */
.L_x_136:
[----:B------:R-:W-:Y:S01]  /*a060*/  UIADD3 UR4, UPT, UPT, UR6, 0x1c0, URZ ;  /* 0x000001c006047890 */ /* 0x000fe2000fffe0ff */
[----:B------:R-:W-:Y:S01]  /*a070*/  IMAD.WIDE R100, R17, 0xc, R98 ;  /* 0x0000000c11647825 */ /* 0x000fe200078e0262 */
[----:B------:R-:W-:Y:S01]  /*a080*/  ISETP.NE.OR P0, PT, R94, RZ, !P2 ;  /* 0x000000ff5e00720c */ /* 0x000fe20005705670 */
[----:B------:R-:W-:Y:S01]  /*a090*/  UIADD3 UR55, UPT, UPT, UR5, 0x1, URZ ;  /* 0x0000000105377890 */ /* 0x000fe2000fffe0ff */
[----:B------:R-:W-:Y:S01]  /*a0a0*/  BSSY.RECONVERGENT B0, `(.L_x_137) ;  /* 0x0000009000007945 */ /* 0x000fe20003800200 */
[----:B------:R-:W-:Y:S09]  /*a0b0*/  UPRMT UR4, UR52, 0x654, UR4 ;  /* 0x0000065434047896 */ /* 0x000ff20008000004 */
[----:B-1----:R-:W-:Y:S01]  /*a0c0*/  SYNCS.ARRIVE.TRANS64.RED.A1T0 RZ, [UR4], RZ ;  /* 0x000000ffffff79a7 */ /* 0x002fe20008100404 */
[----:B------:R1:W5:Y:S01]  /*a0d0*/  LDG.E R100, desc[UR50][R100.64+0x8] ;  /* 0x0000083264647981 */ /* 0x000362000c1e1900 */
[----:B------:R-:W-:Y:S05]  /*a0e0*/  @P0 BRA `(.L_x_138) ;  /* 0x0000000000100947 */ /* 0x000fea0003800000 */
[----:B------:R-:W-:Y:S04]  /*a0f0*/  DEPBAR {5,4,3,2,1,0} ;  /* 0x0000003f0000791a */ /* 0x000fe80000000000 */
[----:B------:R-:W2:Y:S02]  /*a100*/  CCTL.E.C.LDCU.IV.DEEP [UR56] ;  /* 0x0000000038007540 */ /* 0x000ea40009c08000 */
[----:B--2---:R2:W-:Y:S01]  /*a110*/  UTMACCTL.IV [UR56] ;  /* 0x00000000380079b9 */ /* 0x0045e20008000000 */
[----:B------:R-:W-:Y:S01]  /*a120*/  NOP ;  /* 0x0000000000007918 */ /* 0x000fe20000000000 */
.L_x_138:
[----:B--2---:R-:W-:Y:S05]  /*a130*/  BSYNC.RECONVERGENT B0 ;  /* 0x0000000000007941 */ /* 0x004fea0003800200 */
.L_x_137:
[----:B------:R-:W-:Y:S01]  /*a140*/  R2UR UR41, R15 ;  /* 0x000000000f2972ca */ /* 0x000fe200000e0000 */
[----:B------:R-:W-:Y:S01]  /*a150*/  BSSY.RECONVERGENT B6, `(.L_x_139) ;  /* 0x0000025000067945 */ /* 0x000fe20003800200 */
[----:B------:R-:W-:Y:S02]  /*a160*/  R2UR UR42, R14 ;  /* 0x000000000e2a72ca */ /* 0x000fe400000e0000 */
[----:B------:R-:W-:Y:S09]  /*a170*/  LOP3.LUT P0, RZ, R81, 0x3f0, RZ, 0xc0, !PT ;  /* 0x000003f051ff7812 */ /* 0x000ff2000780c0ff */
[----:B------:R-:W-:Y:S02]  /*a180*/  USHF.L.U32 UR41, UR41, 0x7, URZ ;  /* 0x0000000729297899 */ /* 0x000fe400080006ff */
[----:B------:R-:W-:Y:S02]  /*a190*/  USHF.L.U32 UR42, UR42, 0x7, URZ ;  /* 0x000000072a2a7899 */ /* 0x000fe400080006ff */
[----:B------:R-:W-:Y:S10]  /*a1a0*/  @!P0 BRA `(.L_x_140) ;  /* 0x00000000007c8947 */ /* 0x000ff40003800000 */
[----:B------:R-:W2:Y:S01]  /*a1b0*/  LDCU.64 UR8, c[0x4][0x80] ;  /* 0x01001000ff0877ac */ /* 0x000ea20008000a00 */
[----:B------:R-:W-:Y:S01]  /*a1c0*/  MOV R2, 0x0 ;  /* 0x0000000000027802 */ /* 0x000fe20000000f00 */
[----:B------:R-:W-:Y:S02]  /*a1d0*/  HFMA2 R12, -RZ, RZ, 0, 5.9604644775390625e-08 ;  /* 0x00000001ff0c7431 */ /* 0x000fe400000001ff */
[----:B------:R-:W-:Y:S01]  /*a1e0*/  IMAD.MOV.U32 R8, RZ, RZ, 0x70 ;  /* 0x00000070ff087424 */ /* 0x000fe200078e00ff */
[----:B------:R1:W1:Y:S01]  /*a1f0*/  LDC.64 R14, c[0x4][R2] ;  /* 0x01000000020e7b82 */ /* 0x0002620000000a00 */
[----:B------:R-:W3:Y:S01]  /*a200*/  LDCU.64 UR6, c[0x4][0x88] ;  /* 0x01001100ff0677ac */ /* 0x000ee20008000a00 */
[----:B------:R-:W-:Y:S01]  /*a210*/  IMAD.MOV.U32 R13, RZ, RZ, RZ ;  /* 0x000000ffff0d7224 */ /* 0x000fe200078e00ff */
[----:B------:R-:W4:Y:S01]  /*a220*/  LDCU.64 UR4, c[0x4][0x8] ;  /* 0x01000100ff0477ac */ /* 0x000f220008000a00 */
[----:B--2---:R-:W-:Y:S01]  /*a230*/  MOV R5, UR9 ;  /* 0x0000000900057c02 */ /* 0x004fe20008000f00 */
[----:B------:R-:W-:Y:S01]  /*a240*/  IMAD.U32 R4, RZ, RZ, UR8 ;  /* 0x00000008ff047e24 */ /* 0x000fe2000f8e00ff */
[----:B---3--:R-:W-:Y:S01]  /*a250*/  MOV R7, UR7 ;  /* 0x0000000700077c02 */ /* 0x008fe20008000f00 */
[----:B------:R-:W-:Y:S01]  /*a260*/  IMAD.U32 R6, RZ, RZ, UR6 ;  /* 0x00000006ff067e24 */ /* 0x000fe2000f8e00ff */
[----:B----4-:R-:W-:Y:S01]  /*a270*/  MOV R11, UR5 ;  /* 0x00000005000b7c02 */ /* 0x010fe20008000f00 */
[----:B------:R-:W-:Y:S02]  /*a280*/  IMAD.U32 R10, RZ, RZ, UR4 ;  /* 0x00000004ff0a7e24 */ /* 0x000fe4000f8e00ff */
[----:B------:R-:W-:Y:S07]  /*a290*/  LEPC R20, `(.L_x_141) ;  /* 0x000000001014794e */ /* 0x000fee0000000000 */
[----:B-1---5:R-:W-:Y:S05]  /*a2a0*/  CALL.ABS.NOINC R14 ;  /* 0x000000000e007343 */ /* 0x022fea0003c00000 */
.L_x_141:
[----:B------:R-:W1:Y:S01]  /*a2b0*/  LDCU.64 UR8, c[0x4][0x80] ;  /* 0x01001000ff0877ac */ /* 0x000e620008000a00 */
[----:B------:R-:W2:Y:S01]  /*a2c0*/  LDC.64 R2, c[0x4][R2] ;  /* 0x0100000002027b82 */ /* 0x000ea20000000a00 */
[----:B------:R-:W-:Y:S02]  /*a2d0*/  HFMA2 R12, -RZ, RZ, 0, 5.9604644775390625e-08 ;  /* 0x00000001ff0c7431 */ /* 0x000fe400000001ff */
[----:B------:R-:W-:Y:S02]  /*a2e0*/  IMAD.MOV.U32 R8, RZ, RZ, 0x70 ;  /* 0x00000070ff087424 */ /* 0x000fe400078e00ff */
[----:B------:R-:W-:Y:S01]  /*a2f0*/  IMAD.MOV.U32 R13, RZ, RZ, RZ ;  /* 0x000000ffff0d7224 */ /* 0x000fe200078e00ff */
[----:B------:R-:W3:Y:S01]  /*a300*/  LDCU.64 UR6, c[0x4][0x88] ;  /* 0x01001100ff0677ac */ /* 0x000ee20008000a00 */
[----:B------:R-:W4:Y:S01]  /*a310*/  LDCU.64 UR4, c[0x4][0x8] ;  /* 0x01000100ff0477ac */ /* 0x000f220008000a00 */
[----:B-1----:R-:W-:Y:S02]  /*a320*/  MOV R4, UR8 ;  /* 0x0000000800047c02 */ /* 0x002fe40008000f00 */
[----:B------:R-:W-:Y:S02]  /*a330*/  MOV R5, UR9 ;  /* 0x0000000900057c02 */ /* 0x000fe40008000f00 */
[----:B---3--:R-:W-:Y:S01]  /*a340*/  MOV R7, UR7 ;  /* 0x0000000700077c02 */ /* 0x008fe20008000f00 */
[----:B------:R-:W-:Y:S01]  /*a350*/  IMAD.U32 R6, RZ, RZ, UR6 ;  /* 0x00000006ff067e24 */ /* 0x000fe2000f8e00ff */
[----:B----4-:R-:W-:Y:S01]  /*a360*/  MOV R11, UR5 ;  /* 0x00000005000b7c02 */ /* 0x010fe20008000f00 */
[----:B------:R-:W-:Y:S02]  /*a370*/  IMAD.U32 R10, RZ, RZ, UR4 ;  /* 0x00000004ff0a7e24 */ /* 0x000fe4000f8e00ff */
[----:B------:R-:W-:Y:S07]  /*a380*/  LEPC R20, `(.L_x_140) ;  /* 0x000000001014794e */ /* 0x000fee0000000000 */
[----:B--2---:R-:W-:Y:S05]  /*a390*/  CALL.ABS.NOINC R2 ;  /* 0x0000000002007343 */ /* 0x004fea0003c00000 */
.L_x_140:
[----:B------:R-:W-:Y:S05]  /*a3a0*/  BSYNC.RECONVERGENT B6 ;  /* 0x0000000000067941 */ /* 0x000fea0003800200 */
.L_x_139:
[----:B------:R-:W-:Y:S01]  /*a3b0*/  ISETP.NE.AND P0, PT, R94, RZ, PT ;  /* 0x000000ff5e00720c */ /* 0x000fe20003f05270 */
[----:B------:R-:W-:Y:S01]  /*a3c0*/  BSSY B0, `(.L_x_142) ;  /* 0x0000009000007945 */ /* 0x000fe20003800000 */
[----:B------:R-:W-:Y:S04]  /*a3d0*/  PLOP3.LUT P1, PT, PT, PT, PT, 0x8, 0x80 ;  /* 0x000000000080781c */ /* 0x000fe80003f2e170 */
[----:B-1----:R-:W-:Y:S07]  /*a3e0*/  P2R R101, PR, RZ, 0x2 ;  /* 0x00000002ff657803 */ /* 0x002fee0000000000 */
[----:B------:R-:W-:Y:S05]  /*a3f0*/  @P0 BRA `(.L_x_143) ;  /* 0x0000000000140947 */ /* 0x000fea0003800000 */
[----:B------:R-:W-:Y:S03]  /*a400*/  UMOV UR4, 0xffffffff ;  /* 0xffffffff00047882 */ /* 0x000fe60000000000 */
[----:B------:R-:W-:Y:S05]  /*a410*/  BRA.DIV UR4, `(.L_x_144) ;  /* 0x0000007204987947 */ /* 0x000fea000b800000 */
[----:B------:R-:W-:Y:S11]  /*a420*/  ELECT P6, URZ, PT ;  /* 0x0000000000ff782f */ /* 0x000ff600038c0000 */
[----:B------:R-:W-:Y:S02]  /*a430*/  @!UPT UIADD3 URZ, UPT, UPT, URZ, URZ, URZ ;  /* 0x000000fffffff290 */ /* 0x000fe4000fffe0ff */
.L_x_262:
[----:B------:R-:W-:Y:S07]  /*a440*/  P2R R101, PR, RZ, 0x40 ;  /* 0x00000040ff657803 */ /* 0x000fee0000000000 */
.L_x_143:
[----:B------:R-:W-:Y:S05]  /*a450*/  BSYNC B0 ;  /* 0x0000000000007941 */ /* 0x000fea0003800000 */
.L_x_142:
[----:B------:R-:W-:Y:S02]  /*a460*/  ISETP.NE.U32.AND P0, PT, R78, RZ, PT ;  /* 0x000000ff4e00720c */ /* 0x000fe40003f05070 */
[----:B------:R-:W-:Y:S02]  /*a470*/  LOP3.LUT R91, R91, 0x1, RZ, 0x3c, !PT ;  /* 0x000000015b5b7812 */ /* 0x000fe400078e3cff */
[----:B------:R-:W-:Y:S02]  /*a480*/  ISETP.NE.AND.EX P1, PT, R79, RZ, PT, P0 ;  /* 0x000000ff4f00720c */ /* 0x000fe40003f25300 */
[----:B------:R-:W-:Y:S04]  /*a490*/  ISETP.NE.U32.AND P0, PT, R76, RZ, PT ;  /* 0x000000ff4c00720c */ /* 0x000fe80003f05070 */
[----:B------:R-:W-:Y:S07]  /*a4a0*/  ISETP.NE.AND.EX P0, PT, R77, RZ, PT, P0 ;  /* 0x000000ff4d00720c */ /* 0x000fee0003f05300 */
[----:B------:R-:W1:Y:S08]  /*a4b0*/  @P1 LDC.64 R8, c[0x0][0x8b8] ;  /* 0x00022e00ff081b82 */ /* 0x000e700000000a00 */
[----:B---3--:R-:W2:Y:S02]  /*a4c0*/  @P0 LDC.64 R2, c[0x0][0x890] ;  /* 0x00022400ff020b82 */ /* 0x008ea40000000a00 */
[C---:B--2---:R-:W-:Y:S04]  /*a4d0*/  @P0 IMAD.WIDE R2, R17.reuse, 0x8, R2 ;  /* 0x0000000811020825 */ /* 0x044fe800078e0202 */
[----:B-1----:R-:W-:Y:S01]  /*a4e0*/  @P1 IMAD.WIDE R8, R17, 0x8, R8 ;  /* 0x0000000811081825 */ /* 0x002fe200078e0208 */
[----:B------:R1:W2:Y:S04]  /*a4f0*/  @P0 LDG.E.64 R4, desc[UR50][R2.64] ;  /* 0x0000003202040981 */ /* 0x0002a8000c1e1b00 */
[----:B------:R-:W3:Y:S01]  /*a500*/  @P1 LDG.E.64 R6, desc[UR50][R8.64] ;  /* 0x0000003208061981 */ /* 0x000ee2000c1e1b00 */
[----:B-1----:R-:W-:Y:S03]  /*a510*/  SHF.L.U32 R2, R91, 0x1f, RZ ;  /* 0x0000001f5b027819 */ /* 0x002fe600000006ff */
[----:B--2---:R1:W5:Y:S04]  /*a520*/  @P0 LD.E R48, desc[UR50][R4.64] ;  /* 0x0000003204300980 */ /* 0x004368000c101900 */
[----:B---3--:R1:W5:Y:S01]  /*a530*/  @P1 LD.E R47, desc[UR50][R6.64] ;  /* 0x00000032062f1980 */ /* 0x008362000c101900 */
[----:B------:R-:W-:Y:S05]  /*a540*/  @P0 BRA `(.L_x_145) ;  /* 0x0000000000240947 */ /* 0x000fea0003800000 */
[----:B------:R-:W-:Y:S04]  /*a550*/  ISETP.NE.U32.AND P0, PT, RZ, UR38, PT ;  /* 0x00000026ff007c0c */ /* 0x000fe8000bf05070 */
[----:B------:R-:W-:Y:S11]  /*a560*/  ISETP.NE.AND.EX P0, PT, RZ, UR39, PT, P0 ;  /* 0x00000027ff007c0c */ /* 0x000ff6000bf05300 */
[----:B------:R-:W-:Y:S02]  /*a570*/  @!UPT UIADD3 URZ, UPT, UPT, URZ, URZ, URZ ;  /* 0x000000fffffff290 */ /* 0x000fe4000fffe0ff */
[----:B------:R-:W2:Y:S08]  /*a580*/  @P0 LDC R0, c[0x0][0x898] ;  /* 0x00022600ff000b82 */ /* 0x000eb00000000800 */
[----:B-1----:R-:W1:Y:S01]  /*a590*/  @P0 LDC.64 R4, c[0x0][0x888] ;  /* 0x00022200ff040b82 */ /* 0x002e620000000a00 */
[----:B--2---:R-:W-:Y:S04]  /*a5a0*/  @P0 IMAD R0, R17, R0, RZ ;  /* 0x0000000011000224 */ /* 0x004fe800078e02ff */
[----:B-1----:R-:W-:Y:S05]  /*a5b0*/  @P0 IMAD.WIDE R4, R0, 0x4, R4 ;  /* 0x0000000400040825 */ /* 0x002fea00078e0204 */
[----:B-----5:R2:W5:Y:S02]  /*a5c0*/  @P0 LDG.E R48, desc[UR50][R4.64] ;  /* 0x0000003204300981 */ /* 0x020564000c1e1900 */
[----:B--2---:R-:W3:Y:S02]  /*a5d0*/  @!P0 LDC R48, c[0x0][0x880] ;  /* 0x00022000ff308b82 */ /* 0x004ee40000000800 */
.L_x_145:
        /* <DEDUP_REMOVED lines=9> */
[----:B--2---:R-:W1:Y:S02]  /*a670*/  @!P0 LDC R47, c[0x0][0x8a8] ;  /* 0x00022a00ff2f8b82 */ /* 0x004e640000000800 */
.L_x_146:
[----:B------:R-:W2:Y:S01]  /*a680*/  SYNCS.PHASECHK.TRANS64.TRYWAIT P0, [UR43+0x50], R2 ;  /* 0x00005002ff0075a7 */ /* 0x000ea2000800112b */
[----:B------:R-:W-:Y:S01]  /*a690*/  LEA R97, R90, UR43, 0x3 ;  /* 0x0000002b5a617c11 */ /* 0x000fe2000f8e18ff */
[----:B------:R-:W-:Y:S01]  /*a6a0*/  BSSY B0, `(.L_x_147) ;  /* 0x0000008000007945 */ /* 0x000fe20003800000 */
[----:B------:R-:W-:Y:S01]  /*a6b0*/  SHF.L.U32 R0, R88, 0x1f, RZ ;  /* 0x0000001f58007819 */ /* 0x000fe200000006ff */
[----:B------:R-:W-:Y:S02]  /*a6c0*/  VIADD R86, R92, UR43 ;  /* 0x0000002b5c567c36 */ /* 0x000fe40008000000 */
[----:B------:R-:W-:Y:S01]  /*a6d0*/  IMAD.MOV.U32 R71, RZ, RZ, RZ ;  /* 0x000000ffff477224 */ /* 0x000fe200078e00ff */
[----:B------:R1:W1:Y:S01]  /*a6e0*/  SYNCS.PHASECHK.TRANS64.TRYWAIT P2, [R97+URZ+0x120], R0 ;  /* 0x00012000610075a7 */ /* 0x00026200080411ff */
[----:B--2---:R-:W-:Y:S05]  /*a6f0*/  @P0 BRA `(.L_x_148) ;  /* 0x0000000000080947 */ /* 0x004fea0003800000 */
[----:B------:R-:W2:Y:S02]  /*a700*/  SYNCS.PHASECHK.TRANS64.TRYWAIT P0, [UR43+0x50], R2 ;  /* 0x00005002ff0075a7 */ /* 0x000ea4000800112b */
[----:B--2---:R-:W-:Y:S05]  /*a710*/  @!P0 BRA `(.L_x_149) ;  /* 0x0000006c00f08947 */ /* 0x004fea0003800000 */
.L_x_148:
[----:B------:R-:W-:Y:S05]  /*a720*/  BSYNC B0 ;  /* 0x0000000000007941 */ /* 0x000fea0003800000 */
.L_x_147:
[----:B---3-5:R-:W-:Y:S01]  /*a730*/  FSETP.NEU.AND P0, PT, R48, RZ, PT ;  /* 0x000000ff3000720b */ /* 0x028fe20003f0d000 */
[----:B------:R-:W-:Y:S01]  /*a740*/  IMAD.MOV.U32 R70, RZ, RZ, RZ ;  /* 0x000000ffff467224 */ /* 0x000fe200078e00ff */
[----:B------:R-:W-:Y:S02]  /*a750*/  CS2R R68, SRZ ;  /* 0x0000000000447805 */ /* 0x000fe4000001ff00 */
[----:B------:R-:W-:Y:S02]  /*a760*/  CS2R R74, SRZ ;  /* 0x00000000004a7805 */ /* 0x000fe4000001ff00 */
[----:B------:R-:W-:Y:S02]  /*a770*/  CS2R R72, SRZ ;  /* 0x0000000000487805 */ /* 0x000fe4000001ff00 */
[----:B------:R-:W-:Y:S02]  /*a780*/  CS2R R62, SRZ ;  /* 0x00000000003e7805 */ /* 0x000fe4000001ff00 */
[----:B------:R-:W-:Y:S02]  /*a790*/  CS2R R60, SRZ ;  /* 0x00000000003c7805 */ /* 0x000fe4000001ff00 */
[----:B------:R-:W-:Y:S02]  /*a7a0*/  CS2R R58, SRZ ;  /* 0x00000000003a7805 */ /* 0x000fe4000001ff00 */
[----:B------:R-:W-:Y:S02]  /*a7b0*/  CS2R R56, SRZ ;  /* 0x0000000000387805 */ /* 0x000fe4000001ff00 */
[----:B------:R-:W-:Y:S01]  /*a7c0*/  ISETP.GE.AND P1, PT, R100, 0x1, PT ;  /* 0x000000016400780c */ /* 0x000fe20003f26270 */
[----:B------:R-:W-:Y:S01]  /*a7d0*/  IMAD R54, R90, 0x80, R93 ;  /* 0x000000805a367824 */ /* 0x000fe200078e025d */
[----:B------:R-:W-:Y:S02]  /*a7e0*/  CS2R R38, SRZ ;  /* 0x0000000000267805 */ /* 0x000fe4000001ff00 */
[----:B------:R-:W-:Y:S01]  /*a7f0*/  CS2R R36, SRZ ;  /* 0x0000000000247805 */ /* 0x000fe2000001ff00 */
[----:B--2---:R-:W-:Y:S01]  /*a800*/  @P0 IMAD R2, R95, 0x2, R86 ;  /* 0x000000025f020824 */ /* 0x004fe200078e0256 */
[----:B------:R-:W-:Y:S05]  /*a810*/  @P0 WARPSYNC.ALL ;  /* 0x0000000000000948 */ /* 0x000fea0003800000 */
[----:B------:R2:W3:Y:S01]  /*a820*/  @P0 LDSM.16.MT88.4 R68, [R2+0x1000] ;  /* 0x001000000244083b */ /* 0x0004e20000004200 */
[----:B------:R-:W-:Y:S02]  /*a830*/  CS2R R34, SRZ ;  /* 0x0000000000227805 */ /* 0x000fe4000001ff00 */
[----:B------:R-:W-:Y:S02]  /*a840*/  CS2R R32, SRZ ;  /* 0x0000000000207805 */ /* 0x000fe4000001ff00 */
[----:B------:R-:W-:Y:S02]  /*a850*/  CS2R R30, SRZ ;  /* 0x00000000001e7805 */ /* 0x000fe4000001ff00 */
[----:B------:R-:W-:Y:S02]  /*a860*/  CS2R R28, SRZ ;  /* 0x00000000001c7805 */ /* 0x000fe4000001ff00 */
[----:B------:R-:W-:Y:S01]  /*a870*/  CS2R R26, SRZ ;  /* 0x00000000001a7805 */ /* 0x000fe2000001ff00 */
[----:B------:R2:W2:Y:S01]  /*a880*/  @P0 LDSM.16.MT88.4 R72, [R2+0x1800] ;  /* 0x001800000248083b */ /* 0x0004a20000004200 */
[----:B------:R-:W-:Y:S02]  /*a890*/  CS2R R24, SRZ ;  /* 0x0000000000187805 */ /* 0x000fe4000001ff00 */
[----:B------:R-:W-:Y:S02]  /*a8a0*/  CS2R R18, SRZ ;  /* 0x0000000000127805 */ /* 0x000fe4000001ff00 */
[----:B------:R-:W-:Y:S02]  /*a8b0*/  CS2R R16, SRZ ;  /* 0x0000000000107805 */ /* 0x000fe4000001ff00 */
[----:B------:R-:W-:Y:S02]  /*a8c0*/  CS2R R14, SRZ ;  /* 0x00000000000e7805 */ /* 0x000fe4000001ff00 */
[----:B------:R-:W-:Y:S01]  /*a8d0*/  CS2R R12, SRZ ;  /* 0x00000000000c7805 */ /* 0x000fe2000001ff00 */
[----:B------:R2:W2:Y:S01]  /*a8e0*/  @P0 LDSM.16.MT88.4 R60, [R92+UR43+0x1000] ;  /* 0x0010002b5c3c083b */ /* 0x0004a20008004200 */
[----:B------:R-:W-:Y:S02]  /*a8f0*/  CS2R R10, SRZ ;  /* 0x00000000000a7805 */ /* 0x000fe4000001ff00 */
[----:B------:R-:W-:Y:S02]  /*a900*/  CS2R R8, SRZ ;  /* 0x0000000000087805 */ /* 0x000fe4000001ff00 */
[----:B-1----:R-:W-:Y:S02]  /*a910*/  CS2R R6, SRZ ;  /* 0x0000000000067805 */ /* 0x002fe4000001ff00 */
[----:B------:R-:W-:Y:S01]  /*a920*/  CS2R R4, SRZ ;  /* 0x0000000000047805 */ /* 0x000fe2000001ff00 */
[----:B------:R-:W-:Y:S01]  /*a930*/  VIADD R102, R86, 0x1000 ;  /* 0x0000100056667836 */ /* 0x000fe20000000000 */
[----:B------:R1:W1:Y:S01]  /*a940*/  @P0 LDSM.16.MT88.4 R56, [R92+UR43+0x1800] ;  /* 0x0018002b5c38083b */ /* 0x0002620008004200 */
[----:B------:R-:W-:Y:S05]  /*a950*/  @!P1 BRA `(.L_x_150) ;  /* 0x0000000000d49947 */ /* 0x000fea0003800000 */
[----:B------:R-:W-:Y:S01]  /*a960*/  SHF.R.U32.HI R3, RZ, 0x15, R54 ;  /* 0x00000015ff037819 */ /* 0x000fe20000011636 */
[----:B------:R-:W-:Y:S03]  /*a970*/  BSSY B0, `(.L_x_151) ;  /* 0x0000006000007945 */ /* 0x000fe60003800000 */
[----:B------:R-:W-:Y:S01]  /*a980*/  LOP3.LUT P0, RZ, R3, 0x3, R80, 0x48, !PT ;  /* 0x0000000303ff7812 */ /* 0x000fe20007804850 */
[----:B------:R-:W-:Y:S01]  /*a990*/  @!UPT UIADD3 URZ, UPT, UPT, URZ, URZ, URZ ;  /* 0x000000fffffff290 */ /* 0x000fe2000fffe0ff */
[----:B------:R-:W-:Y:S11]  /*a9a0*/  @P2 BRA `(.L_x_152) ;  /* 0x0000000000082947 */ /* 0x000ff60003800000 */
[----:B------:R-:W5:Y:S02]  /*a9b0*/  SYNCS.PHASECHK.TRANS64.TRYWAIT P1, [R97+URZ+0x120], R0 ;  /* 0x00012000610075a7 */ /* 0x000f6400080211ff */
[----:B-----5:R-:W-:Y:S05]  /*a9c0*/  @!P1 BRA `(.L_x_153) ;  /* 0x0000006c005c9947 */ /* 0x020fea0003800000 */
.L_x_152:
[----:B------:R-:W-:Y:S05]  /*a9d0*/  BSYNC B0 ;  /* 0x0000000000007941 */ /* 0x000fea0003800000 */
.L_x_151:
[----:B------:R-:W-:Y:S05]  /*a9e0*/  @!P0 BRA `(.L_x_154) ;  /* 0x0000000000408947 */ /* 0x000fea0003800000 */
[----:B------:R-:W5:Y:S01]  /*a9f0*/  LDCU.64 UR8, c[0x4][0x70] ;  /* 0x01000e00ff0877ac */ /* 0x000f620008000a00 */
[----:B------:R-:W-:Y:S01]  /*aa00*/  MOV R3, 0x0 ;  /* 0x0000000000037802 */ /* 0x000fe20000000f00 */
[----:B------:R-:W-:Y:S02]  /*aa10*/  HFMA2 R12, -RZ, RZ, 0, 5.9604644775390625e-08 ;  /* 0x00000001ff0c7431 */ /* 0x000fe400000001ff */
[----:B------:R-:W-:Y:S02]  /*aa20*/  IMAD.MOV.U32 R8, RZ, RZ, 0x192 ;  /* 0x00000192ff087424 */ /* 0x000fe400078e00ff */
[----:B------:R-:W-:Y:S01]  /*aa30*/  IMAD.MOV.U32 R13, RZ, RZ, RZ ;  /* 0x000000ffff0d7224 */ /* 0x000fe200078e00ff */
[----:B------:R-:W3:Y:S01]  /*aa40*/  LDCU.64 UR6, c[0x4][0x78] ;  /* 0x01000f00ff0677ac */ /* 0x000ee20008000a00 */
[----:B--2---:R-:W2:Y:S01]  /*aa50*/  LDC.64 R2, c[0x4][R3] ;  /* 0x0100000003027b82 */ /* 0x004ea20000000a00 */
[----:B------:R-:W4:Y:S01]  /*aa60*/  LDCU.64 UR4, c[0x4][0x10] ;  /* 0x01000200ff0477ac */ /* 0x000f220008000a00 */
[----:B-----5:R-:W-:Y:S01]  /*aa70*/  MOV R5, UR9 ;  /* 0x0000000900057c02 */ /* 0x020fe20008000f00 */
[----:B------:R-:W-:Y:S01]  /*aa80*/  IMAD.U32 R4, RZ, RZ, UR8 ;  /* 0x00000008ff047e24 */ /* 0x000fe2000f8e00ff */
[----:B---3--:R-:W-:Y:S01]  /*aa90*/  MOV R7, UR7 ;  /* 0x0000000700077c02 */ /* 0x008fe20008000f00 */
[----:B------:R-:W-:Y:S01]  /*aaa0*/  IMAD.U32 R6, RZ, RZ, UR6 ;  /* 0x00000006ff067e24 */ /* 0x000fe2000f8e00ff */
[----:B----4-:R-:W-:Y:S01]  /*aab0*/  MOV R11, UR5 ;  /* 0x00000005000b7c02 */ /* 0x010fe20008000f00 */
[----:B------:R-:W-:Y:S02]  /*aac0*/  IMAD.U32 R10, RZ, RZ, UR4 ;  /* 0x00000004ff0a7e24 */ /* 0x000fe4000f8e00ff */
[----:B------:R-:W-:Y:S07]  /*aad0*/  LEPC R20, `(.L_x_154) ;  /* 0x000000001014794e */ /* 0x000fee0000000000 */
[----:B-12---:R-:W-:Y:S05]  /*aae0*/  CALL.ABS.NOINC R2 ;  /* 0x0000000002007343 */ /* 0x006fea0003c00000 */
.L_x_154:
[----:B------:R-:W-:Y:S05]  /*aaf0*/  WARPSYNC.ALL ;  /* 0x0000000000007948 */ /* 0x000fea0003800000 */
[C---:B------:R-:W-:Y:S01]  /*ab00*/  R2UR UR4, R54.reuse ;  /* 0x00000000360472ca */ /* 0x040fe200000e0000 */
[----:B------:R-:W-:Y:S05]  /*ab10*/  VIADD R3, R54, 0x100000 ;  /* 0x0010000036037836 */ /* 0x000fea0000000000 */
[----:B------:R-:W-:Y:S04]  /*ab20*/  SHF.R.U32.HI R3, RZ, 0x15, R3 ;  /* 0x00000015ff037819 */ /* 0x000fe80000011603 */
[----:B------:R-:W-:Y:S03]  /*ab30*/  LOP3.LUT P0, RZ, R3, 0x3, R80, 0x48, !PT ;  /* 0x0000000303ff7812 */ /* 0x000fe60007804850 */
[----:B------:R-:W1:Y:S10]  /*ab40*/  LDTM.16dp256bit.x4 R24, tmem[UR4] ;  /* 0x00000004001879ee */ /* 0x000e740008120000 */
[----:B-1----:R-:W-:Y:S05]  /*ab50*/  @!P0 BRA `(.L_x_155) ;  /* 0x0000000000408947 */ /* 0x002fea0003800000 */
[----:B------:R-:W1:Y:S01]  /*ab60*/  LDCU.64 UR8, c[0x4][0x70] ;  /* 0x01000e00ff0877ac */ /* 0x000e620008000a00 */
[----:B------:R-:W-:Y:S01]  /*ab70*/  MOV R3, 0x0 ;  /* 0x0000000000037802 */ /* 0x000fe20000000f00 */
[----:B------:R-:W-:Y:S02]  /*ab80*/  HFMA2 R12, -RZ, RZ, 0, 5.9604644775390625e-08 ;  /* 0x00000001ff0c7431 */ /* 0x000fe400000001ff */
[----:B------:R-:W-:Y:S02]  /*ab90*/  IMAD.MOV.U32 R8, RZ, RZ, 0x192 ;  /* 0x00000192ff087424 */ /* 0x000fe400078e00ff */
[----:B------:R-:W-:Y:S01]  /*aba0*/  IMAD.MOV.U32 R13, RZ, RZ, RZ ;  /* 0x000000ffff0d7224 */ /* 0x000fe200078e00ff */
[----:B------:R-:W5:Y:S01]  /*abb0*/  LDCU.64 UR6, c[0x4][0x78] ;  /* 0x01000f00ff0677ac */ /* 0x000f620008000a00 */
[----:B--2---:R-:W2:Y:S01]  /*abc0*/  LDC.64 R2, c[0x4][R3] ;  /* 0x0100000003027b82 */ /* 0x004ea20000000a00 */
[----:B------:R-:W3:Y:S01]  /*abd0*/  LDCU.64 UR4, c[0x4][0x10] ;  /* 0x01000200ff0477ac */ /* 0x000ee20008000a00 */
[----:B-1----:R-:W-:Y:S01]  /*abe0*/  MOV R5, UR9 ;  /* 0x0000000900057c02 */ /* 0x002fe20008000f00 */
[----:B------:R-:W-:Y:S01]  /*abf0*/  IMAD.U32 R4, RZ, RZ, UR8 ;  /* 0x00000008ff047e24 */ /* 0x000fe2000f8e00ff */
[----:B-----5:R-:W-:Y:S01]  /*ac00*/  MOV R7, UR7 ;  /* 0x0000000700077c02 */ /* 0x020fe20008000f00 */
[----:B------:R-:W-:Y:S01]  /*ac10*/  IMAD.U32 R6, RZ, RZ, UR6 ;  /* 0x00000006ff067e24 */ /* 0x000fe2000f8e00ff */
[----:B---3--:R-:W-:Y:S01]  /*ac20*/  MOV R11, UR5 ;  /* 0x00000005000b7c02 */ /* 0x008fe20008000f00 */
[----:B------:R-:W-:Y:S02]  /*ac30*/  IMAD.U32 R10, RZ, RZ, UR4 ;  /* 0x00000004ff0a7e24 */ /* 0x000fe4000f8e00ff */
[----:B------:R-:W-:Y:S07]  /*ac40*/  LEPC R20, `(.L_x_155) ;  /* 0x000000001014794e */ /* 0x000fee0000000000 */
[----:B--2-4-:R-:W-:Y:S05]  /*ac50*/  CALL.ABS.NOINC R2 ;  /* 0x0000000002007343 */ /* 0x014fea0003c00000 */
.L_x_155:
[----:B------:R-:W-:Y:S05]  /*ac60*/  WARPSYNC.ALL ;  /* 0x0000000000007948 */ /* 0x000fea0003800000 */
[----:B------:R-:W-:Y:S11]  /*ac70*/  R2UR UR4, R54 ;  /* 0x00000000360472ca */ /* 0x000ff600000e0000 */
[----:B------:R-:W-:Y:S02]  /*ac80*/  @!UPT UIADD3 URZ, UPT, UPT, URZ, URZ, URZ ;  /* 0x000000fffffff290 */ /* 0x000fe4000fffe0ff */
[----:B------:R-:W1:Y:S02]  /*ac90*/  LDTM.16dp256bit.x4 R4, tmem[UR4+0x100000] ;  /* 0x10000004000479ee */ /* 0x000e640008120000 */
[----:B-1----:R-:W-:Y:S01]  /*aca0*/  NOP ;  /* 0x0000000000007918 */ /* 0x002fe20000000000 */
.L_x_150:
[--C-:B--2---:R-:W-:Y:S01]  /*acb0*/  HADD2.F32 R49, -RZ, R60.reuse.H0_H0 ;  /* 0x2000003cff317230 */ /* 0x104fe20000004100 */
[----:B------:R-:W-:Y:S05]  /*acc0*/  WARPSYNC.ALL ;  /* 0x0000000000007948 */ /* 0x000fea0003800000 */
[----:B------:R-:W-:Y:S01]  /*acd0*/  LEA R55, R95, R86, 0x1 ;  /* 0x000000565f377211 */ /* 0x000fe200078e08ff */
[-C--:B------:R-:W-:Y:S01]  /*ace0*/  FMUL R0, R24, R47.reuse ;  /* 0x0000002f18007220 */ /* 0x080fe20000400000 */
[----:B------:R-:W-:Y:S02]  /*acf0*/  HADD2.F32 R51, -RZ, R60.H1_H1 ;  /* 0x3000003cff337230 */ /* 0x000fe40000004100 */
[-C--:B------:R-:W-:Y:S01]  /*ad00*/  FMUL R2, R25, R47.reuse ;  /* 0x0000002f19027220 */ /* 0x080fe20000400000 */
[----:B------:R-:W-:Y:S01]  /*ad10*/  FMUL R3, R26, R47 ;  /* 0x0000002f1a037220 */ /* 0x000fe20000400000 */
[C---:B------:R-:W-:Y:S01]  /*ad20*/  FFMA R0, R48.reuse, R49, R0 ;  /* 0x0000003130007223 */ /* 0x040fe20000000000 */
[--C-:B------:R-:W-:Y:S02]  /*ad30*/  HADD2.F32 R49, -RZ, R61.reuse.H0_H0 ;  /* 0x2000003dff317230 */ /* 0x100fe40000004100 */
[----:B------:R-:W-:Y:S01]  /*ad40*/  FFMA R2, R48, R51, R2 ;  /* 0x0000003330027223 */ /* 0x000fe20000000002 */
[-C--:B------:R-:W-:Y:S01]  /*ad50*/  FMUL R20, R4, R47.reuse ;  /* 0x0000002f04147220 */ /* 0x080fe20000400000 */
[----:B------:R-:W-:Y:S02]  /*ad60*/  HADD2.F32 R51, -RZ, R61.H1_H1 ;  /* 0x3000003dff337230 */ /* 0x000fe40000004100 */
[----:B------:R-:W-:Y:S01]  /*ad70*/  FMUL R21, R5, R47 ;  /* 0x0000002f05157220 */ /* 0x000fe20000400000 */
[----:B------:R-:W-:Y:S01]  /*ad80*/  FFMA R3, R48, R49, R3 ;  /* 0x0000003130037223 */ /* 0x000fe20000000003 */
[----:B------:R-:W-:Y:S01]  /*ad90*/  F2FP.F16.F32.PACK_AB R64, R2, R0 ;  /* 0x000000000240723e */ /* 0x000fe200000000ff */
[-C--:B------:R-:W-:Y:S01]  /*ada0*/  FMUL R4, R27, R47.reuse ;  /* 0x0000002f1b047220 */ /* 0x080fe20000400000 */
[--C-:B------:R-:W-:Y:S02]  /*adb0*/  HADD2.F32 R50, -RZ, R62.reuse.H0_H0 ;  /* 0x2000003eff327230 */ /* 0x100fe40000004100 */
[-C--:B------:R-:W-:Y:S01]  /*adc0*/  FMUL R5, R28, R47.reuse ;  /* 0x0000002f1c057220 */ /* 0x080fe20000400000 */
[----:B------:R-:W-:Y:S01]  /*add0*/  FMUL R22, R6, R47 ;  /* 0x0000002f06167220 */ /* 0x000fe20000400000 */
[----:B------:R-:W-:Y:S02]  /*ade0*/  HADD2.F32 R49, -RZ, R62.H1_H1 ;  /* 0x3000003eff317230 */ /* 0x000fe40000004100 */
[C---:B------:R-:W-:Y:S01]  /*adf0*/  FFMA R4, R48.reuse, R51, R4 ;  /* 0x0000003330047223 */ /* 0x040fe20000000004 */
[----:B------:R-:W-:Y:S01]  /*ae00*/  FFMA R5, R48, R50, R5 ;  /* 0x0000003230057223 */ /* 0x000fe20000000005 */
[--C-:B------:R-:W-:Y:S02]  /*ae10*/  HADD2.F32 R50, -RZ, R63.reuse.H0_H0 ;  /* 0x2000003fff327230 */ /* 0x100fe40000004100 */
[-C--:B------:R-:W-:Y:S01]  /*ae20*/  FMUL R6, R29, R47.reuse ;  /* 0x0000002f1d067220 */ /* 0x080fe20000400000 */
[----:B------:R-:W-:Y:S01]  /*ae30*/  FMUL R23, R7, R47 ;  /* 0x0000002f07177220 */ /* 0x000fe20000400000 */
[----:B------:R-:W-:Y:S01]  /*ae40*/  HADD2.F32 R51, -RZ, R63.H1_H1 ;  /* 0x3000003fff337230 */ /* 0x000fe20000004100 */
[----:B------:R-:W-:Y:S01]  /*ae50*/  F2FP.F16.F32.PACK_AB R65, R4, R3 ;  /* 0x000000030441723e */ /* 0x000fe200000000ff */
[----:B------:R-:W-:Y:S01]  /*ae60*/  FFMA R6, R48, R49, R6 ;  /* 0x0000003130067223 */ /* 0x000fe20000000006 */
[-C--:B------:R-:W-:Y:S01]  /*ae70*/  FMUL R24, R8, R47.reuse ;  /* 0x0000002f08187220 */ /* 0x080fe20000400000 */
[--C-:B-1----:R-:W-:Y:S02]  /*ae80*/  HADD2.F32 R49, -RZ, R56.reuse.H0_H0 ;  /* 0x20000038ff317230 */ /* 0x102fe40000004100 */
[-C--:B------:R-:W-:Y:S01]  /*ae90*/  FMUL R7, R30, R47.reuse ;  /* 0x0000002f1e077220 */ /* 0x080fe20000400000 */
[----:B------:R-:W-:Y:S01]  /*aea0*/  FMUL R8, R31, R47 ;  /* 0x0000002f1f087220 */ /* 0x000fe20000400000 */
[----:B---3--:R-:W-:Y:S01]  /*aeb0*/  HADD2.F32 R52, -RZ, R69.H1_H1 ;  /* 0x30000045ff347230 */ /* 0x008fe20000004100 */
[----:B------:R-:W-:Y:S01]  /*aec0*/  F2FP.F16.F32.PACK_AB R66, R6, R5 ;  /* 0x000000050642723e */ /* 0x000fe200000000ff */
[C---:B------:R-:W-:Y:S01]  /*aed0*/  FFMA R7, R48.reuse, R50, R7 ;  /* 0x0000003230077223 */ /* 0x040fe20000000007 */
[----:B------:R-:W-:Y:S01]  /*aee0*/  FFMA R8, R48, R51, R8 ;  /* 0x0000003330087223 */ /* 0x000fe20000000008 */
[----:B------:R-:W-:Y:S02]  /*aef0*/  HADD2.F32 R51, -RZ, R56.H1_H1 ;  /* 0x30000038ff337230 */ /* 0x000fe40000004100 */
[-C--:B------:R-:W-:Y:S01]  /*af00*/  FMUL R25, R9, R47.reuse ;  /* 0x0000002f09197220 */ /* 0x080fe20000400000 */
[----:B------:R-:W-:Y:S01]  /*af10*/  FMUL R9, R32, R47 ;  /* 0x0000002f20097220 */ /* 0x000fe20000400000 */
[--C-:B------:R-:W-:Y:S01]  /*af20*/  HADD2.F32 R50, -RZ, R58.reuse.H0_H0 ;  /* 0x2000003aff327230 */ /* 0x100fe20000004100 */
[----:B------:R-:W-:Y:S01]  /*af30*/  F2FP.F16.F32.PACK_AB R67, R8, R7 ;  /* 0x000000070843723e */ /* 0x000fe200000000ff */
[----:B------:R-:W-:Y:S01]  /*af40*/  FMUL R40, R10, R47 ;  /* 0x0000002f0a287220 */ /* 0x000fe20000400000 */
[C---:B------:R-:W-:Y:S01]  /*af50*/  FFMA R9, R48.reuse, R49, R9 ;  /* 0x0000003130097223 */ /* 0x040fe20000000009 */
[----:B------:R-:W-:Y:S02]  /*af60*/  HADD2.F32 R49, -RZ, R57.H0_H0 ;  /* 0x20000039ff317230 */ /* 0x000fe40000004100 */
[-C--:B------:R-:W-:Y:S01]  /*af70*/  FMUL R10, R33, R47.reuse ;  /* 0x0000002f210a7220 */ /* 0x080fe20000400000 */
[----:B------:R1:W-:Y:S01]  /*af80*/  STSM.16.MT88.4 [R86+0x1000], R64 ;  /* 0x0010004056007844 */ /* 0x0003e20000004200 */
[----:B------:R-:W-:Y:S01]  /*af90*/  FMUL R41, R11, R47 ;  /* 0x0000002f0b297220 */ /* 0x000fe20000400000 */
[----:B------:R-:W-:Y:S02]  /*afa0*/  HADD2.F32 R53, -RZ, R73.H0_H0 ;  /* 0x20000049ff357230 */ /* 0x000fe40000004100 */
[----:B------:R-:W-:Y:S01]  /*afb0*/  FFMA R10, R48, R51, R10 ;  /* 0x00000033300a7223 */ /* 0x000fe2000000000a */
[-C--:B------:R-:W-:Y:S01]  /*afc0*/  FMUL R11, R34, R47.reuse ;  /* 0x0000002f220b7220 */ /* 0x080fe20000400000 */
[----:B------:R-:W-:Y:S02]  /*afd0*/  HADD2.F32 R51, -RZ, R57.H1_H1 ;  /* 0x30000039ff337230 */ /* 0x000fe40000004100 */
[-C--:B------:R-:W-:Y:S01]  /*afe0*/  FMUL R42, R12, R47.reuse ;  /* 0x0000002f0c2a7220 */ /* 0x080fe20000400000 */
[----:B------:R-:W-:Y:S01]  /*aff0*/  FMUL R43, R13, R47 ;  /* 0x0000002f0d2b7220 */ /* 0x000fe20000400000 */
[----:B------:R-:W-:Y:S01]  /*b000*/  FFMA R11, R48, R49, R11 ;  /* 0x00000031300b7223 */ /* 0x000fe2000000000b */
[----:B------:R-:W-:Y:S01]  /*b010*/  HADD2.F32 R49, -RZ, R58.H1_H1 ;  /* 0x3000003aff317230 */ /* 0x000fe20000004100 */
[----:B------:R-:W-:Y:S01]  /*b020*/  F2FP.F16.F32.PACK_AB R104, R10, R9 ;  /* 0x000000090a68723e */ /* 0x000fe200000000ff */
[-C--:B------:R-:W-:Y:S01]  /*b030*/  FMUL R12, R35, R47.reuse ;  /* 0x0000002f230c7220 */ /* 0x080fe20000400000 */
[-C--:B------:R-:W-:Y:S01]  /*b040*/  FMUL R44, R14, R47.reuse ;  /* 0x0000002f0e2c7220 */ /* 0x080fe20000400000 */
[-C--:B------:R-:W-:Y:S01]  /*b050*/  FMUL R13, R36, R47.reuse ;  /* 0x0000002f240d7220 */ /* 0x080fe20000400000 */
[----:B------:R-:W-:Y:S01]  /*b060*/  FMUL R14, R37, R47 ;  /* 0x0000002f250e7220 */ /* 0x000fe20000400000 */
[C---:B------:R-:W-:Y:S01]  /*b070*/  FFMA R12, R48.reuse, R51, R12 ;  /* 0x00000033300c7223 */ /* 0x040fe2000000000c */
[--C-:B------:R-:W-:Y:S02]  /*b080*/  HADD2.F32 R51, -RZ, R68.reuse.H0_H0 ;  /* 0x20000044ff337230 */ /* 0x100fe40000004100 */
[C---:B------:R-:W-:Y:S01]  /*b090*/  FFMA R13, R48.reuse, R50, R13 ;  /* 0x00000032300d7223 */ /* 0x040fe2000000000d */
[--C-:B------:R-:W-:Y:S02]  /*b0a0*/  HADD2.F32 R50, -RZ, R59.reuse.H0_H0 ;  /* 0x2000003bff327230 */ /* 0x100fe40000004100 */
[----:B------:R-:W-:Y:S01]  /*b0b0*/  FFMA R14, R48, R49, R14 ;  /* 0x00000031300e7223 */ /* 0x000fe2000000000e */
[----:B------:R-:W-:Y:S02]  /*b0c0*/  HADD2.F32 R49, -RZ, R59.H1_H1 ;  /* 0x3000003bff317230 */ /* 0x000fe40000004100 */
[-C--:B------:R-:W-:Y:S01]  /*b0d0*/  FMUL R45, R15, R47.reuse ;  /* 0x0000002f0f2d7220 */ /* 0x080fe20000400000 */
[-C--:B------:R-:W-:Y:S01]  /*b0e0*/  FMUL R46, R16, R47.reuse ;  /* 0x0000002f102e7220 */ /* 0x080fe20000400000 */
[-C--:B------:R-:W-:Y:S01]  /*b0f0*/  FMUL R15, R38, R47.reuse ;  /* 0x0000002f260f7220 */ /* 0x080fe20000400000 */
[-C--:B------:R-:W-:Y:S01]  /*b100*/  FMUL R16, R39, R47.reuse ;  /* 0x0000002f27107220 */ /* 0x080fe20000400000 */
[-C--:B------:R-:W-:Y:S01]  /*b110*/  FMUL R17, R17, R47.reuse ;  /* 0x0000002f11117220 */ /* 0x080fe20000400000 */
[----:B------:R-:W-:Y:S01]  /*b120*/  FMUL R18, R18, R47 ;  /* 0x0000002f12127220 */ /* 0x000fe20000400000 */
[C---:B------:R-:W-:Y:S01]  /*b130*/  FFMA R15, R48.reuse, R50, R15 ;  /* 0x00000032300f7223 */ /* 0x040fe2000000000f */
[----:B------:R-:W-:Y:S02]  /*b140*/  HADD2.F32 R50, -RZ, R68.H1_H1 ;  /* 0x30000044ff327230 */ /* 0x000fe40000004100 */
[C---:B------:R-:W-:Y:S01]  /*b150*/  FFMA R16, R48.reuse, R49, R16 ;  /* 0x0000003130107223 */ /* 0x040fe20000000010 */
[----:B------:R-:W-:Y:S02]  /*b160*/  HADD2.F32 R49, -RZ, R69.H0_H0 ;  /* 0x20000045ff317230 */ /* 0x000fe40000004100 */
[C---:B------:R-:W-:Y:S01]  /*b170*/  FFMA R20, R48.reuse, R51, R20 ;  /* 0x0000003330147223 */ /* 0x040fe20000000014 */
[----:B------:R-:W-:Y:S02]  /*b180*/  HADD2.F32 R51, -RZ, R71.H0_H0 ;  /* 0x20000047ff337230 */ /* 0x000fe40000004100 */
[C---:B------:R-:W-:Y:S01]  /*b190*/  FFMA R21, R48.reuse, R50, R21 ;  /* 0x0000003230157223 */ /* 0x040fe20000000015 */
[--C-:B------:R-:W-:Y:S02]  /*b1a0*/  HADD2.F32 R50, -RZ, R70.reuse.H1_H1 ;  /* 0x30000046ff327230 */ /* 0x100fe40000004100 */
[C---:B------:R-:W-:Y:S01]  /*b1b0*/  FFMA R22, R48.reuse, R49, R22 ;  /* 0x0000003130167223 */ /* 0x040fe20000000016 */
[----:B------:R-:W-:Y:S02]  /*b1c0*/  HADD2.F32 R49, -RZ, R70.H0_H0 ;  /* 0x20000046ff317230 */ /* 0x000fe40000004100 */
[----:B------:R-:W-:Y:S01]  /*b1d0*/  FFMA R23, R48, R52, R23 ;  /* 0x0000003430177223 */ /* 0x000fe20000000017 */
[----:B------:R-:W-:Y:S02]  /*b1e0*/  HADD2.F32 R52, -RZ, R75.H1_H1 ;  /* 0x3000004bff347230 */ /* 0x000fe40000004100 */
[----:B------:R-:W-:Y:S01]  /*b1f0*/  FMUL R19, R19, R47 ;  /* 0x0000002f13137220 */ /* 0x000fe20000400000 */
[----:B------:R-:W-:Y:S01]  /*b200*/  F2FP.F16.F32.PACK_AB R105, R12, R11 ;  /* 0x0000000b0c69723e */ /* 0x000fe200000000ff */
[C---:B------:R-:W-:Y:S01]  /*b210*/  FFMA R24, R48.reuse, R49, R24 ;  /* 0x0000003130187223 */ /* 0x040fe20000000018 */
[C---:B------:R-:W-:Y:S01]  /*b220*/  FFMA R25, R48.reuse, R50, R25 ;  /* 0x0000003230197223 */ /* 0x040fe20000000019 */
[----:B------:R-:W-:Y:S01]  /*b230*/  FFMA R40, R48, R51, R40 ;  /* 0x0000003330287223 */ /* 0x000fe20000000028 */
[----:B------:R-:W-:Y:S01]  /*b240*/  HADD2.F32 R49, -RZ, R71.H1_H1 ;  /* 0x30000047ff317230 */ /* 0x000fe20000004100 */
[----:B------:R-:W-:Y:S01]  /*b250*/  F2FP.F16.F32.PACK_AB R106, R14, R13 ;  /* 0x0000000d0e6a723e */ /* 0x000fe200000000ff */
[--C-:B------:R-:W-:Y:S01]  /*b260*/  HADD2.F32 R51, -RZ, R72.reuse.H0_H0 ;  /* 0x20000048ff337230 */ /* 0x100fe20000004100 */
[----:B------:R-:W-:Y:S01]  /*b270*/  F2FP.F16.F32.PACK_AB R107, R16, R15 ;  /* 0x0000000f106b723e */ /* 0x000fe200000000ff */
[----:B------:R-:W-:Y:S02]  /*b280*/  HADD2.F32 R50, -RZ, R72.H1_H1 ;  /* 0x30000048ff327230 */ /* 0x000fe40000004100 */
[C---:B------:R-:W-:Y:S01]  /*b290*/  FFMA R41, R48.reuse, R49, R41 ;  /* 0x0000003130297223 */ /* 0x040fe20000000029 */
[----:B------:R-:W-:Y:S02]  /*b2a0*/  HADD2.F32 R49, -RZ, R73.H1_H1 ;  /* 0x30000049ff317230 */ /* 0x000fe40000004100 */
[C---:B------:R-:W-:Y:S01]  /*b2b0*/  FFMA R42, R48.reuse, R51, R42 ;  /* 0x00000033302a7223 */ /* 0x040fe2000000002a */
[----:B------:R1:W-:Y:S01]  /*b2c0*/  STSM.16.MT88.4 [R86+0x1800], R104 ;  /* 0x0018006856007844 */ /* 0x0003e20000004200 */
[C---:B------:R-:W-:Y:S01]  /*b2d0*/  FFMA R43, R48.reuse, R50, R43 ;  /* 0x00000032302b7223 */ /* 0x040fe2000000002b */
[--C-:B------:R-:W-:Y:S02]  /*b2e0*/  HADD2.F32 R51, -RZ, R74.reuse.H0_H0 ;  /* 0x2000004aff337230 */ /* 0x100fe40000004100 */
[C---:B------:R-:W-:Y:S01]  /*b2f0*/  FFMA R44, R48.reuse, R53, R44 ;  /* 0x00000035302c7223 */ /* 0x040fe2000000002c */
[----:B------:R-:W-:Y:S02]  /*b300*/  HADD2.F32 R50, -RZ, R74.H1_H1 ;  /* 0x3000004aff327230 */ /* 0x000fe40000004100 */
[C---:B------:R-:W-:Y:S01]  /*b310*/  FFMA R45, R48.reuse, R49, R45 ;  /* 0x00000031302d7223 */ /* 0x040fe2000000002d */
[----:B------:R-:W-:Y:S02]  /*b320*/  HADD2.F32 R53, -RZ, R75.H0_H0 ;  /* 0x2000004bff357230 */ /* 0x000fe40000004100 */
[C---:B------:R-:W-:Y:S01]  /*b330*/  FFMA R46, R48.reuse, R51, R46 ;  /* 0x00000033302e7223 */ /* 0x040fe2000000002e */
[----:B------:R-:W-:Y:S01]  /*b340*/  F2FP.F16.F32.PACK_AB R108, R21, R20 ;  /* 0x00000014156c723e */ /* 0x000fe200000000ff */
[C---:B------:R-:W-:Y:S01]  /*b350*/  FFMA R17, R48.reuse, R50, R17 ;  /* 0x0000003230117223 */ /* 0x040fe20000000011 */
[----:B------:R-:W-:Y:S01]  /*b360*/  F2FP.F16.F32.PACK_AB R109, R23, R22 ;  /* 0x00000016176d723e */ /* 0x000fe200000000ff */
[C---:B------:R-:W-:Y:S01]  /*b370*/  FFMA R18, R48.reuse, R53, R18 ;  /* 0x0000003530127223 */ /* 0x040fe20000000012 */
[----:B------:R-:W-:Y:S01]  /*b380*/  FFMA R19, R48, R52, R19 ;  /* 0x0000003430137223 */ /* 0x000fe20000000013 */
[----:B------:R-:W-:Y:S01]  /*b390*/  F2FP.F16.F32.PACK_AB R110, R25, R24 ;  /* 0x00000018196e723e */ /* 0x000fe200000000ff */
[----:B------:R-:W-:Y:S01]  /*b3a0*/  BSSY.RECONVERGENT B0, `(.L_x_156) ;  /* 0x000001c000007945 */ /* 0x000fe20003800200 */
[----:B------:R-:W-:Y:S02]  /*b3b0*/  F2FP.F16.F32.PACK_AB R111, R41, R40 ;  /* 0x00000028296f723e */ /* 0x000fe400000000ff */
[----:B------:R-:W-:Y:S02]  /*b3c0*/  F2FP.F16.F32.PACK_AB R112, R43, R42 ;  /* 0x0000002a2b70723e */ /* 0x000fe400000000ff */
[----:B------:R-:W-:Y:S01]  /*b3d0*/  F2FP.F16.F32.PACK_AB R113, R45, R44 ;  /* 0x0000002c2d71723e */ /* 0x000fe200000000ff */
[----:B------:R1:W-:Y:S01]  /*b3e0*/  STSM.16.MT88.4 [R55+0x1000], R108 ;  /* 0x0010006c37007844 */ /* 0x0003e20000004200 */
[----:B------:R-:W-:Y:S02]  /*b3f0*/  F2FP.F16.F32.PACK_AB R114, R17, R46 ;  /* 0x0000002e1172723e */ /* 0x000fe400000000ff */
[----:B------:R-:W-:Y:S02]  /*b400*/  F2FP.F16.F32.PACK_AB R115, R19, R18 ;  /* 0x000000121373723e */ /* 0x000fe400000000ff */
[----:B------:R-:W-:Y:S03]  /*b410*/  ISETP.NE.AND P0, PT, R101, RZ, PT ;  /* 0x000000ff6500720c */ /* 0x000fe60003f05270 */
[----:B------:R1:W-:Y:S01]  /*b420*/  STSM.16.MT88.4 [R55+0x1800], R112 ;  /* 0x0018007037007844 */ /* 0x0003e20000004200 */
[----:B------:R-:W-:Y:S01]  /*b430*/  @!PT LDS RZ, [RZ] ;  /* 0x00000000fffff984 */ /* 0x000fe20000000800 */
[----:B------:R-:W-:Y:S01]  /*b440*/  @!PT LDS RZ, [RZ] ;  /* 0x00000000fffff984 */ /* 0x000fe20000000800 */
[----:B------:R-:W-:Y:S01]  /*b450*/  @!PT LDS RZ, [RZ] ;  /* 0x00000000fffff984 */ /* 0x000fe20000000800 */
[----:B------:R-:W-:Y:S01]  /*b460*/  @!PT LDS RZ, [RZ] ;  /* 0x00000000fffff984 */ /* 0x000fe20000000800 */
[----:B------:R2:W-:Y:S07]  /*b470*/  MEMBAR.ALL.CTA ;  /* 0x0000000000007992 */ /* 0x0005ee0000008000 */
[----:B--2---:R-:W2:Y:S02]  /*b480*/  FENCE.VIEW.ASYNC.S ;  /* 0x00000000000073c6 */ /* 0x004ea40000000000 */
[----:B--2---:R-:W-:Y:S06]  /*b490*/  BAR.SYNC.DEFER_BLOCKING 0x1, 0x80 ;  /* 0x0042000000007b1d */ /* 0x004fec0000010000 */
[----:B------:R-:W-:Y:S05]  /*b4a0*/  @!P0 BRA `(.L_x_157) ;  /* 0x00000000002c8947 */ /* 0x000fea0003800000 */
[----:B------:R-:W-:Y:S02]  /*b4b0*/  UIADD3 UR7, UPT, UPT, UR43, 0x1000, URZ ;  /* 0x000010002b077890 */ /* 0x000fe4000fffe0ff */
[----:B------:R-:W-:Y:S02]  /*b4c0*/  UIADD3 UR5, UPT, UPT, UR41, 0x40, URZ ;  /* 0x0000004029057890 */ /* 0x000fe4000fffe0ff */
[----:B------:R-:W-:Y:S02]  /*b4d0*/  UIADD3 UR4, UPT, UPT, UR43, 0x2000, URZ ;  /* 0x000020002b047890 */ /* 0x000fe4000fffe0ff */
[----:B------:R-:W-:Y:S01]  /*b4e0*/  MOV R81, UR7 ;  /* 0x0000000700517c02 */ /* 0x000fe20008000f00 */
[----:B------:R-:W-:Y:S03]  /*b4f0*/  UMOV UR6, UR42 ;  /* 0x0000002a00067c82 */ /* 0x000fe60008000000 */
[----:B------:R-:W-:Y:S11]  /*b500*/  R2UR UR40, R81 ;  /* 0x00000000512872ca */ /* 0x000ff600000e0000 */
[----:B------:R-:W-:Y:S02]  /*b510*/  @!UPT UIADD3 URZ, UPT, UPT, URZ, URZ, URZ ;  /* 0x000000fffffff290 */ /* 0x000fe4000fffe0ff */
[----:B------:R2:W-:Y:S01]  /*b520*/  UTMASTG.2D [UR40], [UR56] ;  /* 0x00000028380073b5 */ /* 0x0005e20008008000 */
[----:B------:R2:W-:Y:S01]  /*b530*/  UTMASTG.2D [UR4], [UR56] ;  /* 0x00000004380073b5 */ /* 0x0005e20008008000 */
[----:B------:R0:W-:Y:S01]  /*b540*/  UTMACMDFLUSH ;  /* 0x00000000000079b7 */ /* 0x0001e20000000000 */
[----:B--2---:R-:W-:Y:S04]  /*b550*/  DEPBAR.LE SB0, 0x1 ;  /* 0x000080400000791a */ /* 0x004fe80000000000 */
.L_x_157:
[----:B------:R-:W-:Y:S05]  /*b560*/  BSYNC.RECONVERGENT B0 ;  /* 0x0000000000007941 */ /* 0x000fea0003800200 */
.L_x_156:
[----:B------:R-:W-:Y:S01]  /*b570*/  UISETP.NE.AND UP1, UPT, UR54, URZ, UPT ;  /* 0x000000ff3600728c */ /* 0x000fe2000bf25270 */
[----:B------:R-:W-:Y:S01]  /*b580*/  BAR.SYNC.DEFER_BLOCKING 0x1, 0x80 ;  /* 0x0042000000007b1d */ /* 0x000fe20000010000 */
[----:B------:R-:W-:Y:S01]  /*b590*/  SHF.L.U32 R0, R91, 0x1f, RZ ;  /* 0x0000001f5b007819 */ /* 0x000fe200000006ff */
[----:B------:R-:W-:Y:S03]  /*b5a0*/  IMAD R102, R95, 0x2, R102 ;  /* 0x000000025f667824 */ /* 0x000fe600078e0266 */
[----:B------:R-:W-:Y:S05]  /*b5b0*/  PLOP3.LUT P0, PT, PT, PT, UP1, 0x80, 0x8 ;  /* 0x000000000008781c */ /* 0x000fea0003f0f018 */
[----:B------:R-:W-:Y:S04]  /*b5c0*/  @UP1 ULEA UR4, UR53, UR43, 0x3 ;  /* 0x0000002b35041291 */ /* 0x000fe8000f8e18ff */
[----:B------:R-:W-:Y:S04]  /*b5d0*/  @UP1 UIADD3 UR4, UPT, UPT, UR4, 0x70, URZ ;  /* 0x0000007004041890 */ /* 0x000fe8000fffe0ff */
[----:B------:R-:W-:Y:S09]  /*b5e0*/  @UP1 UPRMT UR4, UR52, 0x654, UR4 ;  /* 0x0000065434041896 */ /* 0x000ff20008000004 */
[----:B------:R-:W-:Y:S01]  /*b5f0*/  @P0 SYNCS.ARRIVE.TRANS64.RED.A1T0 RZ, [UR4], RZ ;  /* 0x000000ffffff09a7 */ /* 0x000fe20008100404 */
[----:B------:R-:W-:Y:S01]  /*b600*/  @UP1 UIADD3 UR4, UPT, UPT, UR53, 0x1, URZ ;  /* 0x0000000135041890 */ /* 0x000fe2000fffe0ff */
[----:B------:R-:W-:Y:S01]  /*b610*/  BSSY B0, `(.L_x_158) ;  /* 0x0000008000007945 */ /* 0x000fe20003800000 */
[----:B------:R-:W-:Y:S02]  /*b620*/  FSETP.NEU.AND P0, PT, R48, RZ, PT ;  /* 0x000000ff3000720b */ /* 0x000fe40003f0d000 */
[----:B------:R-:W-:Y:S01]  /*b630*/  @UP1 UISETP.NE.AND UP0, UPT, UR4, 0x4, UPT ;  /* 0x000000040400188c */ /* 0x000fe2000bf05270 */
[----:B------:R-:W2:Y:S03]  /*b640*/  SYNCS.PHASECHK.TRANS64.TRYWAIT P1, [UR43+0x58], R0 ;  /* 0x00005800ff0075a7 */ /* 0x000ea6000802112b */
[----:B------:R-:W-:Y:S01]  /*b650*/  @UP1 USEL UR53, UR4, URZ, UP0 ;  /* 0x000000ff04351287 */ /* 0x000fe20008000000 */
[----:B--2---:R-:W-:Y:S11]  /*b660*/  @P1 BRA `(.L_x_159) ;  /* 0x0000000000081947 */ /* 0x004ff60003800000 */
[----:B------:R-:W2:Y:S02]  /*b670*/  SYNCS.PHASECHK.TRANS64.TRYWAIT P1, [UR43+0x58], R0 ;  /* 0x00005800ff0075a7 */ /* 0x000ea4000802112b */
[----:B--2---:R-:W-:Y:S05]  /*b680*/  @!P1 BRA `(.L_x_160) ;  /* 0x0000006000409947 */ /* 0x004fea0003800000 */
.L_x_159:
[----:B------:R-:W-:Y:S05]  /*b690*/  BSYNC B0 ;  /* 0x0000000000007941 */ /* 0x000fea0003800000 */
.L_x_158:
[----:B------:R-:W-:Y:S05]  /*b6a0*/  @P0 WARPSYNC.ALL ;  /* 0x0000000000000948 */ /* 0x000fea0003800000 */
[----:B------:R3:W1:Y:S01]  /*b6b0*/  @P0 LDSM.16.MT88.4 R60, [R92+UR43+0x3000] ;  /* 0x0030002b5c3c083b */ /* 0x0006620008004200 */
[----:B------:R-:W-:Y:S02]  /*b6c0*/  CS2R R38, SRZ ;  /* 0x0000000000267805 */ /* 0x000fe4000001ff00 */
[----:B------:R-:W-:Y:S02]  /*b6d0*/  CS2R R36, SRZ ;  /* 0x0000000000247805 */ /* 0x000fe4000001ff00 */
[----:B------:R-:W-:Y:S01]  /*b6e0*/  CS2R R34, SRZ ;  /* 0x0000000000227805 */ /* 0x000fe2000001ff00 */
[----:B------:R3:W1:Y:S01]  /*b6f0*/  @P0 LDSM.16.MT88.4 R56, [R92+UR43+0x3800] ;  /* 0x0038002b5c38083b */ /* 0x0006620008004200 */
[----:B------:R-:W-:Y:S02]  /*b700*/  CS2R R32, SRZ ;  /* 0x0000000000207805 */ /* 0x000fe4000001ff00 */
[----:B------:R-:W-:Y:S02]  /*b710*/  CS2R R30, SRZ ;  /* 0x00000000001e7805 */ /* 0x000fe4000001ff00 */
[----:B------:R-:W-:Y:S01]  /*b720*/  CS2R R28, SRZ ;  /* 0x00000000001c7805 */ /* 0x000fe2000001ff00 */
[----:B------:R3:W1:Y:S01]  /*b730*/  @P0 LDSM.16.MT88.4 R68, [R102+0x2000] ;  /* 0x002000006644083b */ /* 0x0006620000004200 */
[----:B------:R-:W-:Y:S02]  /*b740*/  CS2R R26, SRZ ;  /* 0x00000000001a7805 */ /* 0x000fe4000001ff00 */
[----:B------:R-:W-:Y:S02]  /*b750*/  CS2R R24, SRZ ;  /* 0x0000000000187805 */ /* 0x000fe4000001ff00 */
[----:B------:R-:W-:Y:S01]  /*b760*/  CS2R R18, SRZ ;  /* 0x0000000000127805 */ /* 0x000fe2000001ff00 */
[----:B------:R3:W1:Y:S01]  /*b770*/  @P0 LDSM.16.MT88.4 R72, [R102+0x2800] ;  /* 0x002800006648083b */ /* 0x0006620000004200 */
[----:B------:R-:W-:Y:S02]  /*b780*/  ISETP.GE.AND P0, PT, R100, 0x1, PT ;  /* 0x000000016400780c */ /* 0x000fe40003f06270 */
[----:B------:R-:W-:Y:S02]  /*b790*/  CS2R R16, SRZ ;  /* 0x0000000000107805 */ /* 0x000fe4000001ff00 */
[----:B------:R-:W-:Y:S02]  /*b7a0*/  CS2R R14, SRZ ;  /* 0x00000000000e7805 */ /* 0x000fe4000001ff00 */
[----:B------:R-:W-:Y:S02]  /*b7b0*/  CS2R R12, SRZ ;  /* 0x00000000000c7805 */ /* 0x000fe4000001ff00 */
[----:B------:R-:W-:Y:S02]  /*b7c0*/  CS2R R10, SRZ ;  /* 0x00000000000a7805 */ /* 0x000fe4000001ff00 */
[----:B------:R-:W-:Y:S02]  /*b7d0*/  CS2R R8, SRZ ;  /* 0x0000000000087805 */ /* 0x000fe4000001ff00 */
[----:B------:R-:W-:Y:S02]  /*b7e0*/  CS2R R6, SRZ ;  /* 0x0000000000067805 */ /* 0x000fe4000001ff00 */
[----:B------:R-:W-:Y:S01]  /*b7f0*/  CS2R R4, SRZ ;  /* 0x0000000000047805 */ /* 0x000fe2000001ff00 */
[----:B------:R-:W-:Y:S06]  /*b800*/  @!P0 BRA `(.L_x_161) ;  /* 0x0000000000c48947 */ /* 0x000fec0003800000 */
[----:B--2---:R-:W-:Y:S05]  /*b810*/  VIADD R3, R54, 0x20 ;  /* 0x0000002036037836 */ /* 0x004fea0000000000 */
[----:B------:R-:W-:Y:S04]  /*b820*/  SHF.R.U32.HI R3, RZ, 0x15, R3 ;  /* 0x00000015ff037819 */ /* 0x000fe80000011603 */
[----:B------:R-:W-:Y:S11]  /*b830*/  LOP3.LUT P0, RZ, R3, 0x3, R80, 0x48, !PT ;  /* 0x0000000303ff7812 */ /* 0x000ff60007804850 */
[----:B------:R-:W-:Y:S02]  /*b840*/  @!UPT UIADD3 URZ, UPT, UPT, URZ, URZ, URZ ;  /* 0x000000fffffff290 */ /* 0x000fe4000fffe0ff */
[----:B------:R-:W-:Y:S05]  /*b850*/  @!P0 BRA `(.L_x_162) ;  /* 0x0000000000408947 */ /* 0x000fea0003800000 */
[----:B------:R-:W2:Y:S01]  /*b860*/  LDCU.64 UR8, c[0x4][0x70] ;  /* 0x01000e00ff0877ac */ /* 0x000ea20008000a00 */
[----:B------:R-:W-:Y:S01]  /*b870*/  MOV R3, 0x0 ;  /* 0x0000000000037802 */ /* 0x000fe20000000f00 */
[----:B------:R-:W-:Y:S02]  /*b880*/  HFMA2 R12, -RZ, RZ, 0, 5.9604644775390625e-08 ;  /* 0x00000001ff0c7431 */ /* 0x000fe400000001ff */
[----:B------:R-:W-:Y:S02]  /*b890*/  IMAD.MOV.U32 R8, RZ, RZ, 0x192 ;  /* 0x00000192ff087424 */ /* 0x000fe400078e00ff */
[----:B------:R-:W-:Y:S01]  /*b8a0*/  IMAD.MOV.U32 R13, RZ, RZ, RZ ;  /* 0x000000ffff0d7224 */ /* 0x000fe200078e00ff */
[----:B------:R-:W5:Y:S01]  /*b8b0*/  LDCU.64 UR6, c[0x4][0x78] ;  /* 0x01000f00ff0677ac */ /* 0x000f620008000a00 */
[----:B------:R-:W1:Y:S01]  /*b8c0*/  LDC.64 R2, c[0x4][R3] ;  /* 0x0100000003027b82 */ /* 0x000e620000000a00 */
[----:B------:R-:W3:Y:S01]  /*b8d0*/  LDCU.64 UR4, c[0x4][0x10] ;  /* 0x01000200ff0477ac */ /* 0x000ee20008000a00 */
[----:B--2---:R-:W-:Y:S01]  /*b8e0*/  MOV R5, UR9 ;  /* 0x0000000900057c02 */ /* 0x004fe20008000f00 */
[----:B------:R-:W-:Y:S01]  /*b8f0*/  IMAD.U32 R4, RZ, RZ, UR8 ;  /* 0x00000008ff047e24 */ /* 0x000fe2000f8e00ff */
[----:B-----5:R-:W-:Y:S01]  /*b900*/  MOV R7, UR7 ;  /* 0x0000000700077c02 */ /* 0x020fe20008000f00 */
[----:B------:R-:W-:Y:S01]  /*b910*/  IMAD.U32 R6, RZ, RZ, UR6 ;  /* 0x00000006ff067e24 */ /* 0x000fe2000f8e00ff */
[----:B---3--:R-:W-:Y:S01]  /*b920*/  MOV R11, UR5 ;  /* 0x00000005000b7c02 */ /* 0x008fe20008000f00 */
[----:B------:R-:W-:Y:S02]  /*b930*/  IMAD.U32 R10, RZ, RZ, UR4 ;  /* 0x00000004ff0a7e24 */ /* 0x000fe4000f8e00ff */
[----:B------:R-:W-:Y:S07]  /*b940*/  LEPC R20, `(.L_x_162) ;  /* 0x000000001014794e */ /* 0x000fee0000000000 */
[----:B-1--4-:R-:W-:Y:S05]  /*b950*/  CALL.ABS.NOINC R2 ;  /* 0x0000000002007343 */ /* 0x012fea0003c00000 */
.L_x_162:
[----:B------:R-:W-:Y:S05]  /*b960*/  WARPSYNC.ALL ;  /* 0x0000000000007948 */ /* 0x000fea0003800000 */
[C---:B------:R-:W-:Y:S01]  /*b970*/  R2UR UR4, R54.reuse ;  /* 0x00000000360472ca */ /* 0x040fe200000e0000 */
[----:B------:R-:W-:Y:S05]  /*b980*/  VIADD R3, R54, 0x100020 ;  /* 0x0010002036037836 */ /* 0x000fea0000000000 */
[----:B------:R-:W-:Y:S04]  /*b990*/  SHF.R.U32.HI R3, RZ, 0x15, R3 ;  /* 0x00000015ff037819 */ /* 0x000fe80000011603 */
[----:B------:R-:W-:Y:S03]  /*b9a0*/  LOP3.LUT P0, RZ, R3, 0x3, R80, 0x48, !PT ;  /* 0x0000000303ff7812 */ /* 0x000fe60007804850 */
[----:B------:R-:W2:Y:S10]  /*b9b0*/  LDTM.16dp256bit.x4 R24, tmem[UR4+0x20] ;  /* 0x00002004001879ee */ /* 0x000eb40008120000 */
[----:B--2---:R-:W-:Y:S05]  /*b9c0*/  @!P0 BRA `(.L_x_163) ;  /* 0x0000000000408947 */ /* 0x004fea0003800000 */
        /* <DEDUP_REMOVED lines=16> */
.L_x_163:
[----:B------:R-:W-:Y:S05]  /*bad0*/  WARPSYNC.ALL ;  /* 0x0000000000007948 */ /* 0x000fea0003800000 */
[----:B------:R-:W-:Y:S11]  /*bae0*/  R2UR UR4, R54 ;  /* 0x00000000360472ca */ /* 0x000ff600000e0000 */
[----:B------:R-:W-:Y:S02]  /*baf0*/  @!UPT UIADD3 URZ, UPT, UPT, URZ, URZ, URZ ;  /* 0x000000fffffff290 */ /* 0x000fe4000fffe0ff */
[----:B------:R-:W2:Y:S02]  /*bb00*/  LDTM.16dp256bit.x4 R4, tmem[UR4+0x100020] ;  /* 0x10002004000479ee */ /* 0x000ea40008120000 */
[----:B--2---:R-:W-:Y:S01]  /*bb10*/  NOP ;  /* 0x0000000000007918 */ /* 0x004fe20000000000 */
.L_x_161:
[--C-:B-1----:R-:W-:Y:S01]  /*bb20*/  HADD2.F32 R49, -RZ, R60.reuse.H0_H0 ;  /* 0x2000003cff317230 */ /* 0x102fe20000004100 */
[----:B------:R-:W-:Y:S05]  /*bb30*/  WARPSYNC.ALL ;  /* 0x0000000000007948 */ /* 0x000fea0003800000 */
[-C--:B--2---:R-:W-:Y:S01]  /*bb40*/  FMUL R0, R24, R47.reuse ;  /* 0x0000002f18007220 */ /* 0x084fe20000400000 */
        /* <DEDUP_REMOVED lines=25> */
[--C-:B------:R-:W-:Y:S02]  /*bce0*/  HADD2.F32 R49, -RZ, R56.reuse.H0_H0 ;  /* 0x20000038ff317230 */ /* 0x100fe40000004100 */
[-C--:B------:R-:W-:Y:S01]  /*bcf0*/  FMUL R7, R30, R47.reuse ;  /* 0x0000002f1e077220 */ /* 0x080fe20000400000 */
[----:B------:R-:W-:Y:S01]  /*bd00*/  FMUL R8, R31, R47 ;  /* 0x0000002f1f087220 */ /* 0x000fe20000400000 */
[----:B------:R-:W-:Y:S01]  /*bd10*/  HADD2.F32 R52, -RZ, R69.H1_H1 ;  /* 0x30000045ff347230 */ /* 0x000fe20000004100 */
        /* <DEDUP_REMOVED lines=96> */
[----:B------:R-:W-:Y:S01]  /*c320*/  UIADD3 UR8, UPT, UPT, UR43, 0x3000, URZ ;  /* 0x000030002b087890 */ /* 0x000fe2000fffe0ff */
[----:B------:R-:W-:Y:S01]  /*c330*/  UMOV UR9, UR41 ;  /* 0x0000002900097c82 */ /* 0x000fe20008000000 */
[----:B------:R-:W-:Y:S02]  /*c340*/  UIADD3 UR5, UPT, UPT, UR41, 0x40, URZ ;  /* 0x0000004029057890 */ /* 0x000fe4000fffe0ff */
[----:B------:R-:W-:Y:S01]  /*c350*/  UIADD3 UR4, UPT, UPT, UR43, 0x4000, URZ ;  /* 0x000040002b047890 */ /* 0x000fe2000fffe0ff */
[----:B------:R-:W-:Y:S04]  /*c360*/  UMOV UR6, UR10 ;  /* 0x0000000a00067c82 */ /* 0x000fe80008000000 */
[----:B------:R2:W-:Y:S04]  /*c370*/  UTMASTG.2D [UR8], [UR56] ;  /* 0x00000008380073b5 */ /* 0x0005e80008008000 */
[----:B------:R2:W-:Y:S01]  /*c380*/  UTMASTG.2D [UR4], [UR56] ;  /* 0x00000004380073b5 */ /* 0x0005e20008008000 */
[----:B------:R0:W-:Y:S01]  /*c390*/  UTMACMDFLUSH ;  /* 0x00000000000079b7 */ /* 0x0001e20000000000 */
[----:B--2---:R-:W-:Y:S04]  /*c3a0*/  DEPBAR.LE SB0, 0x1 ;  /* 0x000080400000791a */ /* 0x004fe80000000000 */
.L_x_165:
[----:B------:R-:W-:Y:S05]  /*c3b0*/  BSYNC.RECONVERGENT B0 ;  /* 0x0000000000007941 */ /* 0x000fea0003800200 */
.L_x_164:
[----:B------:R-:W-:Y:S01]  /*c3c0*/  BAR.SYNC.DEFER_BLOCKING 0x1, 0x80 ;  /* 0x0042000000007b1d */ /* 0x000fe20000010000 */
[----:B------:R-:W-:Y:S01]  /*c3d0*/  ULEA UR4, UR53, UR43, 0x3 ;  /* 0x0000002b35047291 */ /* 0x000fe2000f8e18ff */
[----:B------:R-:W-:Y:S01]  /*c3e0*/  SHF.L.U32 R3, R91, 0x1f, RZ ;  /* 0x0000001f5b037819 */ /* 0x000fe200000006ff */
[----:B------:R-:W-:Y:S01]  /*c3f0*/  UIADD3 UR40, UPT, UPT, UR53, 0x1, URZ ;  /* 0x0000000135287890 */ /* 0x000fe2000fffe0ff */
[----:B------:R-:W-:Y:S01]  /*c400*/  FSETP.NEU.AND P0, PT, R48, RZ, PT ;  /* 0x000000ff3000720b */ /* 0x000fe20003f0d000 */
[----:B------:R-:W-:Y:S04]  /*c410*/  UIADD3 UR4, UPT, UPT, UR4, 0x70, URZ ;  /* 0x0000007004047890 */ /* 0x000fe8000fffe0ff */
[----:B------:R-:W-:Y:S09]  /*c420*/  UPRMT UR4, UR52, 0x654, UR4 ;  /* 0x0000065434047896 */ /* 0x000ff20008000004 */
[----:B------:R-:W-:Y:S01]  /*c430*/  SYNCS.ARRIVE.TRANS64.RED.A1T0 RZ, [UR4], RZ ;  /* 0x000000ffffff79a7 */ /* 0x000fe20008100404 */
[----:B------:R-:W-:Y:S01]  /*c440*/  BSSY B0, `(.L_x_166) ;  /* 0x0000005000007945 */ /* 0x000fe20003800000 */
[----:B------:R-:W2:Y:S03]  /*c450*/  SYNCS.PHASECHK.TRANS64.TRYWAIT P1, [UR43+0x60], R3 ;  /* 0x00006003ff0075a7 */ /* 0x000ea6000802112b */
[----:B--2---:R-:W-:Y:S05]  /*c460*/  @P1 BRA `(.L_x_167) ;  /* 0x0000000000081947 */ /* 0x004fea0003800000 */
[----:B------:R-:W2:Y:S02]  /*c470*/  SYNCS.PHASECHK.TRANS64.TRYWAIT P1, [UR43+0x60], R3 ;  /* 0x00006003ff0075a7 */ /* 0x000ea4000802112b */
[----:B--2---:R-:W-:Y:S05]  /*c480*/  @!P1 BRA `(.L_x_168) ;  /* 0x0000005000d89947 */ /* 0x004fea0003800000 */
.L_x_167:
[----:B------:R-:W-:Y:S05]  /*c490*/  BSYNC B0 ;  /* 0x0000000000007941 */ /* 0x000fea0003800000 */
.L_x_166:
        /* <DEDUP_REMOVED lines=44> */
.L_x_170:
        /* <DEDUP_REMOVED lines=23> */
.L_x_171:
[----:B------:R-:W-:Y:S05]  /*c8d0*/  WARPSYNC.ALL ;  /* 0x0000000000007948 */ /* 0x000fea0003800000 */
[----:B------:R-:W-:Y:S11]  /*c8e0*/  R2UR UR4, R54 ;  /* 0x00000000360472ca */ /* 0x000ff600000e0000 */
[----:B------:R-:W-:Y:S02]  /*c8f0*/  @!UPT UIADD3 URZ, UPT, UPT, URZ, URZ, URZ ;  /* 0x000000fffffff290 */ /* 0x000fe4000fffe0ff */
[----:B------:R-:W2:Y:S02]  /*c900*/  LDTM.16dp256bit.x4 R4, tmem[UR4+0x100040] ;  /* 0x10004004000479ee */ /* 0x000ea40008120000 */
[----:B--2---:R-:W-:Y:S01]  /*c910*/  NOP ;  /* 0x0000000000007918 */ /* 0x004fe20000000000 */
.L_x_169:
        /* <DEDUP_REMOVED lines=137> */
.L_x_173:
[----:B------:R-:W-:Y:S05]  /*d1b0*/  BSYNC.RECONVERGENT B0 ;  /* 0x0000000000007941 */ /* 0x000fea0003800200 */
.L_x_172:
[----:B------:R-:W-:Y:S01]  /*d1c0*/  UISETP.NE.AND UP0, UPT, UR40, 0x4, UPT ;  /* 0x000000042800788c */ /* 0x000fe2000bf05270 */
[----:B------:R-:W-:Y:S01]  /*d1d0*/  BAR.SYNC.DEFER_BLOCKING 0x1, 0x80 ;  /* 0x0042000000007b1d */ /* 0x000fe20000010000 */
[----:B------:R-:W-:Y:S02]  /*d1e0*/  SHF.L.U32 R3, R91, 0x1f, RZ ;  /* 0x0000001f5b037819 */ /* 0x000fe400000006ff */
[----:B------:R-:W-:Y:S01]  /*d1f0*/  USEL UR5, UR40, URZ, UP0 ;  /* 0x000000ff28057287 */ /* 0x000fe20008000000 */
[----:B------:R-:W-:Y:S03]  /*d200*/  FSETP.NEU.AND P0, PT, R48, RZ, PT ;  /* 0x000000ff3000720b */ /* 0x000fe60003f0d000 */
[----:B------:R-:W-:Y:S02]  /*d210*/  ULEA UR4, UR5, UR43, 0x3 ;  /* 0x0000002b05047291 */ /* 0x000fe4000f8e18ff */
[----:B------:R-:W-:Y:S02]  /*d220*/  UIADD3 UR5, UPT, UPT, UR5, 0x1, URZ ;  /* 0x0000000105057890 */ /* 0x000fe4000fffe0ff */
[----:B------:R-:W-:Y:S02]  /*d230*/  UIADD3 UR4, UPT, UPT, UR4, 0x70, URZ ;  /* 0x0000007004047890 */ /* 0x000fe4000fffe0ff */
[----:B------:R-:W-:Y:S02]  /*d240*/  UISETP.NE.AND UP0, UPT, UR5, 0x4, UPT ;  /* 0x000000040500788c */ /* 0x000fe4000bf05270 */
[----:B------:R-:W-:Y:S02]  /*d250*/  UPRMT UR4, UR52, 0x654, UR4 ;  /* 0x0000065434047896 */ /* 0x000fe40008000004 */
[----:B------:R-:W-:Y:S07]  /*d260*/  USEL UR53, UR5, URZ, UP0 ;  /* 0x000000ff05357287 */ /* 0x000fee0008000000 */
[----:B------:R-:W-:Y:S01]  /*d270*/  SYNCS.ARRIVE.TRANS64.RED.A1T0 RZ, [UR4], RZ ;  /* 0x000000ffffff79a7 */ /* 0x000fe20008100404 */
[----:B------:R-:W-:Y:S01]  /*d280*/  BSSY B0, `(.L_x_174) ;  /* 0x0000005000007945 */ /* 0x000fe20003800000 */
[----:B------:R-:W2:Y:S03]  /*d290*/  SYNCS.PHASECHK.TRANS64.TRYWAIT P1, [UR43+0x68], R3 ;  /* 0x00006803ff0075a7 */ /* 0x000ea6000802112b */
[----:B--2---:R-:W-:Y:S05]  /*d2a0*/  @P1 BRA `(.L_x_175) ;  /* 0x0000000000081947 */ /* 0x004fea0003800000 */
[----:B------:R-:W2:Y:S02]  /*d2b0*/  SYNCS.PHASECHK.TRANS64.TRYWAIT P1, [UR43+0x68], R3 ;  /* 0x00006803ff0075a7 */ /* 0x000ea4000802112b */
[----:B--2---:R-:W-:Y:S05]  /*d2c0*/  @!P1 BRA `(.L_x_176) ;  /* 0x0000004400609947 */ /* 0x004fea0003800000 */
.L_x_175:
[----:B------:R-:W-:Y:S05]  /*d2d0*/  BSYNC B0 ;  /* 0x0000000000007941 */ /* 0x000fea0003800000 */
.L_x_174:
        /* <DEDUP_REMOVED lines=44> */
.L_x_178:
        /* <DEDUP_REMOVED lines=23> */
.L_x_179:
[----:B------:R-:W-:Y:S05]  /*d710*/  WARPSYNC.ALL ;  /* 0x0000000000007948 */ /* 0x000fea0003800000 */
[----:B------:R-:W-:Y:S11]  /*d720*/  R2UR UR4, R54 ;  /* 0x00000000360472ca */ /* 0x000ff600000e0000 */
[----:B------:R-:W-:Y:S02]  /*d730*/  @!UPT UIADD3 URZ, UPT, UPT, URZ, URZ, URZ ;  /* 0x000000fffffff290 */ /* 0x000fe4000fffe0ff */
[----:B------:R-:W2:Y:S02]  /*d740*/  LDTM.16dp256bit.x4 R4, tmem[UR4+0x100060] ;  /* 0x10006004000479ee */ /* 0x000ea40008120000 */
[----:B--2---:R-:W-:Y:S01]  /*d750*/  NOP ;  /* 0x0000000000007918 */ /* 0x004fe20000000000 */
.L_x_177:
[--C-:B-1----:R-:W-:Y:S01]  /*d760*/  HADD2.F32 R41, -RZ, R60.reuse.H0_H0 ;  /* 0x2000003cff297230 */ /* 0x102fe20000004100 */
[----:B------:R-:W-:Y:S01]  /*d770*/  ISETP.GE.AND P0, PT, R100, 0x1, PT ;  /* 0x000000016400780c */ /* 0x000fe20003f06270 */
[-C--:B--2---:R-:W-:Y:S01]  /*d780*/  FMUL R0, R24, R47.reuse ;  /* 0x0000002f18007220 */ /* 0x084fe20000400000 */
[----:B------:R-:W1:Y:S01]  /*d790*/  S2R R100, SR_CgaCtaId ;  /* 0x0000000000647919 */ /* 0x000e620000008800 */
[----:B------:R-:W-:Y:S02]  /*d7a0*/  HADD2.F32 R43, -RZ, R60.H1_H1 ;  /* 0x3000003cff2b7230 */ /* 0x000fe40000004100 */
[----:B------:R-:W-:Y:S01]  /*d7b0*/  FMUL R2, R25, R47 ;  /* 0x0000002f19027220 */ /* 0x000fe20000400000 */
[--C-:B------:R-:W-:Y:S02]  /*d7c0*/  HADD2.F32 R40, -RZ, R61.reuse.H0_H0 ;  /* 0x2000003dff287230 */ /* 0x100fe40000004100 */
[----:B------:R-:W-:Y:S01]  /*d7d0*/  FFMA R0, R48, R41, R0 ;  /* 0x0000002930007223 */ /* 0x000fe20000000000 */
[----:B------:R-:W-:Y:S01]  /*d7e0*/  FMUL R3, R26, R47 ;  /* 0x0000002f1a037220 */ /* 0x000fe20000400000 */
[----:B------:R-:W-:Y:S02]  /*d7f0*/  HADD2.F32 R45, -RZ, R61.H1_H1 ;  /* 0x3000003dff2d7230 */ /* 0x000fe40000004100 */
[C---:B------:R-:W-:Y:S01]  /*d800*/  FFMA R2, R48.reuse, R43, R2 ;  /* 0x0000002b30027223 */ /* 0x040fe20000000002 */
[----:B------:R-:W-:Y:S01]  /*d810*/  FMUL R20, R27, R47 ;  /* 0x0000002f1b147220 */ /* 0x000fe20000400000 */
[--C-:B------:R-:W-:Y:S02]  /*d820*/  HADD2.F32 R42, -RZ, R62.reuse.H0_H0 ;  /* 0x2000003eff2a7230 */ /* 0x100fe40000004100 */
[----:B------:R-:W-:Y:S01]  /*d830*/  FFMA R3, R48, R40, R3 ;  /* 0x0000002830037223 */ /* 0x000fe20000000003 */
[----:B------:R-:W-:Y:S05]  /*d840*/  @P0 WARPSYNC.ALL ;  /* 0x0000000000000948 */ /* 0x000fea0003800000 */
[----:B------:R-:W-:Y:S01]  /*d850*/  @P0 NOP ;  /* 0x0000000000000918 */ /* 0x000fe20000000000 */
[----:B------:R-:W-:Y:S01]  /*d860*/  F2FP.F16.F32.PACK_AB R104, R2, R0 ;  /* 0x000000000268723e */ /* 0x000fe200000000ff */
[----:B------:R-:W-:Y:S01]  /*d870*/  FFMA R20, R48, R45, R20 ;  /* 0x0000002d30147223 */ /* 0x000fe20000000014 */
[----:B------:R-:W-:Y:S01]  /*d880*/  @P0 IADD3 R97, PT, PT, R97, 0x140, RZ ;  /* 0x0000014061610810 */ /* 0x000fe20007ffe0ff */
[-C--:B------:R-:W-:Y:S01]  /*d890*/  FMUL R21, R28, R47.reuse ;  /* 0x0000002f1c157220 */ /* 0x080fe20000400000 */
[----:B------:R-:W-:Y:S02]  /*d8a0*/  HADD2.F32 R49, -RZ, R62.H1_H1 ;  /* 0x3000003eff317230 */ /* 0x000fe40000004100 */
[----:B------:R-:W-:Y:S01]  /*d8b0*/  FMUL R22, R29, R47 ;  /* 0x0000002f1d167220 */ /* 0x000fe20000400000 */
[--C-:B------:R-:W-:Y:S01]  /*d8c0*/  HADD2.F32 R44, -RZ, R63.reuse.H0_H0 ;  /* 0x2000003fff2c7230 */ /* 0x100fe20000004100 */
[----:B------:R-:W-:Y:S01]  /*d8d0*/  F2FP.F16.F32.PACK_AB R105, R20, R3 ;  /* 0x000000031469723e */ /* 0x000fe200000000ff */
[C---:B------:R-:W-:Y:S01]  /*d8e0*/  FFMA R21, R48.reuse, R42, R21 ;  /* 0x0000002a30157223 */ /* 0x040fe20000000015 */
[----:B------:R-:W-:Y:S01]  /*d8f0*/  FFMA R22, R48, R49, R22 ;  /* 0x0000003130167223 */ /* 0x000fe20000000016 */
[-C--:B------:R-:W-:Y:S01]  /*d900*/  FMUL R23, R30, R47.reuse ;  /* 0x0000002f1e177220 */ /* 0x080fe20000400000 */
[----:B------:R-:W-:Y:S02]  /*d910*/  HADD2.F32 R51, -RZ, R63.H1_H1 ;  /* 0x3000003fff337230 */ /* 0x000fe40000004100 */
[----:B------:R-:W-:Y:S01]  /*d920*/  FMUL R24, R31, R47 ;  /* 0x0000002f1f187220 */ /* 0x000fe20000400000 */
[--C-:B------:R-:W-:Y:S01]  /*d930*/  HADD2.F32 R46, -RZ, R56.reuse.H0_H0 ;  /* 0x20000038ff2e7230 */ /* 0x100fe20000004100 */
[----:B------:R-:W-:Y:S01]  /*d940*/  F2FP.F16.F32.PACK_AB R106, R22, R21 ;  /* 0x00000015166a723e */ /* 0x000fe200000000ff */
[----:B------:R-:W-:Y:S01]  /*d950*/  FFMA R23, R48, R44, R23 ;  /* 0x0000002c30177223 */ /* 0x000fe20000000017 */
[----:B-1----:R-:W-:Y:S01]  /*d960*/  @P0 PRMT R100, R100, 0x654, R97 ;  /* 0x0000065464640816 */ /* 0x002fe20000000061 */
[----:B------:R-:W-:Y:S01]  /*d970*/  FFMA R24, R48, R51, R24 ;  /* 0x0000003330187223 */ /* 0x000fe20000000018 */
[----:B------:R-:W-:Y:S01]  /*d980*/  FMUL R25, R32, R47 ;  /* 0x0000002f20197220 */ /* 0x000fe20000400000 */
[----:B------:R-:W-:Y:S01]  /*d990*/  HADD2.F32 R53, -RZ, R56.H1_H1 ;  /* 0x30000038ff357230 */ /* 0x000fe20000004100 */
[----:B------:R1:W-:Y:S06]  /*d9a0*/  @P0 SYNCS.ARRIVE.TRANS64.RED.A1T0 RZ, [R100+URZ], RZ ;  /* 0x000000ff64ff09a7 */ /* 0x0003ec00081004ff */
[----:B------:R-:W-:Y:S05]  /*d9b0*/  WARPSYNC.ALL ;  /* 0x0000000000007948 */ /* 0x000fea0003800000 */
[----:B------:R-:W-:Y:S01]  /*d9c0*/  F2FP.F16.F32.PACK_AB R107, R24, R23 ;  /* 0x00000017186b723e */ /* 0x000fe200000000ff */
[----:B------:R-:W-:Y:S01]  /*d9d0*/  FFMA R25, R48, R46, R25 ;  /* 0x0000002e30197223 */ /* 0x000fe20000000019 */
[-C--:B------:R-:W-:Y:S01]  /*d9e0*/  FMUL R26, R33, R47.reuse ;  /* 0x0000002f211a7220 */ /* 0x080fe20000400000 */
[--C-:B------:R-:W-:Y:S02]  /*d9f0*/  HADD2.F32 R50, -RZ, R57.reuse.H0_H0 ;  /* 0x20000039ff327230 */ /* 0x100fe40000004100 */
[----:B------:R-:W-:Y:S01]  /*da00*/  FMUL R27, R34, R47 ;  /* 0x0000002f221b7220 */ /* 0x000fe20000400000 */
[----:B------:R-:W-:Y:S01]  /*da10*/  HADD2.F32 R55, -RZ, R57.H1_H1 ;  /* 0x30000039ff377230 */ /* 0x000fe20000004100 */
[----:B------:R2:W-:Y:S01]  /*da20*/  STSM.16.MT88.4 [R86+0x7000], R104 ;  /* 0x0070006856007844 */ /* 0x0005e20000004200 */
[C---:B------:R-:W-:Y:S01]  /*da30*/  FFMA R26, R48.reuse, R53, R26 ;  /* 0x00000035301a7223 */ /* 0x040fe2000000001a */
[----:B------:R-:W-:Y:S01]  /*da40*/  FFMA R27, R48, R50, R27 ;  /* 0x00000032301b7223 */ /* 0x000fe2000000001b */
[----:B------:R-:W-:Y:S01]  /*da50*/  FMUL R28, R35, R47 ;  /* 0x0000002f231c7220 */ /* 0x000fe20000400000 */
[----:B------:R-:W-:-:S02]  /*da60*/  HADD2.F32 R52, -RZ, R58.H0_H0 ;  /* 0x2000003aff347230 */ /* 0x000fc40000004100 */
[----:B------:R-:W-:Y:S01]  /*da70*/  FMUL R29, R36, R47 ;  /* 0x0000002f241d7220 */ /* 0x000fe20000400000 */
[----:B------:R-:W-:Y:S01]  /*da80*/  HADD2.F32 R57, -RZ, R58.H1_H1 ;  /* 0x3000003aff397230 */ /* 0x000fe20000004100 */
[----:B------:R-:W-:Y:S01]  /*da90*/  F2FP.F16.F32.PACK_AB R108, R26, R25 ;  /* 0x000000191a6c723e */ /* 0x000fe200000000ff */
[C---:B------:R-:W-:Y:S01]  /*daa0*/  FFMA R28, R48.reuse, R55, R28 ;  /* 0x00000037301c7223 */ /* 0x040fe2000000001c */
[----:B------:R-:W-:Y:S01]  /*dab0*/  FFMA R29, R48, R52, R29 ;  /* 0x00000034301d7223 */ /* 0x000fe2000000001d */
[-C--:B------:R-:W-:Y:S01]  /*dac0*/  FMUL R30, R37, R47.reuse ;  /* 0x0000002f251e7220 */ /* 0x080fe20000400000 */
[--C-:B------:R-:W-:Y:S02]  /*dad0*/  HADD2.F32 R54, -RZ, R59.reuse.H0_H0 ;  /* 0x2000003bff367230 */ /* 0x100fe40000004100 */
[----:B------:R-:W-:Y:S01]  /*dae0*/  FMUL R31, R38, R47 ;  /* 0x0000002f261f7220 */ /* 0x000fe20000400000 */
[----:B------:R-:W-:Y:S01]  /*daf0*/  HADD2.F32 R59, -RZ, R59.H1_H1 ;  /* 0x3000003bff3b7230 */ /* 0x000fe20000004100 */
[----:B------:R-:W-:Y:S01]  /*db00*/  F2FP.F16.F32.PACK_AB R109, R28, R27 ;  /* 0x0000001b1c6d723e */ /* 0x000fe200000000ff */
        /* <DEDUP_REMOVED lines=15> */
[C---:B------:R-:W-:Y:S01]  /*dc00*/  FFMA R6, R48.reuse, R63, R6 ;  /* 0x0000003f30067223 */ /* 0x040fe20000000006 */
[-C--:B------:R-:W-:Y:S01]  /*dc10*/  FMUL R7, R7, R47.reuse ;  /* 0x0000002f07077220 */ /* 0x080fe20000400000 */
[--C-:B------:R-:W-:Y:S01]  /*dc20*/  HADD2.F32 R65, -RZ, R70.reuse.H0_H0 ;  /* 0x20000046ff417230 */ /* 0x100fe20000004100 */
[----:B------:R2:W-:Y:S01]  /*dc30*/  STSM.16.MT88.4 [R86+0x7800], R108 ;  /* 0x0078006c56007844 */ /* 0x0005e20000004200 */
[----:B------:R-:W-:Y:S01]  /*dc40*/  F2FP.F16.F32.PACK_AB R112, R5, R4 ;  /* 0x000000040570723e */ /* 0x000fe200000000ff */
[----:B------:R-:W-:Y:S01]  /*dc50*/  FFMA R7, R48, R58, R7 ;  /* 0x0000003a30077223 */ /* 0x000fe20000000007 */
[----:B------:R-:W-:Y:S01]  /*dc60*/  FMUL R8, R8, R47 ;  /* 0x0000002f08087220 */ /* 0x000fe20000400000 */
[----:B------:R-:W-:-:S02]  /*dc70*/  HADD2.F32 R60, -RZ, R70.H1_H1 ;  /* 0x30000046ff3c7230 */ /* 0x000fc40000004100 */
[----:B------:R-:W-:Y:S01]  /*dc80*/  FMUL R9, R9, R47 ;  /* 0x0000002f09097220 */ /* 0x000fe20000400000 */
[--C-:B------:R-:W-:Y:S01]  /*dc90*/  HADD2.F32 R67, -RZ, R71.reuse.H0_H0 ;  /* 0x20000047ff437230 */ /* 0x100fe20000004100 */
[----:B------:R-:W-:Y:S01]  /*dca0*/  F2FP.F16.F32.PACK_AB R113, R7, R6 ;  /* 0x000000060771723e */ /* 0x000fe200000000ff */
[C---:B------:R-:W-:Y:S01]  /*dcb0*/  FFMA R8, R48.reuse, R65, R8 ;  /* 0x0000004130087223 */ /* 0x040fe20000000008 */
[----:B------:R-:W-:Y:S01]  /*dcc0*/  FFMA R9, R48, R60, R9 ;  /* 0x0000003c30097223 */ /* 0x000fe20000000009 */
[-C--:B------:R-:W-:Y:S01]  /*dcd0*/  FMUL R10, R10, R47.reuse ;  /* 0x0000002f0a0a7220 */ /* 0x080fe20000400000 */
[----:B------:R-:W-:Y:S02]  /*dce0*/  HADD2.F32 R62, -RZ, R71.H1_H1 ;  /* 0x30000047ff3e7230 */ /* 0x000fe40000004100 */
[-C--:B------:R-:W-:Y:S01]  /*dcf0*/  FMUL R11, R11, R47.reuse ;  /* 0x0000002f0b0b7220 */ /* 0x080fe20000400000 */
[--C-:B------:R-:W-:Y:S02]  /*dd00*/  HADD2.F32 R41, -RZ, R72.reuse.H0_H0 ;  /* 0x20000048ff297230 */ /* 0x100fe40000004100 */
[----:B------:R-:W-:Y:S01]  /*dd10*/  FMUL R12, R12, R47 ;  /* 0x0000002f0c0c7220 */ /* 0x000fe20000400000 */
[----:B------:R-:W-:-:S02]  /*dd20*/  HADD2.F32 R64, -RZ, R72.H1_H1 ;  /* 0x30000048ff407230 */ /* 0x000fc40000004100 */
[----:B------:R-:W-:Y:S01]  /*dd30*/  FMUL R13, R13, R47 ;  /* 0x0000002f0d0d7220 */ /* 0x000fe20000400000 */
[--C-:B------:R-:W-:Y:S02]  /*dd40*/  HADD2.F32 R43, -RZ, R73.reuse.H0_H0 ;  /* 0x20000049ff2b7230 */ /* 0x100fe40000004100 */
[----:B------:R-:W-:Y:S01]  /*dd50*/  FFMA R10, R48, R67, R10 ;  /* 0x00000043300a7223 */ /* 0x000fe2000000000a */
[-C--:B------:R-:W-:Y:S01]  /*dd60*/  FMUL R14, R14, R47.reuse ;  /* 0x0000002f0e0e7220 */ /* 0x080fe20000400000 */
[----:B------:R-:W-:Y:S02]  /*dd70*/  HADD2.F32 R66, -RZ, R73.H1_H1 ;  /* 0x30000049ff427230 */ /* 0x000fe40000004100 */
[C---:B------:R-:W-:Y:S01]  /*dd80*/  FFMA R11, R48.reuse, R62, R11 ;  /* 0x0000003e300b7223 */ /* 0x040fe2000000000b */
[----:B------:R-:W-:Y:S01]  /*dd90*/  FMUL R15, R15, R47 ;  /* 0x0000002f0f0f7220 */ /* 0x000fe20000400000 */
[--C-:B------:R-:W-:Y:S02]  /*dda0*/  HADD2.F32 R69, -RZ, R74.reuse.H0_H0 ;  /* 0x2000004aff457230 */ /* 0x100fe40000004100 */
[----:B------:R-:W-:Y:S01]  /*ddb0*/  FFMA R12, R48, R41, R12 ;  /* 0x00000029300c7223 */ /* 0x000fe2000000000c */
[----:B------:R-:W-:Y:S01]  /*ddc0*/  FMUL R16, R16, R47 ;  /* 0x0000002f10107220 */ /* 0x000fe20000400000 */
[----:B------:R-:W-:-:S02]  /*ddd0*/  HADD2.F32 R68, -RZ, R74.H1_H1 ;  /* 0x3000004aff447230 */ /* 0x000fc40000004100 */
[C---:B------:R-:W-:Y:S01]  /*dde0*/  FFMA R13, R48.reuse, R64, R13 ;  /* 0x00000040300d7223 */ /* 0x040fe2000000000d */
[----:B------:R-:W-:Y:S01]  /*ddf0*/  FMUL R17, R17, R47 ;  /* 0x0000002f11117220 */ /* 0x000fe20000400000 */
[--C-:B------:R-:W-:Y:S02]  /*de00*/  HADD2.F32 R71, -RZ, R75.reuse.H0_H0 ;  /* 0x2000004bff477230 */ /* 0x100fe40000004100 */
[----:B------:R-:W-:Y:S01]  /*de10*/  FFMA R14, R48, R43, R14 ;  /* 0x0000002b300e7223 */ /* 0x000fe2000000000e */
[-C--:B------:R-:W-:Y:S01]  /*de20*/  FMUL R18, R18, R47.reuse ;  /* 0x0000002f12127220 */ /* 0x080fe20000400000 */
[----:B------:R-:W-:Y:S02]  /*de30*/  HADD2.F32 R70, -RZ, R75.H1_H1 ;  /* 0x3000004bff467230 */ /* 0x000fe40000004100 */
[C---:B------:R-:W-:Y:S01]  /*de40*/  FFMA R15, R48.reuse, R66, R15 ;  /* 0x00000042300f7223 */ /* 0x040fe2000000000f */
[----:B------:R-:W-:Y:S01]  /*de50*/  FMUL R19, R19, R47 ;  /* 0x0000002f13137220 */ /* 0x000fe20000400000 */
[C---:B------:R-:W-:Y:S01]  /*de60*/  FFMA R16, R48.reuse, R69, R16 ;  /* 0x0000004530107223 */ /* 0x040fe20000000010 */
[C---:B------:R-:W-:Y:S01]  /*de70*/  FFMA R17, R48.reuse, R68, R17 ;  /* 0x0000004430117223 */ /* 0x040fe20000000011 */
[C---:B------:R-:W-:Y:S01]  /*de80*/  FFMA R18, R48.reuse, R71, R18 ;  /* 0x0000004730127223 */ /* 0x040fe20000000012 */
[----:B------:R-:W-:Y:S01]  /*de90*/  FFMA R19, R48, R70, R19 ;  /* 0x0000004630137223 */ /* 0x000fe20000000013 */
[----:B------:R-:W-:Y:S01]  /*dea0*/  F2FP.F16.F32.PACK_AB R114, R9, R8 ;  /* 0x000000080972723e */ /* 0x000fe200000000ff */
[----:B------:R-:W-:Y:S01]  /*deb0*/  BSSY.RECONVERGENT B0, `(.L_x_180) ;  /* 0x000001d000007945 */ /* 0x000fe20003800200 */
[----:B------:R-:W-:-:S02]  /*dec0*/  F2FP.F16.F32.PACK_AB R115, R11, R10 ;  /* 0x0000000a0b73723e */ /* 0x000fc400000000ff */
[----:B------:R-:W-:Y:S02]  /*ded0*/  F2FP.F16.F32.PACK_AB R116, R13, R12 ;  /* 0x0000000c0d74723e */ /* 0x000fe400000000ff */
[----:B------:R-:W-:Y:S01]  /*dee0*/  F2FP.F16.F32.PACK_AB R117, R15, R14 ;  /* 0x0000000e0f75723e */ /* 0x000fe200000000ff */
[----:B------:R2:W-:Y:S01]  /*def0*/  STSM.16.MT88.4 [R102+0x6000], R112 ;  /* 0x0060007066007844 */ /* 0x0005e20000004200 */
[----:B------:R-:W-:Y:S02]  /*df00*/  F2FP.F16.F32.PACK_AB R118, R17, R16 ;  /* 0x000000101176723e */ /* 0x000fe400000000ff */
[----:B------:R-:W-:Y:S02]  /*df10*/  F2FP.F16.F32.PACK_AB R119, R19, R18 ;  /* 0x000000121377723e */ /* 0x000fe400000000ff */
[----:B------:R-:W-:Y:S02]  /*df20*/  ISETP.NE.AND P2, PT, R101, RZ, PT ;  /* 0x000000ff6500720c */ /* 0x000fe40003f45270 */
[----:B------:R-:W-:Y:S01]  /*df30*/  @P0 IADD3 R97, PT, PT, R90, 0x1, RZ ;  /* 0x000000015a610810 */ /* 0x000fe20007ffe0ff */
[----:B------:R2:W-:Y:S03]  /*df40*/  STSM.16.MT88.4 [R102+0x6800], R116 ;  /* 0x0068007466007844 */ /* 0x0005e60000004200 */
[----:B------:R-:W-:Y:S01]  /*df50*/  @P0 ISETP.NE.AND P1, PT, R97, 0x4, PT ;  /* 0x000000046100080c */ /* 0x000fe20003f25270 */
[----:B------:R-:W-:Y:S01]  /*df60*/  @!PT LDS RZ, [RZ] ;  /* 0x00000000fffff984 */ /* 0x000fe20000000800 */
[----:B------:R-:W-:Y:S01]  /*df70*/  @!PT LDS RZ, [RZ] ;  /* 0x00000000fffff984 */ /* 0x000fe20000000800 */
[----:B------:R-:W-:Y:S01]  /*df80*/  @!PT LDS RZ, [RZ] ;  /* 0x00000000fffff984 */ /* 0x000fe20000000800 */
[----:B------:R-:W-:Y:S01]  /*df90*/  @!PT LDS RZ, [RZ] ;  /* 0x00000000fffff984 */ /* 0x000fe20000000800 */
[----:B------:R5:W-:Y:S06]  /*dfa0*/  MEMBAR.ALL.CTA ;  /* 0x0000000000007992 */ /* 0x000bec0000008000 */
[----:B-----5:R-:W5:Y:S01]  /*dfb0*/  FENCE.VIEW.ASYNC.S ;  /* 0x00000000000073c6 */ /* 0x020f620000000000 */
[----:B------:R-:W-:Y:S01]  /*dfc0*/  @P0 SEL R101, RZ, 0x1, P1 ;  /* 0x00000001ff650807 */ /* 0x000fe20000800000 */
[----:B-----5:R-:W-:Y:S06]  /*dfd0*/  BAR.SYNC.DEFER_BLOCKING 0x1, 0x80 ;  /* 0x0042000000007b1d */ /* 0x020fec0000010000 */
        /* <DEDUP_REMOVED lines=8> */
[----:B------:R1:W-:Y:S02]  /*e060*/  UTMASTG.2D [UR4], [UR56] ;  /* 0x00000004380073b5 */ /* 0x0003e40008008000 */
[----:B-1----:R0:W-:Y:S02]  /*e070*/  UTMACMDFLUSH ;  /* 0x00000000000079b7 */ /* 0x0021e40000000000 */
.L_x_181:
[----:B------:R-:W-:Y:S05]  /*e080*/  BSYNC.RECONVERGENT B0 ;  /* 0x0000000000007941 */ /* 0x000fea0003800200 */
.L_x_180:
[----:B------:R-:W-:Y:S01]  /*e090*/  @P0 SEL R90, R97, RZ, P1 ;  /* 0x000000ff615a0207 */ /* 0x000fe20000800000 */
[----:B------:R-:W-:Y:S01]  /*e0a0*/  BSSY.RECONVERGENT B0, `(.L_x_182) ;  /* 0x0000004000007945 */ /* 0x000fe20003800200 */
[----:B------:R-:W-:Y:S03]  /*e0b0*/  @P0 LOP3.LUT R88, R88, R101, RZ, 0x3c, !PT ;  /* 0x0000006558580212 */ /* 0x000fe600078e3cff */
[----:B------:R-:W-:Y:S05]  /*e0c0*/  @!P2 BRA `(.L_x_183) ;  /* 0x000000000004a947 */ /* 0x000fea0003800000 */
[----:B------:R-:W-:Y:S04]  /*e0d0*/  DEPBAR.LE SB0, 0x1 ;  /* 0x000080400000791a */ /* 0x000fe80000000000 */
.L_x_183:
[----:B------:R-:W-:Y:S05]  /*e0e0*/  BSYNC.RECONVERGENT B0 ;  /* 0x0000000000007941 */ /* 0x000fea0003800200 */
.L_x_182:
[----:B------:R-:W-:Y:S01]  /*e0f0*/  UISETP.NE.AND UP1, UPT, UR54, -0x4, UPT ;  /* 0xfffffffc3600788c */ /* 0x000fe2000bf25270 */
[----:B------:R-:W-:Y:S01]  /*e100*/  BAR.SYNC.DEFER_BLOCKING 0x1, 0x80 ;  /* 0x0042000000007b1d */ /* 0x000fe20000010000 */
[----:B------:R-:W-:Y:S01]  /*e110*/  UISETP.NE.AND UP0, UPT, UR55, 0x8, UPT ;  /* 0x000000083700788c */ /* 0x000fe2000bf05270 */
[----:B------:R-:W-:Y:S01]  /*e120*/  PLOP3.LUT P2, PT, PT, PT, PT, 0x8, 0x80 ;  /* 0x000000000080781c */ /* 0x000fe20003f4e170 */
[----:B------:R-:W-:Y:S01]  /*e130*/  UIADD3 UR54, UPT, UPT, UR54, 0x4, URZ ;  /* 0x0000000436367890 */ /* 0x000fe2000fffe0ff */
[----:B------:R-:W-:Y:S01]  /*e140*/  IMAD.MOV.U32 R15, RZ, RZ, R85 ;  /* 0x000000ffff0f7224 */ /* 0x000fe200078e0055 */
[----:B------:R-:W-:Y:S01]  /*e150*/  USEL UR6, URZ, 0x1, UP0 ;  /* 0x00000001ff067887 */ /* 0x000fe20008000000 */
[----:B------:R-:W-:Y:S01]  /*e160*/  PLOP3.LUT P0, PT, PT, PT, UP1, 0x80, 0x8 ;  /* 0x000000000008781c */ /* 0x000fe20003f0f018 */
[----:B------:R-:W-:Y:S01]  /*e170*/  USEL UR5, UR55, URZ, UP0 ;  /* 0x000000ff37057287 */ /* 0x000fe20008000000 */
[----:B------:R-:W-:Y:S02]  /*e180*/  IMAD.MOV.U32 R14, RZ, RZ, R84 ;  /* 0x000000ffff0e7224 */ /* 0x000fe400078e0054 */
[----:B------:R-:W-:Y:S01]  /*e190*/  @UP1 ULEA UR4, UR53, UR43, 0x3 ;  /* 0x0000002b35041291 */ /* 0x000fe2000f8e18ff */
[----:B------:R-:W-:Y:S01]  /*e1a0*/  LOP3.LUT R87, R87, UR6, RZ, 0x3c, !PT ;  /* 0x0000000657577c12 */ /* 0x000fe2000f8e3cff */
[----:B------:R-:W-:Y:S02]  /*e1b0*/  IMAD.MOV.U32 R17, RZ, RZ, R83 ;  /* 0x000000ffff117224 */ /* 0x000fe400078e0053 */
[----:B------:R-:W-:Y:S04]  /*e1c0*/  @UP1 UIADD3 UR4, UPT, UPT, UR4, 0x70, URZ ;  /* 0x0000007004041890 */ /* 0x000fe8000fffe0ff */
[----:B------:R-:W-:Y:S09]  /*e1d0*/  @UP1 UPRMT UR4, UR52, 0x654, UR4 ;  /* 0x0000065434041896 */ /* 0x000ff20008000004 */
[----:B------:R-:W-:Y:S01]  /*e1e0*/  @P0 SYNCS.ARRIVE.TRANS64.RED.A1T0 RZ, [UR4], RZ ;  /* 0x000000ffffff09a7 */ /* 0x000fe20008100404 */
[----:B------:R-:W-:Y:S01]  /*e1f0*/  @UP1 UIADD3 UR4, UPT, UPT, UR53, 0x1, URZ ;  /* 0x0000000135041890 */ /* 0x000fe2000fffe0ff */
[----:B------:R-:W-:Y:S03]  /*e200*/  ISETP.NE.AND P0, PT, R82, RZ, PT ;  /* 0x000000ff5200720c */ /* 0x000fe60003f05270 */
[----:B------:R-:W-:Y:S04]  /*e210*/  @UP1 UISETP.NE.AND UP0, UPT, UR4, 0x4, UPT ;  /* 0x000000040400188c */ /* 0x000fe8000bf05270 */
[----:B------:R-:W-:Y:S06]  /*e220*/  @UP1 USEL UR53, UR4, URZ, UP0 ;  /* 0x000000ff04351287 */ /* 0x000fec0008000000 */
[----:B------:R-:W-:Y:S06]  /*e230*/  @P0 BRA `(.L_x_184) ;  /* 0xffffffb400f40947 */ /* 0x000fec000383ffff */
[----:B------:R-:W-:Y:S01]  /*e240*/  ULEA UR4, UR53, UR43, 0x3 ;  /* 0x0000002b35047291 */ /* 0x000fe2000f8e18ff */
[----:B------:R-:W-:-:S04]  /*e250*/  DEPBAR.LE SB0, 0x0 ;  /* 0x000080000000791a */ /* 0x000fc80000000000 */
[----:B------:R-:W-:-:S04]  /*e260*/  UIADD3 UR4, UPT, UPT, UR4, 0x70, URZ ;  /* 0x0000007004047890 */ /* 0x000fc8000fffe0ff */
[----:B------:R-:W-:-:S09]  /*e270*/  UPRMT UR4, UR52, 0x654, UR4 ;  /* 0x0000065434047896 */ /* 0x000fd20008000004 */
[----:B------:R-:W-:Y:S01]  /*e280*/  SYNCS.ARRIVE.TRANS64.RED.A1T0 RZ, [UR4], RZ ;  /* 0x000000ffffff79a7 */ /* 0x000fe20008100404 */
[----:B------:R-:W-:Y:S05]  /*e290*/  EXIT ;  /* 0x000000000000794d */ /* 0x000fea0003800000 */
.L_x_128:
[----:B------:R-:W-:-:S08]  /*e2a0*/  NOP ;  /* 0x0000000000007918 */ /* 0x000fd00000000000 */
[----:B-12--5:R-:W-:-:S00]  /*e2b0*/  USETMAXREG.DEALLOC.CTAPOOL 0x88 ;  /* 0x00000088000079c8 */ /* 0x026fc000080e0500 */
[----:B------:R-:W-:Y:S05]  /*e2c0*/  EXIT ;  /* 0x000000000000794d */ /* 0x000fea0003800000 */
.L_x_290:
[----:B------:R-:W-:-:S08]  /*e2d0*/  NOP ;  /* 0x0000000000007918 */ /* 0x000fd00000000000 */
[----:B-12--5:R-:W1:-:S00]  /*e2e0*/  USETMAXREG.DEALLOC.CTAPOOL 0x88 ;  /* 0x00000088000079c8 */ /* 0x026e4000080e0500 */
[----:B-1----:R-:W1:Y:S01]  /*e2f0*/  SHFL.IDX PT, R80, R80, RZ, 0x1f ;  /* 0x00001fff50507589 */ /* 0x002e6200000e0000 */
[----:B------:R-:W2:Y:S05]  /*e300*/  LDCU UR18, c[0x0][0xc1c] ;  /* 0x00018380ff1277ac */ /* 0x000eaa0008000800 */
[----:B------:R-:W3:Y:S01]  /*e310*/  LDC.64 R8, c[0x0][0x900] ;  /* 0x00024000ff087b82 */ /* 0x000ee20000000a00 */
[----:B------:R-:W-:Y:S01]  /*e320*/  BSSY.RECONVERGENT B0, `(.L_x_185) ;  /* 0x000003f000007945 */ /* 0x000fe20003800200 */
[----:B------:R-:W-:Y:S01]  /*e330*/  ELECT P0, URZ, PT ;  /* 0x0000000000ff782f */ /* 0x000fe20003800000 */
[----:B------:R-:W-:Y:S02]  /*e340*/  UMOV UR4, 0x400 ;  /* 0x0000040000047882 */ /* 0x000fe40000000000 */
[----:B------:R-:W-:-:S03]  /*e350*/  ULEA UR4, UR5, UR4, 0x18 ;  /* 0x0000000405047291 */ /* 0x000fc6000f8ec0ff */
[----:B------:R-:W4:Y:S08]  /*e360*/  LDC.64 R10, c[0x0][0x908] ;  /* 0x00024200ff0a7b82 */ /* 0x000f300000000a00 */
[----:B------:R-:W3:Y:S01]  /*e370*/  LDC.64 R4, c[0x0][0x910] ;  /* 0x00024400ff047b82 */ /* 0x000ee20000000a00 */
[----:B--2---:R-:W-:Y:S01]  /*e380*/  UIADD3 UR18, UPT, UPT, UR26, UR18, URZ ;  /* 0x000000121a127290 */ /* 0x004fe2000fffe0ff */
[----:B-1----:R-:W-:-:S06]  /*e390*/  R2UR UR7, R80 ;  /* 0x00000000500772ca */ /* 0x002fcc00000e0000 */
[----:B------:R-:W1:Y:S08]  /*e3a0*/  LDC.64 R6, c[0x0][0x918] ;  /* 0x00024600ff067b82 */ /* 0x000e700000000a00 */
[----:B------:R-:W2:Y:S01]  /*e3b0*/  LDC.64 R64, c[0x0][0x920] ;  /* 0x00024800ff407b82 */ /* 0x000ea20000000a00 */
[----:B------:R-:W-:Y:S02]  /*e3c0*/  USHF.R.U32.HI UR6, URZ, 0x3, UR7 ;  /* 0x00000003ff067899 */ /* 0x000fe40008011607 */
[----:B------:R-:W-:-:S02]  /*e3d0*/  ULEA UR20, UR7, UR4, 0x9 ;  /* 0x0000000407147291 */ /* 0x000fc4000f8e48ff */
[----:B------:R-:W-:-:S06]  /*e3e0*/  ULOP3.LUT UR6, UR6, 0x1, URZ, 0xc0, !UPT ;  /* 0x0000000106067892 */ /* 0x000fcc000f8ec0ff */
[----:B------:R-:W-:Y:S01]  /*e3f0*/  IMAD.U32 R0, RZ, RZ, UR6 ;  /* 0x00000006ff007e24 */ /* 0x000fe2000f8e00ff */
[----:B------:R-:W-:Y:S06]  /*e400*/  @!P0 BRA `(.L_x_186) ;  /* 0x0000000000c08947 */ /* 0x000fec0003800000 */
[----:B------:R-:W5:Y:S08]  /*e410*/  LDC.64 R20, c[0x0][0x400] ;  /* 0x00010000ff147b82 */ /* 0x000f700000000a00 */
[----:B------:R-:W5:Y:S08]  /*e420*/  LDC.64 R22, c[0x0][0x408] ;  /* 0x00010200ff167b82 */ /* 0x000f700000000a00 */
[----:B------:R-:W4:Y:S08]  /*e430*/  LDC.64 R16, c[0x0][0x410] ;  /* 0x00010400ff107b82 */ /* 0x000f300000000a00 */
[----:B------:R-:W4:Y:S08]  /*e440*/  LDC.64 R18, c[0x0][0x418] ;  /* 0x00010600ff127b82 */ /* 0x000f300000000a00 */
[----:B------:R-:W3:Y:S01]  /*e450*/  LDC.64 R12, c[0x0][0x420] ;  /* 0x00010800ff0c7b82 */ /* 0x000ee20000000a00 */
[----:B-----5:R5:W-:Y:S07]  /*e460*/  STS.128 [UR20+-0x980], R20 ;  /* 0xfff68014ff007988 */ /* 0x020bee0008000c14 */
[----:B------:R-:W3:Y:S01]  /*e470*/  LDC.64 R14, c[0x0][0x428] ;  /* 0x00010a00ff0e7b82 */ /* 0x000ee20000000a00 */
[----:B----4-:R4:W-:Y:S07]  /*e480*/  STS.128 [UR20+-0x970], R16 ;  /* 0xfff69010ff007988 */ /* 0x0109ee0008000c14 */
[----:B------:R-:W1:Y:S08]  /*e490*/  LDC.64 R60, c[0x0][0x430] ;  /* 0x00010c00ff3c7b82 */ /* 0x000e700000000a00 */
[----:B------:R-:W1:Y:S01]  /*e4a0*/  LDC.64 R62, c[0x0][0x438] ;  /* 0x00010e00ff3e7b82 */ /* 0x000e620000000a00 */
[----:B---3--:R3:W-:Y:S07]  /*e4b0*/  STS.128 [UR20+-0x960], R12 ;  /* 0xfff6a00cff007988 */ /* 0x0087ee0008000c14 */
[----:B------:R-:W2:Y:S08]  /*e4c0*/  LDC.64 R56, c[0x0][0x440] ;  /* 0x00011000ff387b82 */ /* 0x000eb00000000a00 */
[----:B------:R-:W2:Y:S08]  /*e4d0*/  LDC.64 R58, c[0x0][0x448] ;  /* 0x00011200ff3a7b82 */ /* 0x000eb00000000a00 */
[----:B------:R-:W5:Y:S01]  /*e4e0*/  LDC.64 R52, c[0x0][0x450] ;  /* 0x00011400ff347b82 */ /* 0x000f620000000a00 */
[----:B-1----:R1:W-:Y:S07]  /*e4f0*/  STS.128 [UR20+-0x950], R60 ;  /* 0xfff6b03cff007988 */ /* 0x0023ee0008000c14 */
[----:B------:R-:W5:Y:S08]  /*e500*/  LDC.64 R54, c[0x0][0x458] ;  /* 0x00011600ff367b82 */ /* 0x000f700000000a00 */
[----:B------:R-:W4:Y:S01]  /*e510*/  LDC.64 R48, c[0x0][0x460] ;  /* 0x00011800ff307b82 */ /* 0x000f220000000a00 */
[----:B--2---:R1:W-:Y:S07]  /*e520*/  STS.128 [UR20+-0x940], R56 ;  /* 0xfff6c038ff007988 */ /* 0x0043ee0008000c14 */
[----:B------:R-:W4:Y:S08]  /*e530*/  LDC.64 R50, c[0x0][0x468] ;  /* 0x00011a00ff327b82 */ /* 0x000f300000000a00 */
[----:B------:R-:W2:Y:S01]  /*e540*/  LDC.64 R44, c[0x0][0x470] ;  /* 0x00011c00ff2c7b82 */ /* 0x000ea20000000a00 */
[----:B-----5:R1:W-:Y:S07]  /*e550*/  STS.128 [UR20+-0x930], R52 ;  /* 0xfff6d034ff007988 */ /* 0x0203ee0008000c14 */
[----:B------:R-:W2:Y:S08]  /*e560*/  LDC.64 R46, c[0x0][0x478] ;  /* 0x00011e00ff2e7b82 */ /* 0x000eb00000000a00 */
[----:B------:R-:W5:Y:S01]  /*e570*/  LDC.64 R40, c[0x0][0x500] ;  /* 0x00014000ff287b82 */ /* 0x000f620000000a00 */
[----:B----4-:R1:W-:Y:S07]  /*e580*/  STS.128 [UR20+-0x920], R48 ;  /* 0xfff6e030ff007988 */ /* 0x0103ee0008000c14 */
        /* <DEDUP_REMOVED lines=19> */
[----:B---3--:R-:W3:Y:S01]  /*e6c0*/  LDC.64 R12, c[0x0][0x570] ;  /* 0x00015c00ff0c7b82 */ /* 0x008ee20000000a00 */
[----:B--2---:R1:W-:Y:S07]  /*e6d0*/  STS.128 [UR20+-0x8b0], R20 ;  /* 0xfff75014ff007988 */ /* 0x0043ee0008000c14 */
[----:B------:R-:W3:Y:S01]  /*e6e0*/  LDC.64 R14, c[0x0][0x578] ;  /* 0x00015e00ff0e7b82 */ /* 0x000ee20000000a00 */
[----:B-----5:R1:W-:Y:S04]  /*e6f0*/  STS.128 [UR20+-0x8a0], R16 ;  /* 0xfff76010ff007988 */ /* 0x0203e80008000c14 */
[----:B---3--:R1:W-:Y:S02]  /*e700*/  STS.128 [UR20+-0x890], R12 ;  /* 0xfff7700cff007988 */ /* 0x0083e40008000c14 */
.L_x_186:
[----:B------:R-:W-:Y:S05]  /*e710*/  BSYNC.RECONVERGENT B0 ;  /* 0x0000000000007941 */ /* 0x000fea0003800200 */
.L_x_185:
[----:B-1----:R-:W1:Y:S01]  /*e720*/  LDC.64 R16, c[0x0][0x960] ;  /* 0x00025800ff107b82 */ /* 0x002e620000000a00 */
[----:B------:R-:W-:Y:S01]  /*e730*/  ELECT P1, URZ, PT ;  /* 0x0000000000ff782f */ /* 0x000fe20003820000 */
[----:B------:R-:W-:-:S06]  /*e740*/  NOP ;  /* 0x0000000000007918 */ /* 0x000fcc0000000000 */
[----:B------:R-:W1:Y:S01]  /*e750*/  LDC.64 R18, c[0x0][0x968] ;  /* 0x00025a00ff127b82 */ /* 0x000e620000000a00 */
[----:B------:R-:W-:Y:S01]  /*e760*/  ELECT P0, URZ, PT ;  /* 0x0000000000ff782f */ /* 0x000fe20003800000 */
[----:B------:R-:W-:Y:S02]  /*e770*/  ULOP3.LUT UR7, UR7, 0x7, URZ, 0xc0, !UPT ;  /* 0x0000000707077892 */ /* 0x000fe4000f8ec0ff */
[----:B------:R-:W-:Y:S02]  /*e780*/  UIMAD UR9, UR26, 0xe, URZ ;  /* 0x0000000e1a0978a4 */ /* 0x000fe4000f8e02ff */
[----:B---34-:R-:W-:Y:S01]  /*e790*/  @P1 STS.128 [UR20+-0xa80], R8 ;  /* 0xfff58008ff001988 */ /* 0x018fe20008000c14 */
[----:B------:R-:W-:Y:S01]  /*e7a0*/  UIMAD UR19, UR18, 0xe, URZ ;  /* 0x0000000e121378a4 */ /* 0x000fe2000f8e02ff */
[----:B------:R-:W3:Y:S01]  /*e7b0*/  LDC.64 R12, c[0x0][0x970] ;  /* 0x00025c00ff0c7b82 */ /* 0x000ee20000000a00 */
[----:B------:R-:W-:Y:S01]  /*e7c0*/  UIADD3 UR23, UPT, UPT, UR20, -0x980, URZ ;  /* 0xfffff68014177890 */ /* 0x000fe2000fffe0ff */
[----:B------:R-:W-:Y:S01]  /*e7d0*/  @P1 STS.128 [UR20+-0xa70], R4 ;  /* 0xfff59004ff001988 */ /* 0x000fe20008000c14 */
[----:B------:R-:W-:-:S02]  /*e7e0*/  UIADD3 UR22, UPT, UPT, UR20, -0x900, URZ ;  /* 0xfffff70014167890 */ /* 0x000fc4000fffe0ff */
[----:B------:R-:W-:Y:S02]  /*e7f0*/  UIADD3 UR21, UPT, UPT, UR20, -0xa80, URZ ;  /* 0xfffff58014157890 */ /* 0x000fe4000fffe0ff */
[----:B------:R-:W-:Y:S01]  /*e800*/  UIMAD UR26, UR26, 0xf, URZ ;  /* 0x0000000f1a1a78a4 */ /* 0x000fe2000f8e02ff */
[----:B------:R-:W3:Y:S01]  /*e810*/  LDC.64 R14, c[0x0][0x978] ;  /* 0x00025e00ff0e7b82 */ /* 0x000ee20000000a00 */
[----:B------:R-:W4:Y:S01]  /*e820*/  LDCU.64 UR10, c[0x0][0xb18] ;  /* 0x00016300ff0a77ac */ /* 0x000f220008000a00 */
[----:B------:R-:W1:Y:S06]  /*e830*/  LDCU.64 UR12, c[0x0][0xb20] ;  /* 0x00016400ff0c77ac */ /* 0x000e6c0008000a00 */
[----:B------:R-:W2:Y:S01]  /*e840*/  LDC.64 R66, c[0x0][0x928] ;  /* 0x00024a00ff427b82 */ /* 0x000ea20000000a00 */
[----:B-1----:R1:W-:Y:S01]  /*e850*/  @P1 STS.128 [UR20+-0xa20], R16 ;  /* 0xfff5e010ff001988 */ /* 0x0023e20008000c14 */
[----:B------:R-:W1:Y:S01]  /*e860*/  LDCU.64 UR16, c[0x0][0x820] ;  /* 0x00010400ff1077ac */ /* 0x000e620008000a00 */
[----:B------:R-:W1:Y:S05]  /*e870*/  LDCU.64 UR14, c[0x0][0xb00] ;  /* 0x00016000ff0e77ac */ /* 0x000e6a0008000a00 */
[----:B------:R-:W5:Y:S01]  /*e880*/  LDC.64 R28, c[0x0][0x930] ;  /* 0x00024c00ff1c7b82 */ /* 0x000f620000000a00 */
[----:B------:R-:W-:Y:S01]  /*e890*/  UIMAD UR18, UR18, 0xf, URZ ;  /* 0x0000000f121278a4 */ /* 0x000fe2000f8e02ff */
[----:B------:R-:W-:-:S06]  /*e8a0*/  UMOV UR8, UR7 ;  /* 0x0000000700087c82 */ /* 0x000fcc0008000000 */
[----:B------:R-:W5:Y:S01]  /*e8b0*/  LDC.64 R30, c[0x0][0x938] ;  /* 0x00024e00ff1e7b82 */ /* 0x000f620000000a00 */
[----:B---3--:R3:W-:Y:S07]  /*e8c0*/  @P1 STS.128 [UR20+-0xa10], R12 ;  /* 0xfff5f00cff001988 */ /* 0x0087ee0008000c14 */
[----:B------:R-:W4:Y:S01]  /*e8d0*/  LDC.64 R24, c[0x0][0x940] ;  /* 0x00025000ff187b82 */ /* 0x000f220000000a00 */
[----:B--2---:R2:W-:Y:S01]  /*e8e0*/  @P1 STS.128 [UR20+-0xa60], R64 ;  /* 0xfff5a040ff001988 */ /* 0x0045e20008000c14 */
[----:B-1----:R-:W-:-:S06]  /*e8f0*/  LOP3.LUT R17, R0, 0x1, RZ, 0x3c, !PT ;  /* 0x0000000100117812 */ /* 0x002fcc00078e3cff */
[----:B------:R-:W4:Y:S08]  /*e900*/  LDC.64 R26, c[0x0][0x948] ;  /* 0x00025200ff1a7b82 */ /* 0x000f300000000a00 */
[----:B------:R-:W1:Y:S01]  /*e910*/  LDC.64 R20, c[0x0][0x950] ;  /* 0x00025400ff147b82 */ /* 0x000e620000000a00 */
[----:B-----5:R2:W-:Y:S07]  /*e920*/  @P1 STS.128 [UR20+-0xa50], R28 ;  /* 0xfff5b01cff001988 */ /* 0x0205ee0008000c14 */
[----:B------:R-:W1:Y:S08]  /*e930*/  LDC.64 R22, c[0x0][0x958] ;  /* 0x00025600ff167b82 */ /* 0x000e700000000a00 */
[----:B------:R-:W5:Y:S01]  /*e940*/  LDC.64 R52, c[0x0][0xa00] ;  /* 0x00028000ff347b82 */ /* 0x000f620000000a00 */
[----:B----4-:R2:W-:Y:S07]  /*e950*/  @P1 STS.128 [UR20+-0xa40], R24 ;  /* 0xfff5c018ff001988 */ /* 0x0105ee0008000c14 */
[----:B------:R-:W5:Y:S08]  /*e960*/  LDC.64 R54, c[0x0][0xa08] ;  /* 0x00028200ff367b82 */ /* 0x000f700000000a00 */
[----:B------:R-:W4:Y:S01]  /*e970*/  LDC.64 R48, c[0x0][0xa10] ;  /* 0x00028400ff307b82 */ /* 0x000f220000000a00 */
[----:B-1----:R2:W-:Y:S01]  /*e980*/  @P1 STS.128 [UR20+-0xa30], R20 ;  /* 0xfff5d014ff001988 */ /* 0x0025e20008000c14 */
[----:B------:R-:W-:-:S06]  /*e990*/  NOP ;  /* 0x0000000000007918 */ /* 0x000fcc0000000000 */
        /* <DEDUP_REMOVED lines=8> */
[----:B-1----:R2:W-:Y:S07]  /*ea20*/  @P0 STS.128 [UR20+-0x9e0], R44 ;  /* 0xfff6202cff000988 */ /* 0x0025ee0008000c14 */
        /* <DEDUP_REMOVED lines=12> */
[----:B---3--:R-:W3:Y:S08]  /*eaf0*/  LDC.64 R12, c[0x0][0xb08] ;  /* 0x0002c200ff0c7b82 */ /* 0x008ef00000000a00 */
[----:B------:R-:W1:Y:S01]  /*eb00*/  LDC.64 R2, c[0x0][0xb10] ;  /* 0x0002c400ff027b82 */ /* 0x000e620000000a00 */
[----:B----4-:R2:W-:Y:S01]  /*eb10*/  @P0 STS.128 [UR20+-0x990], R4 ;  /* 0xfff67004ff000988 */ /* 0x0105e20008000c14 */
[----:B------:R-:W-:Y:S01]  /*eb20*/  UIADD3 UR20, UPT, UPT, UR20, -0xa00, URZ ;  /* 0xfffff60014147890 */ /* 0x000fe2000fffe0ff */
[----:B------:R-:W-:-:S06]  /*eb30*/  NOP ;  /* 0x0000000000007918 */ /* 0x000fcc0000000000 */
.L_x_200:
[----:B------:R-:W-:Y:S09]  /*eb40*/  UISETP.NE.AND UP0, UPT, UR37, 0x1, UPT ;  /* 0x000000012500788c */ /* 0x000ff2000bf05270 */
[----:B----4-:R-:W-:Y:S05]  /*eb50*/  BRA.U UP0, `(.L_x_187) ;  /* 0x0000000100047547 */ /* 0x010fea000b800000 */
[----:B------:R-:W-:Y:S05]  /*eb60*/  BPT.TRAP 0x1 ;  /* 0x000000040000795c */ /* 0x000fea0000300000 */
.L_x_187:
[----:B------:R-:W-:Y:S01]  /*eb70*/  ULEA UR24, UR7, UR4, 0x3 ;  /* 0x0000000407187291 */ /* 0x000fe2000f8e18ff */
[----:B--2---:R-:W-:Y:S08]  /*eb80*/  SHF.L.U32 R5, R17, 0x1f, RZ ;  /* 0x0000001f11057819 */ /* 0x004ff000000006ff */
[----:B------:R-:W2:Y:S02]  /*eb90*/  SYNCS.PHASECHK.TRANS64.TRYWAIT P0, [UR24+0xa0], R5 ;  /* 0x0000a005ff0075a7 */ /* 0x000ea40008001118 */
[----:B--2---:R-:W-:Y:S05]  /*eba0*/  @!P0 BRA `(.L_x_188) ;  /* 0x0000002c00408947 */ /* 0x004fea0003800000 */
.L_x_264:
[----:B------:R-:W-:Y:S09]  /*ebb0*/  UIMAD UR6, UR7, 0x14, UR36 ;  /* 0x00000014070678a4 */ /* 0x000ff2000f8e0224 */
[----:B------:R-:W4:Y:S04]  /*ebc0*/  LDS R10, [UR6+0x10] ;  /* 0x00001006ff0a7984 */ /* 0x000f280008000800 */
        /* <DEDUP_REMOVED lines=10> */
[----:B----4-:R-:W-:Y:S01]  /*ec70*/  PRMT R21, R10, 0x7632, R21 ;  /* 0x000076320a157816 */ /* 0x010fe20000000015 */
[----:B------:R-:W-:Y:S06]  /*ec80*/  BRA.U UP0, `(.L_x_189) ;  /* 0x0000000100047547 */ /* 0x000fec000b800000 */
[----:B------:R-:W-:Y:S05]  /*ec90*/  BPT.TRAP 0x1 ;  /* 0x000000040000795c */ /* 0x000fea0000300000 */
.L_x_189:
[----:B------:R-:W-:Y:S02]  /*eca0*/  UIADD3 UR6, UPT, UPT, UR24, 0xe0, URZ ;  /* 0x000000e018067890 */ /* 0x000fe4000fffe0ff */
[----:B------:R-:W-:Y:S02]  /*ecb0*/  UISETP.NE.AND UP0, UPT, UR37, 0x8, UPT ;  /* 0x000000082500788c */ /* 0x000fe4000bf05270 */
[----:B------:R-:W-:Y:S09]  /*ecc0*/  UPRMT UR6, UR5, 0x654, UR6 ;  /* 0x0000065405067896 */ /* 0x000ff20008000006 */
[----:B-1----:R-:W-:Y:S01]  /*ecd0*/  SYNCS.ARRIVE.TRANS64.RED.A1T0 RZ, [UR6], RZ ;  /* 0x000000ffffff79a7 */ /* 0x002fe20008100406 */
[----:B------:R-:W-:Y:S05]  /*ece0*/  BRA.U !UP0, `(.L_x_190) ;  /* 0x0000000108047547 */ /* 0x000fea000b800000 */
[----:B------:R-:W-:Y:S05]  /*ecf0*/  BPT.TRAP 0x1 ;  /* 0x000000040000795c */ /* 0x000fea0000300000 */
.L_x_190:
[----:B------:R-:W-:Y:S01]  /*ed00*/  ULEA UR24, UR8, UR4, 0x3 ;  /* 0x0000000408187291 */ /* 0x000fe2000f8e18ff */
[----:B--2---:R-:W-:Y:S02]  /*ed10*/  SHF.L.U32 R5, R0, 0x1f, RZ ;  /* 0x0000001f00057819 */ /* 0x004fe400000006ff */
[----:B------:R-:W-:Y:S04]  /*ed20*/  PRMT R4, R10, 0x9910, RZ ;  /* 0x000099100a047816 */ /* 0x000fe800000000ff */
[----:B------:R-:W-:Y:S02]  /*ed30*/  ISETP.NE.AND P0, PT, R4, RZ, PT ;  /* 0x000000ff0400720c */ /* 0x000fe40003f05270 */
[----:B------:R-:W1:Y:S02]  /*ed40*/  SYNCS.PHASECHK.TRANS64.TRYWAIT P1, [UR24+0x1c0], R5 ;  /* 0x0001c005ff0075a7 */ /* 0x000e640008021118 */
[----:B------:R-:W-:Y:S01]  /*ed50*/  ISETP.EQ.OR P0, PT, R11, RZ, !P0 ;  /* 0x000000ff0b00720c */ /* 0x000fe20004702670 */
[----:B------:R-:W-:Y:S01]  /*ed60*/  @!UPT UIADD3 URZ, UPT, UPT, URZ, URZ, URZ ;  /* 0x000000fffffff290 */ /* 0x000fe2000fffe0ff */
[----:B-1----:R-:W-:Y:S11]  /*ed70*/  @!P1 BRA `(.L_x_191) ;  /* 0x0000002800e49947 */ /* 0x002ff60003800000 */
.L_x_266:
[----:B------:R-:W-:Y:S05]  /*ed80*/  @P0 BRA `(.L_x_192) ;  /* 0x0000000c00d00947 */ /* 0x000fea0003800000 */
[----:B------:R-:W-:Y:S01]  /*ed90*/  ELECT P0, URZ, PT ;  /* 0x0000000000ff782f */ /* 0x000fe20003800000 */
[----:B------:R-:W2:Y:S01]  /*eda0*/  LDC.64 R8, c[0x0][0x838] ;  /* 0x00020e00ff087b82 */ /* 0x000ea20000000a00 */
[----:B------:R-:W-:Y:S07]  /*edb0*/  BSSY.RECONVERGENT B0, `(.L_x_193) ;  /* 0x000009c000007945 */ /* 0x000fee0003800200 */
[----:B-1----:R-:W1:Y:S08]  /*edc0*/  LDC.64 R4, c[0x0][0x830] ;  /* 0x00020c00ff047b82 */ /* 0x002e700000000a00 */
[----:B------:R-:W4:Y:S08]  /*edd0*/  @P0 LDC.64 R32, c[0x0][0x828] ;  /* 0x00020a00ff200b82 */ /* 0x000f300000000a00 */
[----:B------:R-:W5:Y:S08]  /*ede0*/  @P0 LDC.64 R30, c[0x0][0x390] ;  /* 0x0000e400ff1e0b82 */ /* 0x000f700000000a00 */
[----:B------:R-:W3:Y:S02]  /*edf0*/  @P0 LDC.64 R6, c[0x0][0x840] ;  /* 0x00021000ff060b82 */ /* 0x000ee40000000a00 */
[C---:B---3--:R-:W-:Y:S04]  /*ee00*/  @P0 IMAD.WIDE R6, R14.reuse, 0x8, R6 ;  /* 0x000000080e060825 */ /* 0x048fe800078e0206 */
[C---:B----4-:R-:W-:Y:S01]  /*ee10*/  @P0 IMAD.WIDE R32, R14.reuse, 0x8, R32 ;  /* 0x000000080e200825 */ /* 0x050fe200078e0220 */
[----:B------:R-:W3:Y:S03]  /*ee20*/  @P0 LDG.E.64 R22, desc[UR50][R6.64] ;  /* 0x0000003206160981 */ /* 0x000ee6000c1e1b00 */
[C---:B--2---:R-:W-:Y:S02]  /*ee30*/  @P0 IMAD.WIDE R8, R14.reuse, 0x8, R8 ;  /* 0x000000080e080825 */ /* 0x044fe400078e0208 */
[----:B------:R-:W2:Y:S02]  /*ee40*/  @P0 LDG.E.64 R32, desc[UR50][R32.64] ;  /* 0x0000003220200981 */ /* 0x000ea4000c1e1b00 */
[C---:B-1----:R-:W-:Y:S02]  /*ee50*/  @P0 IMAD.WIDE R4, R14.reuse, 0x8, R4 ;  /* 0x000000080e040825 */ /* 0x042fe400078e0204 */
[----:B------:R-:W4:Y:S02]  /*ee60*/  @P0 LDG.E.64 R8, desc[UR50][R8.64] ;  /* 0x0000003208080981 */ /* 0x000f24000c1e1b00 */
[----:B-----5:R-:W-:Y:S02]  /*ee70*/  @P0 IMAD.WIDE R30, R14, 0xc, R30 ;  /* 0x0000000c0e1e0825 */ /* 0x020fe400078e021e */
[----:B------:R-:W5:Y:S04]  /*ee80*/  @P0 LDG.E.64 R26, desc[UR50][R4.64] ;  /* 0x00000032041a0981 */ /* 0x000f68000c1e1b00 */
[----:B------:R-:W5:Y:S04]  /*ee90*/  @P0 LDG.E R20, desc[UR50][R30.64+0x4] ;  /* 0x000004321e140981 */ /* 0x000f68000c1e1900 */
[----:B------:R-:W5:Y:S04]  /*eea0*/  @P0 LDG.E R5, desc[UR50][R30.64] ;  /* 0x000000321e050981 */ /* 0x000f68000c1e1900 */
[----:B------:R-:W5:Y:S01]  /*eeb0*/  @P0 LDG.E R4, desc[UR50][R30.64+0x8] ;  /* 0x000008321e040981 */ /* 0x000f62000c1e1900 */
[----:B---3--:R-:W-:Y:S03]  /*eec0*/  @P0 LOP3.LUT R23, R23, 0x1fffffff, RZ, 0xc0, !PT ;  /* 0x1fffffff17170812 */ /* 0x008fe600078ec0ff */
[----:B--2---:R-:W-:Y:S04]  /*eed0*/  @P0 STS.64 [UR23], R32 ;  /* 0x00000020ff000988 */ /* 0x004fe80008000a17 */
[----:B----4-:R-:W-:Y:S04]  /*eee0*/  @P0 STS.64 [UR22], R8 ;  /* 0x00000008ff000988 */ /* 0x010fe80008000a16 */
[----:B------:R-:W1:Y:S01]  /*eef0*/  @P0 LDS R7, [UR23+0x1c] ;  /* 0x00001c17ff070984 */ /* 0x000e620008000800 */
[----:B-----5:R-:W-:Y:S03]  /*ef00*/  @P0 LOP3.LUT R25, R27, 0x1fffffff, RZ, 0xc0, !PT ;  /* 0x1fffffff1b190812 */ /* 0x020fe600078ec0ff */
[----:B------:R-:W-:Y:S01]  /*ef10*/  @P0 STS [UR23+0x30], RZ ;  /* 0x000030ffff000988 */ /* 0x000fe20008000817 */
[--C-:B------:R-:W-:Y:S02]  /*ef20*/  @P0 SHF.R.U32.HI R6, RZ, 0x4, R25.reuse ;  /* 0x00000004ff060819 */ /* 0x100fe40000011619 */
[----:B------:R-:W-:Y:S02]  /*ef30*/  @P0 SHF.R.U64 R25, R26, 0x4, R25 ;  /* 0x000000041a190819 */ /* 0x000fe40000001219 */
[--C-:B------:R-:W-:Y:S02]  /*ef40*/  @P0 SHF.R.U32.HI R26, RZ, 0x4, R23.reuse ;  /* 0x00000004ff1a0819 */ /* 0x100fe40000011617 */
[----:B------:R-:W-:Y:S01]  /*ef50*/  @P0 SHF.R.U64 R23, R22, 0x4, R23 ;  /* 0x0000000416170819 */ /* 0x000fe20000001217 */
[----:B------:R2:W-:Y:S01]  /*ef60*/  @P0 STS [UR23+0xc], R25 ;  /* 0x00000c19ff000988 */ /* 0x0005e20008000817 */
[----:B------:R-:W-:Y:S02]  /*ef70*/  @P0 VIADD R5, R5, 0xffffffff ;  /* 0xffffffff05050836 */ /* 0x000fe40000000000 */
[----:B------:R-:W-:Y:S01]  /*ef80*/  @P0 VIADD R4, R4, 0xffffffff ;  /* 0xffffffff04040836 */ /* 0x000fe20000000000 */
[----:B--2---:R-:W2:Y:S01]  /*ef90*/  S2R R25, SR_LANEID ;  /* 0x0000000000197919 */ /* 0x004ea20000000000 */
[----:B-1----:R-:W-:Y:S01]  /*efa0*/  @P0 LOP3.LUT R28, R7, 0xf, R6, 0xb8, !PT ;  /* 0x0000000f071c0812 */ /* 0x002fe200078eb806 */
[----:B------:R-:W-:Y:S04]  /*efb0*/  IMAD.U32 R7, RZ, RZ, UR23 ;  /* 0x00000017ff077e24 */ /* 0x000fe8000f8e00ff */
[----:B------:R-:W-:Y:S01]  /*efc0*/  @P0 STS [UR23+0x1c], R28 ;  /* 0x00001c1cff000988 */ /* 0x000fe20008000817 */
[----:B------:R-:W-:Y:S03]  /*efd0*/  @P0 SHF.R.U64 R8, R7, 0x4, RZ ;  /* 0x0000000407080819 */ /* 0x000fe600000012ff */
[----:B------:R-:W1:Y:S04]  /*efe0*/  @P0 LDS R6, [UR23+0x1c] ;  /* 0x00001c17ff060984 */ /* 0x000e680008000800 */
[----:B------:R-:W-:Y:S04]  /*eff0*/  @P0 STS [UR23+0x10], R8 ;  /* 0x00001008ff000988 */ /* 0x000fe80008000817 */
[----:B------:R-:W-:Y:S01]  /*f000*/  @P0 STS [UR23+0x14], R8 ;  /* 0x00001408ff000988 */ /* 0x000fe20008000817 */
[----:B-1----:R-:W-:Y:S05]  /*f010*/  @P0 LOP3.LUT R27, R6, 0xf0, RZ, 0xb8, !PT ;  /* 0x000000f0061b0812 */ /* 0x002fea00078eb8ff */
[----:B------:R-:W-:Y:S04]  /*f020*/  @P0 STS [UR23+0x1c], R27 ;  /* 0x00001c1bff000988 */ /* 0x000fe80008000817 */
[----:B------:R-:W1:Y:S02]  /*f030*/  @P0 LDS R6, [UR23+0x1c] ;  /* 0x00001c17ff060984 */ /* 0x000e640008000800 */
[----:B-1----:R-:W-:Y:S02]  /*f040*/  @P0 LOP3.LUT R9, R6, 0xf00, RZ, 0xb8, !PT ;  /* 0x00000f0006090812 */ /* 0x002fe400078eb8ff */
[----:B------:R-:W-:Y:S03]  /*f050*/  CS2R R6, SRZ ;  /* 0x0000000000067805 */ /* 0x000fe6000001ff00 */
[----:B------:R-:W-:Y:S04]  /*f060*/  @P0 STS.64 [UR23+0x18], R8 ;  /* 0x00001808ff000988 */ /* 0x000fe80008000a17 */
[----:B------:R-:W1:Y:S04]  /*f070*/  @P0 LDS R24, [UR23+0x1c] ;  /* 0x00001c17ff180984 */ /* 0x000e680008000800 */
[----:B------:R3:W-:Y:S02]  /*f080*/  @P0 STS.128 [UR23+0x20], R4 ;  /* 0x00002004ff000988 */ /* 0x0007e40008000c17 */
[----:B---3--:R-:W-:Y:S05]  /*f090*/  IMAD.U32 R6, RZ, RZ, UR22 ;  /* 0x00000016ff067e24 */ /* 0x008fea000f8e00ff */
[----:B------:R-:W-:Y:S01]  /*f0a0*/  @P0 SHF.R.U64 R8, R6, 0x4, RZ ;  /* 0x0000000406080819 */ /* 0x000fe200000012ff */
[----:B------:R-:W-:Y:S01]  /*f0b0*/  IMAD.MOV.U32 R6, RZ, RZ, RZ ;  /* 0x000000ffff067224 */ /* 0x000fe200078e00ff */
[----:B-1----:R-:W-:Y:S05]  /*f0c0*/  @P0 LOP3.LUT R24, R24, 0xf000, RZ, 0xb8, !PT ;  /* 0x0000f00018180812 */ /* 0x002fea00078eb8ff */
[----:B------:R1:W-:Y:S04]  /*f0d0*/  @P0 STS [UR23+0x1c], R24 ;  /* 0x00001c18ff000988 */ /* 0x0003e80008000817 */
[----:B------:R-:W3:Y:S04]  /*f0e0*/  @P0 LDS R9, [UR22+0x1c] ;  /* 0x00001c16ff090984 */ /* 0x000ee80008000800 */
[----:B------:R-:W-:Y:S04]  /*f0f0*/  @P0 STS [UR22+0x10], R8 ;  /* 0x00001008ff000988 */ /* 0x000fe80008000816 */
[----:B------:R-:W-:Y:S04]  /*f100*/  @P0 STS [UR22+0x14], R8 ;  /* 0x00001408ff000988 */ /* 0x000fe80008000816 */
[----:B------:R-:W-:Y:S04]  /*f110*/  @P0 STS [UR22+0xc], R23 ;  /* 0x00000c17ff000988 */ /* 0x000fe80008000816 */
[----:B------:R-:W-:Y:S01]  /*f120*/  @P0 STS [UR22+0x30], RZ ;  /* 0x000030ffff000988 */ /* 0x000fe20008000816 */
[----:B-1----:R-:W-:Y:S02]  /*f130*/  PRMT R24, R10, 0x7732, RZ ;  /* 0x000077320a187816 */ /* 0x002fe400000000ff */
[----:B---3--:R-:W-:Y:S05]  /*f140*/  @P0 LOP3.LUT R27, R9, 0xf, R26, 0xb8, !PT ;  /* 0x0000000f091b0812 */ /* 0x008fea00078eb81a */
[----:B------:R1:W-:Y:S04]  /*f150*/  @P0 STS [UR22+0x1c], R27 ;  /* 0x00001c1bff000988 */ /* 0x0003e80008000816 */
[----:B------:R-:W3:Y:S01]  /*f160*/  @P0 LDS R26, [UR22+0x1c] ;  /* 0x00001c16ff1a0984 */ /* 0x000ee20008000800 */
[----:B-1----:R-:W-:Y:S01]  /*f170*/  IMAD R27, R24, 0x8889, RZ ;  /* 0x00008889181b7824 */ /* 0x002fe200078e02ff */
[----:B------:R-:W-:Y:S04]  /*f180*/  SHF.R.U32.HI R24, RZ, 0x1, R24 ;  /* 0x00000001ff187819 */ /* 0x000fe80000011618 */
[----:B------:R-:W-:Y:S04]  /*f190*/  SHF.R.U32.HI R27, RZ, 0x13, R27 ;  /* 0x00000013ff1b7819 */ /* 0x000fe8000001161b */
[----:B------:R-:W-:Y:S05]  /*f1a0*/  PRMT R27, R27, 0x9910, RZ ;  /* 0x000099101b1b7816 */ /* 0x000fea00000000ff */
[----:B------:R-:W-:Y:S04]  /*f1b0*/  IMAD R27, R27, 0xf, RZ ;  /* 0x0000000f1b1b7824 */ /* 0x000fe800078e02ff */
[----:B------:R-:W-:Y:S01]  /*f1c0*/  IMAD.MOV R27, RZ, RZ, -R27 ;  /* 0x000000ffff1b7224 */ /* 0x000fe200078e0a1b */
[----:B---3--:R-:W-:Y:S04]  /*f1d0*/  @P0 LOP3.LUT R28, R26, 0xf0, RZ, 0xb8, !PT ;  /* 0x000000f01a1c0812 */ /* 0x008fe800078eb8ff */
[----:B------:R-:W-:Y:S01]  /*f1e0*/  PRMT R22, R27, 0x7710, RZ ;  /* 0x000077101b167816 */ /* 0x000fe200000000ff */
[----:B------:R-:W-:Y:S04]  /*f1f0*/  @P0 STS [UR22+0x1c], R28 ;  /* 0x00001c1cff000988 */ /* 0x000fe80008000816 */
[----:B------:R-:W-:Y:S01]  /*f200*/  IMAD.IADD R22, R21, 0x1, R22 ;  /* 0x0000000115167824 */ /* 0x000fe200078e0216 */
[----:B------:R-:W1:Y:S04]  /*f210*/  @P0 LDS R5, [UR22+0x1c] ;  /* 0x00001c16ff050984 */ /* 0x000e680008000800 */
[----:B------:R-:W-:Y:S11]  /*f220*/  R2UR UR6, R22 ;  /* 0x00000000160672ca */ /* 0x000ff600000e0000 */
[----:B------:R-:W-:Y:S02]  /*f230*/  @!UPT UIADD3 URZ, UPT, UPT, URZ, URZ, URZ ;  /* 0x000000fffffff290 */ /* 0x000fe4000fffe0ff */
[----:B------:R-:W-:Y:S04]  /*f240*/  ULOP3.LUT UR6, UR6, 0xffff, URZ, 0xc0, !UPT ;  /* 0x0000ffff06067892 */ /* 0x000fe8000f8ec0ff */
[----:B------:R-:W-:Y:S02]  /*f250*/  UIADD3 UR25, UP1, UPT, UR26, UR6, URZ ;  /* 0x000000061a197290 */ /* 0x000fe4000ff3e0ff */
[----:B------:R-:W-:Y:S02]  /*f260*/  UIADD3 UR6, UP0, UPT, UR18, UR6, URZ ;  /* 0x0000000612067290 */ /* 0x000fe4000ff1e0ff */
[----:B------:R-:W-:Y:S02]  /*f270*/  UIADD3.X UR31, UPT, UPT, URZ, URZ, URZ, UP1, !UPT ;  /* 0x000000ffff1f7290 */ /* 0x000fe40008ffe4ff */
[----:B------:R-:W-:Y:S02]  /*f280*/  ULEA UR32, UP1, UR25, UR16, 0x7 ;  /* 0x0000001019207291 */ /* 0x000fe4000f8238ff */
[----:B------:R-:W-:Y:S02]  /*f290*/  UIADD3.X UR29, UPT, UPT, URZ, URZ, URZ, UP0, !UPT ;  /* 0x000000ffff1d7290 */ /* 0x000fe400087fe4ff */
[----:B------:R-:W-:Y:S02]  /*f2a0*/  ULEA UR30, UP0, UR6, UR16, 0x7 ;  /* 0x00000010061e7291 */ /* 0x000fe4000f8038ff */
[----:B------:R-:W-:Y:S02]  /*f2b0*/  ULEA.HI.X UR31, UR25, UR17, UR31, 0x7, UP1 ;  /* 0x00000011191f7291 */ /* 0x000fe400088f3c1f */
[----:B------:R-:W-:Y:S01]  /*f2c0*/  ULEA.HI.X UR29, UR6, UR17, UR29, 0x7, UP0 ;  /* 0x00000011061d7291 */ /* 0x000fe200080f3c1d */
[----:B-1----:R-:W-:Y:S01]  /*f2d0*/  @P0 LOP3.LUT R9, R5, 0xf00, RZ, 0xb8, !PT ;  /* 0x00000f0005090812 */ /* 0x002fe200078eb8ff */
[----:B------:R-:W-:Y:S02]  /*f2e0*/  @P0 VIADD R5, R20, 0xffffffff ;  /* 0xffffffff14050836 */ /* 0x000fe40000000000 */
[----:B--2---:R-:W-:Y:S02]  /*f2f0*/  IMAD.SHL.U32 R20, R25, 0x4, RZ ;  /* 0x0000000419147824 */ /* 0x004fe400078e00ff */
[----:B------:R-:W-:Y:S03]  /*f300*/  @P0 STS.64 [UR22+0x18], R8 ;  /* 0x00001808ff000988 */ /* 0x000fe60008000a16 */
[----:B------:R-:W-:Y:S01]  /*f310*/  IADD3 R22, P1, PT, R20, UR32, RZ ;  /* 0x0000002014167c10 */ /* 0x000fe2000ff3e0ff */
[----:B------:R-:W1:Y:S04]  /*f320*/  @P0 LDS R26, [UR22+0x1c] ;  /* 0x00001c16ff1a0984 */ /* 0x000e680008000800 */
[----:B------:R2:W-:Y:S01]  /*f330*/  @P0 STS.128 [UR22+0x20], R4 ;  /* 0x00002004ff000988 */ /* 0x0005e20008000c16 */
[----:B------:R-:W-:Y:S01]  /*f340*/  IMAD.X R23, RZ, RZ, UR31, P1 ;  /* 0x0000001fff177e24 */ /* 0x000fe200088e06ff */
[----:B--2---:R-:W-:Y:S05]  /*f350*/  LOP3.LUT R4, R24, 0xffff, RZ, 0xc0, !PT ;  /* 0x0000ffff18047812 */ /* 0x004fea00078ec0ff */
[----:B------:R-:W-:Y:S01]  /*f360*/  IMAD R4, R4, 0x4925, RZ ;  /* 0x0000492504047824 */ /* 0x000fe200078e02ff */
[----:B-1----:R-:W-:Y:S04]  /*f370*/  @P0 LOP3.LUT R26, R26, 0xf000, RZ, 0xb8, !PT ;  /* 0x0000f0001a1a0812 */ /* 0x002fe800078eb8ff */
[----:B------:R-:W-:Y:S01]  /*f380*/  SHF.R.U32.HI R4, RZ, 0x11, R4 ;  /* 0x00000011ff047819 */ /* 0x000fe20000011604 */
[----:B------:R-:W-:Y:S01]  /*f390*/  @P0 STS [UR22+0x1c], R26 ;  /* 0x00001c1aff000988 */ /* 0x000fe20008000816 */
[----:B------:R-:W-:Y:S03]  /*f3a0*/  NOP ;  /* 0x0000000000007918 */ /* 0x000fe60000000000 */
[----:B------:R-:W1:Y:S01]  /*f3b0*/  LDS R6, [R20+UR23] ;  /* 0x0000001714067984 */ /* 0x000e620008000800 */
[----:B------:R-:W-:Y:S02]  /*f3c0*/  IADD3 R8, P0, PT, R20, UR30, RZ ;  /* 0x0000001e14087c10 */ /* 0x000fe4000ff1e0ff */
[----:B------:R-:W-:Y:S01]  /*f3d0*/  PRMT R4, R4, 0x9910, RZ ;  /* 0x0000991004047816 */ /* 0x000fe200000000ff */
[----:B------:R-:W2:Y:S02]  /*f3e0*/  LDS R5, [R20+UR23+0x80] ;  /* 0x0000801714057984 */ /* 0x000ea40008000800 */
[----:B------:R-:W-:Y:S02]  /*f3f0*/  IMAD.X R9, RZ, RZ, UR29, P0 ;  /* 0x0000001dff097e24 */ /* 0x000fe400080e06ff */
[----:B------:R-:W-:Y:S04]  /*f400*/  IMAD R4, R4, 0xe, RZ ;  /* 0x0000000e04047824 */ /* 0x000fe800078e02ff */
[----:B------:R-:W-:Y:S05]  /*f410*/  IMAD.MOV R4, RZ, RZ, -R4 ;  /* 0x000000ffff047224 */ /* 0x000fea00078e0a04 */
[----:B------:R-:W-:Y:S05]  /*f420*/  PRMT R4, R4, 0x7710, RZ ;  /* 0x0000771004047816 */ /* 0x000fea00000000ff */
[----:B------:R-:W-:Y:S05]  /*f430*/  IMAD.IADD R4, R21, 0x1, R4 ;  /* 0x0000000115047824 */ /* 0x000fea00078e0204 */
[----:B------:R-:W-:Y:S01]  /*f440*/  R2UR UR25, R4 ;  /* 0x00000000041972ca */ /* 0x000fe200000e0000 */
[----:B-1----:R1:W3:Y:S04]  /*f450*/  ATOMG.E.EXCH.STRONG.GPU PT, RZ, [R22], R6 ;  /* 0x0000000616ff73a8 */ /* 0x0022e800041ee100 */
[----:B--2---:R1:W3:Y:S02]  /*f460*/  ATOMG.E.EXCH.STRONG.GPU PT, RZ, [R8], R5 ;  /* 0x0000000508ff73a8 */ /* 0x0042e400041ee100 */
[----:B---3--:R-:W-:Y:S11]  /*f470*/  ELECT P0, URZ, PT ;  /* 0x0000000000ff782f */ /* 0x008ff60003800000 */
[----:B------:R-:W-:Y:S02]  /*f480*/  @!UPT UIADD3 URZ, UPT, UPT, URZ, URZ, URZ ;  /* 0x000000fffffff290 */ /* 0x000fe4000fffe0ff */
[----:B------:R-:W-:Y:S05]  /*f490*/  @!P0 BRA `(.L_x_194) ;  /* 0x0000000000b48947 */ /* 0x000fea0003800000 */
[----:B------:R-:W-:Y:S01]  /*f4a0*/  STS [UR21+0x30], RZ ;  /* 0x000030ffff007988 */ /* 0x000fe20008000815 */
[----:B------:R-:W-:Y:S01]  /*f4b0*/  ISETP.NE.U32.AND P0, PT, R2, RZ, PT ;  /* 0x000000ff0200720c */ /* 0x000fe20003f05070 */
[----:B-1----:R-:W-:Y:S01]  /*f4c0*/  IMAD.WIDE R8, R14, 0xc, R18 ;  /* 0x0000000c0e087825 */ /* 0x002fe200078e0212 */
[----:B------:R-:W-:Y:S02]  /*f4d0*/  ISETP.NE.U32.AND P1, PT, R12, RZ, PT ;  /* 0x000000ff0c00720c */ /* 0x000fe40003f25070 */
[----:B------:R-:W-:Y:S02]  /*f4e0*/  ISETP.NE.AND.EX P0, PT, R3, RZ, PT, P0 ;  /* 0x000000ff0300720c */ /* 0x000fe40003f05300 */
[----:B------:R-:W2:Y:S01]  /*f4f0*/  LDG.E R28, desc[UR50][R8.64] ;  /* 0x00000032081c7981 */ /* 0x000ea2000c1e1900 */
[----:B------:R-:W-:Y:S10]  /*f500*/  ISETP.NE.AND.EX P1, PT, R13, RZ, PT, P1 ;  /* 0x000000ff0d00720c */ /* 0x000ff40003f25310 */
[----:B------:R-:W1:Y:S08]  /*f510*/  @P0 LDC.64 R4, c[0x0][0xb10] ;  /* 0x0002c400ff040b82 */ /* 0x000e700000000a00 */
[----:B------:R-:W3:Y:S01]  /*f520*/  @P1 LDC.64 R6, c[0x0][0xb08] ;  /* 0x0002c200ff061b82 */ /* 0x000ee20000000a00 */
[----:B--2---:R-:W-:Y:S01]  /*f530*/  SHF.R.S32.HI R29, RZ, 0x1f, R28 ;  /* 0x0000001fff1d7819 */ /* 0x004fe2000001141c */
[C---:B-1----:R-:W-:Y:S04]  /*f540*/  @P0 IMAD.WIDE R4, R14.reuse, 0x8, R4 ;  /* 0x000000080e040825 */ /* 0x042fe800078e0204 */
[----:B---3--:R-:W-:Y:S01]  /*f550*/  @P1 IMAD.WIDE R6, R14, 0x8, R6 ;  /* 0x000000080e061825 */ /* 0x008fe200078e0206 */
[----:B------:R-:W2:Y:S04]  /*f560*/  @P0 LDG.E.64 R24, desc[UR50][R4.64] ;  /* 0x0000003204180981 */ /* 0x000ea8000c1e1b00 */
[----:B------:R1:W3:Y:S04]  /*f570*/  @P1 LDG.E.64 R26, desc[UR50][R6.64] ;  /* 0x00000032061a1981 */ /* 0x0002e8000c1e1b00 */
[----:B------:R4:W5:Y:S04]  /*f580*/  LDG.E R5, desc[UR50][R8.64+0x4] ;  /* 0x0000043208057981 */ /* 0x000968000c1e1900 */
[----:B-1----:R-:W1:Y:S01]  /*f590*/  LDS R7, [UR21+0x1c] ;  /* 0x00001c15ff077984 */ /* 0x002e620008000800 */
[----:B------:R-:W-:Y:S05]  /*f5a0*/  IMAD.U32 R6, RZ, RZ, UR21 ;  /* 0x00000015ff067e24 */ /* 0x000fea000f8e00ff */
[----:B----4-:R-:W-:Y:S05]  /*f5b0*/  SHF.R.U64 R8, R6, 0x4, RZ ;  /* 0x0000000406087819 */ /* 0x010fea00000012ff */
[----:B------:R-:W-:Y:S04]  /*f5c0*/  STS [UR21+0x10], R8 ;  /* 0x00001008ff007988 */ /* 0x000fe80008000815 */
[----:B------:R-:W-:Y:S01]  /*f5d0*/  STS [UR21+0x14], R8 ;  /* 0x00001408ff007988 */ /* 0x000fe20008000815 */
[----:B------:R-:W-:Y:S02]  /*f5e0*/  @!P0 IMAD.MOV.U32 R24, RZ, RZ, R28 ;  /* 0x000000ffff188224 */ /* 0x000fe400078e001c */
[----:B------:R-:W-:Y:S01]  /*f5f0*/  @!P0 IMAD.MOV.U32 R25, RZ, RZ, R29 ;  /* 0x000000ffff198224 */ /* 0x000fe200078e001d */
[----:B---3--:R-:W-:Y:S04]  /*f600*/  @P1 STS.64 [UR21], R26 ;  /* 0x0000001aff001988 */ /* 0x008fe80008000a15 */
[C---:B--2---:R-:W-:Y:S01]  /*f610*/  SHF.L.U64.HI R21, R24.reuse, 0x1, R25 ;  /* 0x0000000118157819 */ /* 0x044fe20000010219 */
[----:B------:R-:W-:Y:S03]  /*f620*/  IMAD.SHL.U32 R24, R24, 0x2, RZ ;  /* 0x0000000218187824 */ /* 0x000fe600078e00ff */
[----:B------:R-:W-:Y:S02]  /*f630*/  LOP3.LUT R21, R21, 0x1fffffff, RZ, 0xc0, !PT ;  /* 0x1fffffff15157812 */ /* 0x000fe400078ec0ff */
[----:B------:R-:W-:Y:S02]  /*f640*/  LOP3.LUT R24, R24, 0xfffffffe, RZ, 0xc0, !PT ;  /* 0xfffffffe18187812 */ /* 0x000fe400078ec0ff */
[--C-:B------:R-:W-:Y:S02]  /*f650*/  SHF.R.U32.HI R4, RZ, 0x4, R21.reuse ;  /* 0x00000004ff047819 */ /* 0x100fe40000011615 */
[----:B------:R-:W-:Y:S02]  /*f660*/  SHF.R.U64 R21, R24, 0x4, R21 ;  /* 0x0000000418157819 */ /* 0x000fe40000001215 */
[----:B-1----:R-:W-:Y:S02]  /*f670*/  LOP3.LUT R30, R7, 0xf, R4, 0xb8, !PT ;  /* 0x0000000f071e7812 */ /* 0x002fe400078eb804 */
[----:B------:R-:W-:Y:S01]  /*f680*/  CS2R R6, SRZ ;  /* 0x0000000000067805 */ /* 0x000fe2000001ff00 */
[----:B------:R-:W-:Y:S01]  /*f690*/  STS [UR21+0xc], R21 ;  /* 0x00000c15ff007988 */ /* 0x000fe20008000815 */
[----:B-----5:R-:W-:Y:S03]  /*f6a0*/  VIADD R5, R5, 0xffffffff ;  /* 0xffffffff05057836 */ /* 0x020fe60000000000 */
[----:B------:R-:W-:Y:S04]  /*f6b0*/  STS [UR21+0x1c], R30 ;  /* 0x00001c1eff007988 */ /* 0x000fe80008000815 */
[----:B------:R-:W1:Y:S02]  /*f6c0*/  LDS R4, [UR21+0x1c] ;  /* 0x00001c15ff047984 */ /* 0x000e640008000800 */
[----:B-1----:R-:W-:Y:S05]  /*f6d0*/  LOP3.LUT R23, R4, 0xf0, RZ, 0xb8, !PT ;  /* 0x000000f004177812 */ /* 0x002fea00078eb8ff */
        /* <DEDUP_REMOVED lines=9> */
.L_x_194:
[----:B------:R-:W-:Y:S05]  /*f770*/  BSYNC.RECONVERGENT B0 ;  /* 0x0000000000007941 */ /* 0x000fea0003800200 */
.L_x_193:
[----:B------:R-:W-:Y:S01]  /*f780*/  ULOP3.LUT UR25, UR25, 0xffff, URZ, 0xc0, !UPT ;  /* 0x0000ffff19197892 */ /* 0x000fe2000f8ec0ff */
[----:B------:R-:W-:Y:S03]  /*f790*/  NOP ;  /* 0x0000000000007918 */ /* 0x000fe60000000000 */
[----:B------:R-:W-:Y:S01]  /*f7a0*/  UIADD3 UR6, UP0, UPT, UR9, UR25, URZ ;  /* 0x0000001909067290 */ /* 0x000fe2000ff1e0ff */
[----:B--2---:R-:W2:Y:S01]  /*f7b0*/  LDS R4, [R20+UR21] ;  /* 0x0000001514047984 */ /* 0x004ea20008000800 */
[----:B------:R-:W-:Y:S02]  /*f7c0*/  BSSY.RECONVERGENT B0, `(.L_x_195) ;  /* 0x0000039000007945 */ /* 0x000fe40003800200 */
[----:B------:R-:W-:Y:S02]  /*f7d0*/  UIADD3.X UR27, UPT, UPT, URZ, URZ, URZ, UP0, !UPT ;  /* 0x000000ffff1b7290 */ /* 0x000fe400087fe4ff */
[----:B------:R-:W-:Y:S04]  /*f7e0*/  ULEA UR28, UP0, UR6, UR14, 0x7 ;  /* 0x0000000e061c7291 */ /* 0x000fe8000f8038ff */
[----:B------:R-:W-:Y:S02]  /*f7f0*/  ULEA.HI.X UR27, UR6, UR15, UR27, 0x7, UP0 ;  /* 0x0000000f061b7291 */ /* 0x000fe400080f3c1b */
[----:B------:R-:W-:Y:S01]  /*f800*/  UIADD3 UR25, UP0, UPT, UR19, UR25, URZ ;  /* 0x0000001913197290 */ /* 0x000fe2000ff1e0ff */
[----:B-1----:R-:W-:Y:S03]  /*f810*/  IADD3 R6, P0, PT, R20, UR28, RZ ;  /* 0x0000001c14067c10 */ /* 0x002fe6000ff1e0ff */
[----:B------:R-:W-:Y:S02]  /*f820*/  UIADD3.X UR6, UPT, UPT, URZ, URZ, URZ, UP0, !UPT ;  /* 0x000000ffff067290 */ /* 0x000fe400087fe4ff */
[----:B------:R-:W-:Y:S05]  /*f830*/  IMAD.X R7, RZ, RZ, UR27, P0 ;  /* 0x0000001bff077e24 */ /* 0x000fea00080e06ff */
[----:B--2---:R1:W2:Y:S02]  /*f840*/  ATOMG.E.EXCH.STRONG.GPU PT, RZ, [R6], R4 ;  /* 0x0000000406ff73a8 */ /* 0x0042a400041ee100 */
[----:B--2---:R-:W-:Y:S11]  /*f850*/  ELECT P0, URZ, PT ;  /* 0x0000000000ff782f */ /* 0x004ff60003800000 */
[----:B------:R-:W-:Y:S02]  /*f860*/  @!UPT UIADD3 URZ, UPT, UPT, URZ, URZ, URZ ;  /* 0x000000fffffff290 */ /* 0x000fe4000fffe0ff */
[----:B------:R-:W-:Y:S05]  /*f870*/  @!P0 BRA `(.L_x_196) ;  /* 0x0000000000b48947 */ /* 0x000fea0003800000 */
[----:B------:R-:W-:Y:S01]  /*f880*/  STS [UR20+0x30], RZ ;  /* 0x000030ffff007988 */ /* 0x000fe20008000814 */
[----:B------:R-:W-:Y:S01]  /*f890*/  ISETP.NE.U32.AND P0, PT, RZ, UR12, PT ;  /* 0x0000000cff007c0c */ /* 0x000fe2000bf05070 */
[C---:B------:R-:W-:Y:S03]  /*f8a0*/  IMAD.WIDE R8, R14.reuse, 0xc, R18 ;  /* 0x0000000c0e087825 */ /* 0x040fe600078e0212 */
[----:B------:R-:W-:Y:S02]  /*f8b0*/  ISETP.NE.AND.EX P1, PT, RZ, UR13, PT, P0 ;  /* 0x0000000dff007c0c */ /* 0x000fe4000bf25300 */
[----:B------:R-:W2:Y:S01]  /*f8c0*/  LDG.E R28, desc[UR50][R8.64] ;  /* 0x00000032081c7981 */ /* 0x000ea2000c1e1900 */
[C---:B-1----:R-:W-:Y:S03]  /*f8d0*/  LEA R6, P0, R14.reuse, RZ, 0x3 ;  /* 0x000000ff0e067211 */ /* 0x042fe600078018ff */
[----:B------:R1:W3:Y:S01]  /*f8e0*/  LDG.E R5, desc[UR50][R8.64+0x4] ;  /* 0x0000043208057981 */ /* 0x0002e2000c1e1900 */
[----:B------:R-:W-:Y:S06]  /*f8f0*/  LEA.HI.X.SX32 R7, R14, RZ, 0x3, P0 ;  /* 0x000000ff0e077211 */ /* 0x000fec00000f1eff */
[C---:B------:R-:W-:Y:S04]  /*f900*/  @P1 IADD3 R22, P0, PT, R6.reuse, UR12, RZ ;  /* 0x0000000c06161c10 */ /* 0x040fe8000ff1e0ff */
[C---:B------:R-:W-:Y:S02]  /*f910*/  @P1 IADD3.X R23, PT, PT, R7.reuse, UR13, RZ, P0, !PT ;  /* 0x0000000d07171c10 */ /* 0x040fe400087fe4ff */
[----:B------:R-:W-:Y:S01]  /*f920*/  IADD3 R26, P0, PT, R6, UR10, RZ ;  /* 0x0000000a061a7c10 */ /* 0x000fe2000ff1e0ff */
[----:B------:R-:W-:Y:S02]  /*f930*/  IMAD.U32 R6, RZ, RZ, UR20 ;  /* 0x00000014ff067e24 */ /* 0x000fe4000f8e00ff */
[----:B------:R-:W4:Y:S01]  /*f940*/  @P1 LDG.E.64 R24, desc[UR50][R22.64] ;  /* 0x0000003216181981 */ /* 0x000f22000c1e1b00 */
[----:B------:R-:W-:Y:S03]  /*f950*/  IADD3.X R27, PT, PT, R7, UR11, RZ, P0, !PT ;  /* 0x0000000b071b7c10 */ /* 0x000fe600087fe4ff */
[----:B------:R-:W5:Y:S04]  /*f960*/  LDS R7, [UR20+0x1c] ;  /* 0x00001c14ff077984 */ /* 0x000f680008000800 */
[----:B------:R-:W5:Y:S01]  /*f970*/  LDG.E.64 R26, desc[UR50][R26.64] ;  /* 0x000000321a1a7981 */ /* 0x000f62000c1e1b00 */
[----:B-1----:R-:W-:Y:S05]  /*f980*/  SHF.R.U64 R8, R6, 0x4, RZ ;  /* 0x0000000406087819 */ /* 0x002fea00000012ff */
[----:B------:R-:W-:Y:S04]  /*f990*/  STS [UR20+0x10], R8 ;  /* 0x00001008ff007988 */ /* 0x000fe80008000814 */
[----:B------:R-:W-:Y:S04]  /*f9a0*/  STS [UR20+0x14], R8 ;  /* 0x00001408ff007988 */ /* 0x000fe80008000814 */
[----:B-----5:R-:W-:Y:S01]  /*f9b0*/  STS.64 [UR20], R26 ;  /* 0x0000001aff007988 */ /* 0x020fe20008000a14 */
[--C-:B--2---:R-:W-:Y:S01]  /*f9c0*/  SHF.R.S32.HI R29, RZ, 0x1f, R28.reuse ;  /* 0x0000001fff1d7819 */ /* 0x104fe2000001141c */
[----:B------:R-:W-:Y:S02]  /*f9d0*/  @!P1 IMAD.MOV.U32 R24, RZ, RZ, R28 ;  /* 0x000000ffff189224 */ /* 0x000fe400078e001c */
[----:B---3--:R-:W-:Y:S02]  /*f9e0*/  VIADD R5, R5, 0xffffffff ;  /* 0xffffffff05057836 */ /* 0x008fe40000000000 */
[----:B------:R-:W-:Y:S05]  /*f9f0*/  @!P1 IMAD.MOV.U32 R25, RZ, RZ, R29 ;  /* 0x000000ffff199224 */ /* 0x000fea00078e001d */
[C---:B----4-:R-:W-:Y:S01]  /*fa00*/  SHF.L.U64.HI R21, R24.reuse, 0x1, R25 ;  /* 0x0000000118157819 */ /* 0x050fe20000010219 */
[----:B------:R-:W-:Y:S03]  /*fa10*/  IMAD.SHL.U32 R24, R24, 0x2, RZ ;  /* 0x0000000218187824 */ /* 0x000fe600078e00ff */
[----:B------:R-:W-:Y:S02]  /*fa20*/  LOP3.LUT R21, R21, 0x1fffffff, RZ, 0xc0, !PT ;  /* 0x1fffffff15157812 */ /* 0x000fe400078ec0ff */
[----:B------:R-:W-:Y:S02]  /*fa30*/  LOP3.LUT R24, R24, 0xfffffffe, RZ, 0xc0, !PT ;  /* 0xfffffffe18187812 */ /* 0x000fe400078ec0ff */
[--C-:B------:R-:W-:Y:S02]  /*fa40*/  SHF.R.U32.HI R4, RZ, 0x4, R21.reuse ;  /* 0x00000004ff047819 */ /* 0x100fe40000011615 */
[----:B------:R-:W-:Y:S02]  /*fa50*/  SHF.R.U64 R21, R24, 0x4, R21 ;  /* 0x0000000418157819 */ /* 0x000fe40000001215 */
[----:B------:R-:W-:Y:S02]  /*fa60*/  LOP3.LUT R30, R7, 0xf, R4, 0xb8, !PT ;  /* 0x0000000f071e7812 */ /* 0x000fe400078eb804 */
[----:B------:R-:W-:Y:S01]  /*fa70*/  CS2R R6, SRZ ;  /* 0x0000000000067805 */ /* 0x000fe2000001ff00 */
[----:B------:R-:W-:Y:S04]  /*fa80*/  STS [UR20+0xc], R21 ;  /* 0x00000c15ff007988 */ /* 0x000fe80008000814 */
        /* <DEDUP_REMOVED lines=12> */
.L_x_196:
[----:B------:R-:W-:Y:S05]  /*fb50*/  BSYNC.RECONVERGENT B0 ;  /* 0x0000000000007941 */ /* 0x000fea0003800200 */
.L_x_195:
[----:B------:R-:W-:Y:S01]  /*fb60*/  NOP ;  /* 0x0000000000007918 */ /* 0x000fe20000000000 */
[----:B-12---:R-:W1:Y:S01]  /*fb70*/  LDS R4, [R20+UR20] ;  /* 0x0000001414047984 */ /* 0x006e620008000800 */
[----:B------:R-:W-:Y:S01]  /*fb80*/  ULEA UR34, UP0, UR25, UR14, 0x7 ;  /* 0x0000000e19227291 */ /* 0x000fe2000f8038ff */
[----:B------:R-:W-:Y:S01]  /*fb90*/  UMOV UR33, UR31 ;  /* 0x0000001f00217c82 */ /* 0x000fe20008000000 */
[----:B------:R-:W-:Y:S02]  /*fba0*/  UMOV UR31, UR29 ;  /* 0x0000001d001f7c82 */ /* 0x000fe40008000000 */
[----:B------:R-:W-:Y:S02]  /*fbb0*/  ULEA.HI.X UR35, UR25, UR15, UR6, 0x7, UP0 ;  /* 0x0000000f19237291 */ /* 0x000fe400080f3c06 */
[----:B------:R-:W-:Y:S01]  /*fbc0*/  IADD3 R6, P0, PT, R20, UR34, RZ ;  /* 0x0000002214067c10 */ /* 0x000fe2000ff1e0ff */
[----:B------:R-:W-:Y:S03]  /*fbd0*/  UMOV UR29, UR27 ;  /* 0x0000001b001d7c82 */ /* 0x000fe60008000000 */
[----:B------:R-:W-:Y:S05]  /*fbe0*/  IADD3.X R7, PT, PT, RZ, UR35, RZ, P0, !PT ;  /* 0x00000023ff077c10 */ /* 0x000fea00087fe4ff */
[----:B-1----:R2:W5:Y:S01]  /*fbf0*/  ATOMG.E.EXCH.STRONG.GPU PT, RZ, [R6], R4 ;  /* 0x0000000406ff73a8 */ /* 0x00256200041ee100 */
[----:B------:R-:W-:Y:S04]  /*fc00*/  DEPBAR {5,4,3,2,1,0} ;  /* 0x0000003f0000791a */ /* 0x000fe80000000000 */
[----:B------:R-:W1:Y:S02]  /*fc10*/  CCTL.E.C.LDCU.IV.DEEP [UR32] ;  /* 0x0000000020007540 */ /* 0x000e640009c08000 */
[----:B-1----:R2:W-:Y:S01]  /*fc20*/  UTMACCTL.IV [UR32] ;  /* 0x00000000200079b9 */ /* 0x0025e20008000000 */
        /* <DEDUP_REMOVED lines=9> */
[----:B------:R-:W-:Y:S01]  /*fcc0*/  NOP ;  /* 0x0000000000007918 */ /* 0x000fe20000000000 */
.L_x_192:
[----:B-----5:R-:W-:Y:S01]  /*fcd0*/  ELECT P0, URZ, PT ;  /* 0x0000000000ff782f */ /* 0x020fe20003800000 */
[----:B------:R-:W-:Y:S11]  /*fce0*/  BSSY.RECONVERGENT B0, `(.L_x_197) ;  /* 0x0000011000007945 */ /* 0x000ff60003800200 */
[----:B------:R-:W-:Y:S01]  /*fcf0*/  @!UPT UIADD3 URZ, UPT, UPT, URZ, URZ, URZ ;  /* 0x000000fffffff290 */ /* 0x000fe2000fffe0ff */
[----:B------:R-:W-:Y:S05]  /*fd00*/  @!P0 BRA `(.L_x_198) ;  /* 0x0000000000388947 */ /* 0x000fea0003800000 */
[----:B------:R0:W-:Y:S01]  /*fd10*/  UTMACMDFLUSH ;  /* 0x00000000000079b7 */ /* 0x0001e20000000000 */
[----:B------:R-:W-:Y:S09]  /*fd20*/  UIMAD UR6, UR8, 0x14, UR4 ;  /* 0x00000014080678a4 */ /* 0x000ff2000f8e0204 */
[----:B------:R4:W-:Y:S04]  /*fd30*/  STS [UR6+0x2a0], R16 ;  /* 0x0002a010ff007988 */ /* 0x0009e80008000806 */
        /* <DEDUP_REMOVED lines=9> */
[----:B-----5:R-:W1:Y:S01]  /*fdd0*/  FENCE.VIEW.ASYNC.S ;  /* 0x00000000000073c6 */ /* 0x020e620000000000 */
[----:B------:R-:W-:Y:S04]  /*fde0*/  DEPBAR.LE SB0, 0x0 ;  /* 0x000080000000791a */ /* 0x000fe80000000000 */
.L_x_198:
[----:B--2---:R-:W-:Y:S05]  /*fdf0*/  BSYNC.RECONVERGENT B0 ;  /* 0x0000000000007941 */ /* 0x004fea0003800200 */
.L_x_197:
[----:B------:R-:W-:Y:S09]  /*fe00*/  UISETP.NE.AND UP0, UPT, UR37, 0x8, UPT ;  /* 0x000000082500788c */ /* 0x000ff2000bf05270 */
[----:B------:R-:W-:Y:S05]  /*fe10*/  BRA.U !UP0, `(.L_x_199) ;  /* 0x0000000108047547 */ /* 0x000fea000b800000 */
[----:B------:R-:W-:Y:S05]  /*fe20*/  BPT.TRAP 0x1 ;  /* 0x000000040000795c */ /* 0x000fea0000300000 */
.L_x_199:
[----:B------:R-:W-:Y:S01]  /*fe30*/  UIADD3 UR6, UPT, UPT, UR8, -0x4, URZ ;  /* 0xfffffffc08067890 */ /* 0x000fe2000fffe0ff */
[----:B-1----:R-:W-:Y:S01]  /*fe40*/  SYNCS.ARRIVE.TRANS64.A1T0 RZ, [UR24+0x180], RZ ;  /* 0x000180ffffff79a7 */ /* 0x002fe20008100018 */
[----:B------:R-:W-:Y:S01]  /*fe50*/  UIADD3 UR24, UPT, UPT, UR7, -0x4, URZ ;  /* 0xfffffffc07187890 */ /* 0x000fe2000fffe0ff */
[----:B------:R-:W-:Y:S01]  /*fe60*/  ISETP.NE.AND P0, PT, R11, RZ, PT ;  /* 0x000000ff0b00720c */ /* 0x000fe20003f05270 */
[----:B------:R-:W-:Y:S02]  /*fe70*/  UISETP.GE.U32.AND UP1, UPT, UR6, -0x8, UPT ;  /* 0xfffffff80600788c */ /* 0x000fe4000bf26070 */
[----:B------:R-:W-:Y:S02]  /*fe80*/  UISETP.GE.U32.AND UP0, UPT, UR24, -0x8, UPT ;  /* 0xfffffff81800788c */ /* 0x000fe4000bf06070 */
[----:B------:R-:W-:Y:S02]  /*fe90*/  USEL UR24, URZ, 0x1, UP1 ;  /* 0x00000001ff187887 */ /* 0x000fe40008800000 */
[----:B------:R-:W-:Y:S02]  /*fea0*/  USEL UR6, URZ, 0x1, UP0 ;  /* 0x00000001ff067887 */ /* 0x000fe40008000000 */
[----:B------:R-:W-:Y:S02]  /*feb0*/  ULOP3.LUT UR27, UR8, 0x7, URZ, 0xc0, !UPT ;  /* 0x00000007081b7892 */ /* 0x000fe4000f8ec0ff */
[----:B------:R-:W-:Y:S01]  /*fec0*/  ULOP3.LUT UR25, UR7, 0x7, URZ, 0xc0, !UPT ;  /* 0x0000000707197892 */ /* 0x000fe2000f8ec0ff */
[----:B------:R-:W-:Y:S01]  /*fed0*/  LOP3.LUT R0, R0, UR24, RZ, 0x3c, !PT ;  /* 0x0000001800007c12 */ /* 0x000fe2000f8e3cff */
[----:B------:R-:W-:Y:S01]  /*fee0*/  ULOP3.LUT UR8, UR27, 0x4, URZ, 0x3c, !UPT ;  /* 0x000000041b087892 */ /* 0x000fe2000f8e3cff */
[----:B------:R-:W-:Y:S01]  /*fef0*/  LOP3.LUT R17, R17, UR6, RZ, 0x3c, !PT ;  /* 0x0000000611117c12 */ /* 0x000fe2000f8e3cff */
[----:B------:R-:W-:Y:S01]  /*ff00*/  ULOP3.LUT UR7, UR25, 0x4, URZ, 0x3c, !UPT ;  /* 0x0000000419077892 */ /* 0x000fe2000f8e3cff */
[----:B------:R-:W-:Y:S11]  /*ff10*/  @!P0 EXIT ;  /* 0x000000000000894d */ /* 0x000ff60003800000 */
[----:B------:R-:W-:Y:S05]  /*ff20*/  BRA `(.L_x_200) ;  /* 0xffffffec00047947 */ /* 0x000fea000383ffff */
.L_x_282:
[----:B------:R-:W-:Y:S01]  /*ff30*/  UMOV UR4, 0x40 ;  /* 0x0000004000047882 */ /* 0x000fe20000000000 */
[----:B------:R-:W-:Y:S01]  /*ff40*/  NOP ;  /* 0x0000000000007918 */ /* 0x000fe20000000000 */
[----:B------:R-:W-:Y:S01]  /*ff50*/  ULEA UR4, UR5, UR4, 0x18 ;  /* 0x0000000405047291 */ /* 0x000fe2000f8ec0ff */
[----:B------:R-:W-:Y:S02]  /*ff60*/  UMOV UR6, 0x400 ;  /* 0x0000040000067882 */ /* 0x000fe40000000000 */
[----:B------:R-:W-:-:S06]  /*ff70*/  ULEA UR6, UR5, UR6, 0x18 ;  /* 0x0000000605067291 */ /* 0x000fcc000f8ec0ff */
[----:B------:R-:W3:Y:S02]  /*ff80*/  LDS.U8 R0, [UR4+0x1c] ;  /* 0x00001c04ff007984 */ /* 0x000ee40008000000 */
[----:B---3--:R-:W-:-:S13]  /*ff90*/  ISETP.NE.AND P0, PT, R0, RZ, PT ;  /* 0x000000ff0000720c */ /* 0x008fda0003f05270 */
[----:B------:R-:W-:Y:S05]  /*ffa0*/  @P0 BRA `(.L_x_201) ;  /* 0x0000000000580947 */ /* 0x000fea0003800000 */
[----:B------:R-:W-:-:S13]  /*ffb0*/  ELECT P0, URZ, PT ;  /* 0x0000000000ff782f */ /* 0x000fda0003800000 */
[----:B------:R-:W-:Y:S05]  /*ffc0*/  @!P0 BRA `(.L_x_202) ;  /* 0x0000000000608947 */ /* 0x000fea0003800000 */
[----:B------:R-:W-:Y:S01]  /*ffd0*/  UMOV UR5, 0x10 ;  /* 0x0000001000057882 */ /* 0x000fe20000000000 */
[----:B------:R-:W-:Y:S01]  /*ffe0*/  HFMA2 R0, -RZ, RZ, 0, 5.9604644775390625e-08 ;  /* 0x00000001ff007431 */ /* 0x000fe200000001ff */
[----:B--2---:R-:W-:-:S03]  /*fff0*/  MOV R2, 0xffff ;  /* 0x0000ffff00027802 */ /* 0x004fc60000000f00 */
[----:B------:R-:W-:Y:S04]  /*10000*/  DEPBAR.LE SB2, 0x36 ;  /* 0x0000ad800000791a */ /* 0x000fe80000000000 */
[----:B------:R-:W2:Y:S02]  /*10010*/  UTCATOMSWS.FIND_AND_SET.ALIGN UP0, UR5, UR5 ;  /* 0x00000005000575e3 */ /* 0x000ea40008000800 */
[----:B--2---:R-:W-:Y:S01]  /*10020*/  MOV R3, UR5 ;  /* 0x0000000500037c02 */ /* 0x004fe20008000f00 */
[----:B------:R-:W-:Y:S06]  /*10030*/  BRA.U UP0, `(.L_x_203) ;  /* 0x0000000100187547 */ /* 0x000fec000b800000 */
.L_x_204:
[----:B------:R-:W-:Y:S05]  /*10040*/  NANOSLEEP 0x64 ;  /* 0x000000640000795d */ /* 0x000fea0003800000 */
[----:B------:R-:W-:-:S05]  /*10050*/  UMOV UR5, 0x10 ;  /* 0x0000001000057882 */ /* 0x000fca0000000000 */
[----:B------:R-:W-:Y:S04]  /*10060*/  DEPBAR.LE SB2, 0x36 ;  /* 0x0000ad800000791a */ /* 0x000fe80000000000 */
[----:B------:R-:W2:Y:S02]  /*10070*/  UTCATOMSWS.FIND_AND_SET.ALIGN UP0, UR5, UR5 ;  /* 0x00000005000575e3 */ /* 0x000ea40008000800 */
[----:B--2---:R-:W-:Y:S01]  /*10080*/  MOV R3, UR5 ;  /* 0x0000000500037c02 */ /* 0x004fe20008000f00 */
[----:B------:R-:W-:Y:S05]  /*10090*/  BRA.U !UP0, `(.L_x_204) ;  /* 0xfffffffd08e87547 */ /* 0x000fea000b83ffff */
.L_x_203:
[-C--:B------:R-:W-:Y:S02]  /*100a0*/  SHF.L.U32 R2, R2, R3.reuse, RZ ;  /* 0x0000000302027219 */ /* 0x080fe400000006ff */
[----:B------:R-:W-:Y:S01]  /*100b0*/  SHF.L.U32 R0, R0, R3, RZ ;  /* 0x0000000300007219 */ /* 0x000fe200000006ff */
[----:B------:R-:W-:Y:S02]  /*100c0*/  IMAD.SHL.U32 R3, R3, 0x20, RZ ;  /* 0x0000002003037824 */ /* 0x000fe400078e00ff */
[----:B------:R3:W-:Y:S04]  /*100d0*/  ATOMS.OR RZ, [UR4+0x14], R2 ;  /* 0x00001402ffff798c */ /* 0x0007e8000b000004 */
[----:B------:R3:W-:Y:S04]  /*100e0*/  ATOMS.OR RZ, [UR4+0x18], R0 ;  /* 0x00001800ffff798c */ /* 0x0007e8000b000004 */
[----:B------:R3:W-:Y:S01]  /*100f0*/  STS [UR6+0x340], R3 ;  /* 0x00034003ff007988 */ /* 0x0007e20008000806 */
[----:B------:R-:W-:Y:S05]  /*10100*/  BRA `(.L_x_202) ;  /* 0x0000000000107947 */ /* 0x000fea0003800000 */
.L_x_201:
[----:B------:R-:W-:Y:S02]  /*10110*/  MOV R0, 0xffffffff ;  /* 0xffffffff00007802 */ /* 0x000fe40000000f00 */
[----:B--2---:R-:W-:-:S03]  /*10120*/  MOV R2, 0x10150 ;  /* 0x0001015000027802 */ /* 0x004fc60000000f00 */
[----:B------:R2:W-:Y:S04]  /*10130*/  STS [UR6+0x340], R0 ;  /* 0x00034000ff007988 */ /* 0x0005e80008000806 */
[----:B-12--5:R-:W-:Y:S05]  /*10140*/  CALL.REL.NOINC `($__internal_1_$__cuda_sm10x_tcgen05_guardrail_trap_phase_invalid_during_alloc) ;  /* 0x0000001800bc7944 */ /* 0x026fea0003c00000 */
.L_x_202:
[----:B------:R-:W-:Y:S05]  /*10150*/  WARPSYNC.ALL ;  /* 0x0000000000007948 */ /* 0x000fea0003800000 */
[----:B------:R-:W4:Y:S01]  /*10160*/  S2UR UR5, SR_CgaCtaId ;  /* 0x00000000000579c3 */ /* 0x000f220000008800 */
[----:B------:R-:W-:Y:S01]  /*10170*/  UMOV UR4, 0x400 ;  /* 0x0000040000047882 */ /* 0x000fe20000000000 */
[----:B------:R-:W-:-:S06]  /*10180*/  NOP ;  /* 0x0000000000007918 */ /* 0x000fcc0000000000 */
[----:B------:R-:W-:Y:S06]  /*10190*/  BAR.ARV 0x6, 0xa0 ;  /* 0x0182800000007b1d */ /* 0x000fec0000002000 */
[----:B----4-:R-:W-:-:S04]  /*101a0*/  ULEA UR4, UR5, UR4, 0x18 ;  /* 0x0000000405047291 */ /* 0x010fc8000f8ec0ff */
[----:B------:R-:W-:Y:S02]  /*101b0*/  UIADD3 UR10, UPT, UPT, UR4, 0x9400, URZ ;  /* 0x00009400040a7890 */ /* 0x000fe4000fffe0ff */
[----:B------:R-:W-:Y:S02]  /*101c0*/  UIADD3 UR11, UPT, UPT, UR4, 0x1d400, URZ ;  /* 0x0001d400040b7890 */ /* 0x000fe4000fffe0ff */
[----:B------:R-:W-:Y:S01]  /*101d0*/  USHF.R.U32.HI UR10, URZ, 0x4, UR10 ;  /* 0x00000004ff0a7899 */ /* 0x000fe2000801160a */
[----:B---3--:R-:W3:Y:S01]  /*101e0*/  LDS R0, [UR4+0x340] ;  /* 0x00034004ff007984 */ /* 0x008ee20008000800 */
[----:B------:R-:W-:Y:S02]  /*101f0*/  USHF.R.U32.HI UR11, URZ, 0x4, UR11 ;  /* 0x00000004ff0b7899 */ /* 0x000fe4000801160b */
[----:B------:R-:W-:Y:S02]  /*10200*/  ULOP3.LUT UR10, UR10, 0x3fff, URZ, 0xc0, !UPT ;  /* 0x00003fff0a0a7892 */ /* 0x000fe4000f8ec0ff */
[----:B------:R-:W-:-:S02]  /*10210*/  ULOP3.LUT UR11, UR11, 0x3fff, URZ, 0xc0, !UPT ;  /* 0x00003fff0b0b7892 */ /* 0x000fc4000f8ec0ff */
[----:B------:R-:W-:Y:S02]  /*10220*/  ULOP3.LUT UR10, UR10, 0x10000, URZ, 0xfc, !UPT ;  /* 0x000100000a0a7892 */ /* 0x000fe4000f8efcff */
[----:B------:R-:W-:Y:S01]  /*10230*/  ULOP3.LUT UR11, UR11, 0x10000, URZ, 0xfc, !UPT ;  /* 0x000100000b0b7892 */ /* 0x000fe2000f8efcff */
[----:B---3--:R-:W-:Y:S01]  /*10240*/  R2UR UR16, R0 ;  /* 0x00000000001072ca */ /* 0x008fe200000e0000 */
[----:B-12--5:R-:W1:-:S00]  /*10250*/  USETMAXREG.DEALLOC.CTAPOOL 0x88 ;  /* 0x00000088000079c8 */ /* 0x026e4000080e0500 */
[----:B-1----:R-:W-:Y:S01]  /*10260*/  HFMA2 R3, -RZ, RZ, 0, 5.9604644775390625e-08 ;  /* 0x00000001ff037431 */ /* 0x002fe200000001ff */
[----:B------:R-:W-:Y:S01]  /*10270*/  MOV R2, RZ ;  /* 0x000000ff00027202 */ /* 0x000fe20000000f00 */
[----:B------:R-:W-:Y:S01]  /*10280*/  HFMA2 R0, -RZ, RZ, 0, 0 ;  /* 0x00000000ff007431 */ /* 0x000fe200000001ff */
[----:B------:R-:W-:Y:S01]  /*10290*/  UMOV UR15, URZ ;  /* 0x000000ff000f7c82 */ /* 0x000fe20008000000 */
[----:B------:R-:W-:Y:S01]  /*102a0*/  UMOV UR14, URZ ;  /* 0x000000ff000e7c82 */ /* 0x000fe20008000000 */
[----:B------:R-:W-:-:S07]  /*102b0*/  UMOV UR17, URZ ;  /* 0x000000ff00117c82 */ /* 0x000fce0008000000 */
.L_x_215:
[----:B-1----:R-:W1:Y:S02]  /*102c0*/  LDC.64 R4, c[0x0][0x390] ;  /* 0x0000e400ff047b82 */ /* 0x002e640000000a00 */
[----:B-1-3--:R-:W-:-:S06]  /*102d0*/  IMAD.WIDE R4, R17, 0xc, R4 ;  /* 0x0000000c11047825 */ /* 0x00afcc00078e0204 */
[----:B------:R-:W2:Y:S02]  /*102e0*/  LDG.E R4, desc[UR50][R4.64+0x8] ;  /* 0x0000083204047981 */ /* 0x000ea4000c1e1900 */
[----:B--2---:R-:W-:-:S13]  /*102f0*/  R2UR UR7, R4 ;  /* 0x00000000040772ca */ /* 0x004fda00000e0000 */
[----:B------:R-:W-:-:S09]  /*10300*/  UISETP.GE.AND UP0, UPT, UR7, 0x1, UPT ;  /* 0x000000010700788c */ /* 0x000fd2000bf06270 */
[----:B------:R-:W-:Y:S05]  /*10310*/  BRA.U !UP0, `(.L_x_205) ;  /* 0x0000000508507547 */ /* 0x000fea000b800000 */
[----:B------:R-:W-:Y:S01]  /*10320*/  UISETP.NE.AND UP0, UPT, UR37, URZ, UPT ;  /* 0x000000ff2500728c */ /* 0x000fe2000bf05270 */
[----:B------:R-:W-:Y:S01]  /*10330*/  SHF.L.U32 R4, R0, 0x1f, RZ ;  /* 0x0000001f00047819 */ /* 0x000fe200000006ff */
[----:B------:R-:W-:Y:S02]  /*10340*/  ULEA UR6, UR17, UR4, 0x3 ;  /* 0x0000000411067291 */ /* 0x000fe4000f8e18ff */
[----:B------:R-:W-:Y:S02]  /*10350*/  UISETP.EQ.OR UP0, UPT, UR20, 0x4, UP0 ;  /* 0x000000041400788c */ /* 0x000fe40008702670 */
[----:B------:R-:W-:-:S05]  /*10360*/  ULEA UR9, UR15, UR16, 0x7 ;  /* 0x000000100f097291 */ /* 0x000fca000f8e38ff */
[----:B------:R1:W2:Y:S01]  /*10370*/  SYNCS.PHASECHK.TRANS64.TRYWAIT P1, [UR6], R4 ;  /* 0x00000004ff0075a7 */ /* 0x0002a20008021106 */
[----:B------:R-:W-:Y:S01]  /*10380*/  UIADD3 UR6, UPT, UPT, UR7, 0x7f, URZ ;  /* 0x0000007f07067890 */ /* 0x000fe2000fffe0ff */
[----:B------:R-:W-:Y:S11]  /*10390*/  BRA.U !UP0, `(.L_x_206) ;  /* 0x0000000108047547 */ /* 0x000ff6000b800000 */
[----:B------:R-:W-:Y:S05]  /*103a0*/  BPT.TRAP 0x1 ;  /* 0x000000040000795c */ /* 0x000fea0000300000 */
.L_x_206:
[----:B------:R-:W-:Y:S01]  /*103b0*/  ULEA UR8, UR15, UR4, 0x3 ;  /* 0x000000040f087291 */ /* 0x000fe2000f8e18ff */
[----:B------:R-:W-:Y:S01]  /*103c0*/  SHF.L.U32 R5, R3, 0x1f, RZ ;  /* 0x0000001f03057819 */ /* 0x000fe200000006ff */
[----:B------:R-:W-:-:S04]  /*103d0*/  USHF.R.S32.HI UR7, URZ, 0x1f, UR6 ;  /* 0x0000001fff077899 */ /* 0x000fc80008011406 */
[----:B------:R-:W-:-:S03]  /*103e0*/  ULEA.HI UR7, UR7, UR6, URZ, 0x7 ;  /* 0x0000000607077291 */ /* 0x000fc6000f8f38ff */
[----:B------:R-:W3:Y:S01]  /*103f0*/  SYNCS.PHASECHK.TRANS64.TRYWAIT P0, [UR8+0x140], R5 ;  /* 0x00014005ff0075a7 */ /* 0x000ee20008001108 */
[----:B------:R-:W-:Y:S01]  /*10400*/  USHF.R.S32.HI UR12, URZ, 0x7, UR7 ;  /* 0x00000007ff0c7899 */ /* 0x000fe20008011407 */
[----:B---3--:R-:W-:Y:S11]  /*10410*/  @!P0 BRA `(.L_x_207) ;  /* 0x0000001400548947 */ /* 0x008ff60003800000 */
.L_x_268:
[----:B------:R-:W-:Y:S01]  /*10420*/  UISETP.LT.AND UP1, UPT, UR12, 0x1, UPT ;  /* 0x000000010c00788c */ /* 0x000fe2000bf21270 */
[----:B--2---:R-:W-:Y:S01]  /*10430*/  PLOP3.LUT P0, PT, P1, PT, PT, 0x80, 0x8 ;  /* 0x000000000008781c */ /* 0x004fe20000f0f070 */
[----:B------:R-:W-:Y:S02]  /*10440*/  UIADD3 UR13, UPT, UPT, UR12, 0x1, URZ ;  /* 0x000000010c0d7890 */ /* 0x000fe4000fffe0ff */
[----:B------:R-:W-:Y:S02]  /*10450*/  USEL UR6, UR12, 0x1, UP1 ;  /* 0x000000010c067887 */ /* 0x000fe40008800000 */
[----:B------:R-:W-:Y:S02]  /*10460*/  UPLOP3.LUT UP3, UPT, UPT, UPT, UPT, 0x40, 0x4 ;  /* 0x000000000004789c */ /* 0x000fe40003f6e870 */
[----:B------:R-:W-:Y:S01]  /*10470*/  UIADD3 UR12, UPT, UPT, -UR12, UR6, URZ ;  /* 0x000000060c0c7290 */ /* 0x000fe2000fffe1ff */
[----:B------:R-:W-:Y:S01]  /*10480*/  UMOV UR26, 0x0 ;  /* 0x00000000001a7882 */ /* 0x000fe20000000000 */
[----:B------:R-:W-:Y:S01]  /*10490*/  UMOV UR27, 0x8200010 ;  /* 0x08200010001b7882 */ /* 0x000fe20000000000 */
[----:B------:R-:W-:Y:S01]  /*104a0*/  UMOV UR24, 0x0 ;  /* 0x0000000000187882 */ /* 0x000fe20000000000 */
[----:B------:R-:W-:Y:S01]  /*104b0*/  UMOV UR25, 0x8200010 ;  /* 0x0820001000197882 */ /* 0x000fe20000000000 */
[----:B------:R-:W-:Y:S01]  /*104c0*/  UMOV UR22, 0x0 ;  /* 0x0000000000167882 */ /* 0x000fe20000000000 */
[----:B------:R-:W-:Y:S01]  /*104d0*/  UMOV UR23, 0x8200010 ;  /* 0x0820001000177882 */ /* 0x000fe20000000000 */
[----:B------:R-:W-:Y:S01]  /*104e0*/  UMOV UR18, 0x0 ;  /* 0x0000000000127882 */ /* 0x000fe20000000000 */
[----:B------:R-:W-:-:S05]  /*104f0*/  UMOV UR19, 0x8200010 ;  /* 0x0820001000137882 */ /* 0x000fca0000000000 */
.L_x_210:
[----:B--2---:R-:W-:Y:S01]  /*10500*/  ULEA UR7, UR17, UR4, 0x3 ;  /* 0x0000000411077291 */ /* 0x004fe2000f8e18ff */
[----:B---3--:R-:W-:Y:S11]  /*10510*/  @P0 BRA `(.L_x_208) ;  /* 0x00000000000c0947 */ /* 0x008ff60003800000 */
[----:B-1----:R-:W-:Y:S04]  /*10520*/  SHF.L.U32 R5, R0, 0x1f, RZ ;  /* 0x0000001f00057819 */ /* 0x002fe800000006ff */
[----:B------:R-:W1:Y:S02]  /*10530*/  SYNCS.PHASECHK.TRANS64.TRYWAIT P0, [UR7], R5 ;  /* 0x00000005ff0075a7 */ /* 0x000e640008001107 */
[----:B-1----:R-:W-:Y:S05]  /*10540*/  @!P0 BRA `(.L_x_209) ;  /* 0x0000001400208947 */ /* 0x002fea0003800000 */
.L_x_208:
[----:B------:R-:W-:Y:S01]  /*10550*/  UISETP.NE.AND UP1, UPT, UR13, 0x2, UPT ;  /* 0x000000020d00788c */ /* 0x000fe2000bf25270 */
[----:B------:R-:W-:Y:S01]  /*10560*/  PLOP3.LUT P0, PT, PT, PT, PT, 0x80, 0x8 ;  /* 0x000000000008781c */ /* 0x000fe20003f0f070 */
[----:B------:R-:W-:Y:S02]  /*10570*/  UIADD3 UR6, UPT, UPT, UR17, 0x1, URZ ;  /* 0x0000000111067890 */ /* 0x000fe4000fffe0ff */
[----:B------:R-:W-:Y:S02]  /*10580*/  ULEA UR30, UR17, UR11, 0xa ;  /* 0x0000000b111e7291 */ /* 0x000fe4000f8e50ff */
[----:B------:R-:W-:Y:S01]  /*10590*/  UISETP.NE.AND UP2, UPT, UR6, 0x5, UPT ;  /* 0x000000050600788c */ /* 0x000fe2000bf45270 */
[----:B------:R-:W-:Y:S01]  /*105a0*/  PLOP3.LUT P1, PT, PT, PT, UP1, 0x80, 0x8 ;  /* 0x000000000008781c */ /* 0x000fe20003f2f018 */
[----:B------:R-:W-:Y:S02]  /*105b0*/  UIADD3 UR44, UPT, UPT, UR30, 0x2, URZ ;  /* 0x000000021e2c7890 */ /* 0x000fe4000fffe0ff */
[----:B------:R-:W-:Y:S02]  /*105c0*/  USEL UR28, URZ, 0x1, UP2 ;  /* 0x00000001ff1c7887 */ /* 0x000fe40009000000 */
[----:B------:R-:W-:Y:S02]  /*105d0*/  USEL UR6, UR6, URZ, UP2 ;  /* 0x000000ff06067287 */ /* 0x000fe40009000000 */
[----:B------:R-:W-:Y:S02]  /*105e0*/  UIADD3 UR40, UPT, UPT, UR30, 0x4, URZ ;  /* 0x000000041e287890 */ /* 0x000fe4000fffe0ff */
[----:B------:R-:W-:Y:S01]  /*105f0*/  @UP1 ULEA UR21, UR6, UR4, 0x3 ;  /* 0x0000000406151291 */ /* 0x000fe2000f8e18ff */
[----:B------:R-:W-:Y:S01]  /*10600*/  LOP3.LUT R0, R0, UR28, RZ, 0x3c, !PT ;  /* 0x0000001c00007c12 */ /* 0x000fe2000f8e3cff */
[----:B------:R-:W-:Y:S02]  /*10610*/  ULEA UR28, UR17, UR10, 0xa ;  /* 0x0000000a111c7291 */ /* 0x000fe4000f8e50ff */
[----:B------:R-:W-:Y:S01]  /*10620*/  UIADD3 UR34, UPT, UPT, UR30, 0x6, URZ ;  /* 0x000000061e227890 */ /* 0x000fe2000fffe0ff */
[----:B-1----:R-:W-:Y:S01]  /*10630*/  @P1 SHF.L.U32 R4, R0, 0x1f, RZ ;  /* 0x0000001f00041819 */ /* 0x002fe200000006ff */
[----:B------:R-:W-:Y:S02]  /*10640*/  UIADD3 UR42, UPT, UPT, UR28, 0x2, URZ ;  /* 0x000000021c2a7890 */ /* 0x000fe4000fffe0ff */
[----:B------:R-:W-:Y:S01]  /*10650*/  UIADD3 UR38, UPT, UPT, UR28, 0x4, URZ ;  /* 0x000000041c267890 */ /* 0x000fe2000fffe0ff */
[----:B------:R2:W3:Y:S01]  /*10660*/  @P1 SYNCS.PHASECHK.TRANS64.TRYWAIT P0, [UR21], R4 ;  /* 0x00000004ff0015a7 */ /* 0x0004e20008001115 */
[----:B------:R-:W-:Y:S02]  /*10670*/  UIADD3 UR32, UPT, UPT, UR28, 0x6, URZ ;  /* 0x000000061c207890 */ /* 0x000fe4000fffe0ff */
[----:B------:R-:W-:Y:S02]  /*10680*/  UIADD3 UR7, UPT, UPT, UR7, 0x28, URZ ;  /* 0x0000002807077890 */ /* 0x000fe4000fffe0ff */
[----:B------:R-:W-:Y:S02]  /*10690*/  UIADD3 UR12, UPT, UPT, UR12, 0x1, URZ ;  /* 0x000000010c0c7890 */ /* 0x000fe4000fffe0ff */
[----:B------:R-:W-:Y:S02]  /*106a0*/  UIADD3 UR13, UPT, UPT, UR13, -0x1, URZ ;  /* 0xffffffff0d0d7890 */ /* 0x000fe4000fffe0ff */
[----:B------:R-:W-:Y:S01]  /*106b0*/  UISETP.NE.AND UP1, UPT, UR12, 0x1, UPT ;  /* 0x000000010c00788c */ /* 0x000fe2000bf25270 */
[----:B------:R-:W-:Y:S01]  /*106c0*/  UMOV UR31, 0x40004040 ;  /* 0x40004040001f7882 */ /* 0x000fe20000000000 */
[----:B------:R-:W-:Y:S01]  /*106d0*/  UMOV UR29, 0x40004040 ;  /* 0x40004040001d7882 */ /* 0x000fe20000000000 */
[----:B------:R-:W-:Y:S01]  /*106e0*/  UMOV UR45, 0x40004040 ;  /* 0x40004040002d7882 */ /* 0x000fe20000000000 */
[----:B------:R2:W-:Y:S01]  /*106f0*/  UTCQMMA gdesc[UR28], gdesc[UR30], tmem[UR9], tmem[UR26], idesc[UR27], UP3 ;  /* 0x00ff1a1e1c0075ea */ /* 0x0005e20009800309 */
[----:B------:R-:W-:Y:S01]  /*10700*/  UPLOP3.LUT UP3, UPT, UPT, UPT, UPT, 0x80, 0x8 ;  /* 0x000000000008789c */ /* 0x000fe20003f6f070 */
[----:B------:R-:W-:Y:S01]  /*10710*/  UMOV UR43, 0x40004040 ;  /* 0x40004040002b7882 */ /* 0x000fe20000000000 */
[----:B------:R-:W-:Y:S01]  /*10720*/  UMOV UR41, 0x40004040 ;  /* 0x4000404000297882 */ /* 0x000fe20000000000 */
[----:B------:R2:W-:Y:S01]  /*10730*/  UTCQMMA gdesc[UR42], gdesc[UR44], tmem[UR9], tmem[UR24], idesc[UR25], UPT ;  /* 0x00ff182c2a0075ea */ /* 0x0005e2000b800309 */
[----:B------:R-:W-:Y:S01]  /*10740*/  UMOV UR39, 0x40004040 ;  /* 0x4000404000277882 */ /* 0x000fe20000000000 */
[----:B------:R-:W-:Y:S01]  /*10750*/  UMOV UR35, 0x40004040 ;  /* 0x4000404000237882 */ /* 0x000fe20000000000 */
[----:B------:R-:W-:Y:S01]  /*10760*/  UMOV UR33, 0x40004040 ;  /* 0x4000404000217882 */ /* 0x000fe20000000000 */
[----:B------:R2:W-:Y:S01]  /*10770*/  UTCQMMA gdesc[UR38], gdesc[UR40], tmem[UR9], tmem[UR22], idesc[UR23], UPT ;  /* 0x00ff1628260075ea */ /* 0x0005e2000b800309 */
[----:B------:R2:W-:Y:S01]  /*10780*/  UTCQMMA gdesc[UR32], gdesc[UR34], tmem[UR9], tmem[UR18], idesc[UR19], UPT ;  /* 0x00ff1222200075ea */ /* 0x0005e2000b800309 */
[----:B------:R2:W-:Y:S01]  /*10790*/  UTCBAR [UR7], URZ ;  /* 0x000000ff070073e9 */ /* 0x0005e200080000ff */
[----:B------:R-:W-:Y:S01]  /*107a0*/  UMOV UR17, UR6 ;  /* 0x0000000600117c82 */ /* 0x000fe20008000000 */
[----:B------:R-:W-:Y:S05]  /*107b0*/  BRA.U UP1, `(.L_x_210) ;  /* 0xfffffffd01507547 */ /* 0x000fea000b83ffff */
[----:B------:R-:W-:Y:S05]  /*107c0*/  BRA.U !UP0, `(.L_x_211) ;  /* 0x0000000108047547 */ /* 0x000fea000b800000 */
[----:B--2---:R-:W-:Y:S05]  /*107d0*/  BPT.TRAP 0x1 ;  /* 0x000000040000795c */ /* 0x004fea0000300000 */
.L_x_211:
[----:B------:R-:W-:Y:S02]  /*107e0*/  UIADD3 UR8, UPT, UPT, UR8, 0x120, URZ ;  /* 0x0000012008087890 */ /* 0x000fe4000fffe0ff */
[----:B------:R-:W-:Y:S01]  /*107f0*/  UIADD3 UR15, UPT, UPT, UR15, 0x1, URZ ;  /* 0x000000010f0f7890 */ /* 0x000fe2000fffe0ff */
[----:B------:R-:W-:-:S03]  /*10800*/  UMOV UR17, UR6 ;  /* 0x0000000600117c82 */ /* 0x000fc60008000000 */
[----:B------:R-:W-:-:S03]  /*10810*/  UISETP.NE.AND UP0, UPT, UR15, 0x4, UPT ;  /* 0x000000040f00788c */ /* 0x000fc6000bf05270 */
[----:B------:R1:W-:Y:S01]  /*10820*/  UTCBAR [UR8], URZ ;  /* 0x000000ff080073e9 */ /* 0x0003e200080000ff */
[----:B--2---:R-:W-:Y:S02]  /*10830*/  USEL UR7, URZ, 0x1, UP0 ;  /* 0x00000001ff077887 */ /* 0x004fe40008000000 */
[----:B------:R-:W-:-:S04]  /*10840*/  USEL UR15, UR15, URZ, UP0 ;  /* 0x000000ff0f0f7287 */ /* 0x000fc80008000000 */
[----:B------:R-:W-:-:S08]  /*10850*/  LOP3.LUT R3, R3, UR7, RZ, 0x3c, !PT ;  /* 0x0000000703037c12 */ /* 0x000fd0000f8e3cff */
.L_x_205:
[----:B------:R-:W-:-:S09]  /*10860*/  UISETP.NE.AND UP0, UPT, UR37, 0x8, UPT ;  /* 0x000000082500788c */ /* 0x000fd2000bf05270 */
[----:B------:R-:W-:Y:S05]  /*10870*/  BRA.U UP0, `(.L_x_212) ;  /* 0x0000000100047547 */ /* 0x000fea000b800000 */
[----:B-1----:R-:W-:Y:S05]  /*10880*/  BPT.TRAP 0x1 ;  /* 0x000000040000795c */ /* 0x002fea0000300000 */
.L_x_212:
[----:B------:R-:W-:Y:S01]  /*10890*/  ULEA UR6, UR14, UR4, 0x3 ;  /* 0x000000040e067291 */ /* 0x000fe2000f8e18ff */
[----:B------:R-:W-:-:S08]  /*108a0*/  SHF.L.U32 R5, R2, 0x1f, RZ ;  /* 0x0000001f02057819 */ /* 0x000fd000000006ff */
[----:B---3--:R-:W2:Y:S02]  /*108b0*/  SYNCS.PHASECHK.TRANS64.TRYWAIT P0, [UR6+0x180], R5 ;  /* 0x00018005ff0075a7 */ /* 0x008ea40008001106 */
[----:B--2---:R-:W-:Y:S05]  /*108c0*/  @!P0 BRA `(.L_x_213) ;  /* 0x0000001000588947 */ /* 0x004fea0003800000 */
.L_x_271:
[----:B------:R-:W-:-:S09]  /*108d0*/  UIMAD UR7, UR14, 0x14, UR36 ;  /* 0x000000140e0778a4 */ /* 0x000fd2000f8e0224 */
[----:B------:R-:W3:Y:S04]  /*108e0*/  LDS R17, [UR7+0x8] ;  /* 0x00000807ff117984 */ /* 0x000ee80008000800 */
[----:B--2---:R-:W2:Y:S01]  /*108f0*/  LDS R4, [UR7+0xc] ;  /* 0x00000c07ff047984 */ /* 0x004ea20008000800 */
[----:B------:R-:W-:Y:S01]  /*10900*/  @!PT LDS RZ, [RZ] ;  /* 0x00000000fffff984 */ /* 0x000fe20000000800 */
[----:B------:R-:W-:Y:S01]  /*10910*/  @!PT LDS RZ, [RZ] ;  /* 0x00000000fffff984 */ /* 0x000fe20000000800 */
[----:B------:R-:W-:Y:S01]  /*10920*/  @!PT LDS RZ, [RZ] ;  /* 0x00000000fffff984 */ /* 0x000fe20000000800 */
[----:B------:R-:W-:Y:S01]  /*10930*/  @!PT LDS RZ, [RZ] ;  /* 0x00000000fffff984 */ /* 0x000fe20000000800 */
[----:B------:R4:W-:Y:S06]  /*10940*/  MEMBAR.ALL.CTA ;  /* 0x0000000000007992 */ /* 0x0009ec0000008000 */
[----:B----4-:R-:W4:Y:S01]  /*10950*/  FENCE.VIEW.ASYNC.S ;  /* 0x00000000000073c6 */ /* 0x010f220000000000 */
[----:B------:R-:W-:Y:S05]  /*10960*/  BRA.U UP0, `(.L_x_214) ;  /* 0x0000000100047547 */ /* 0x000fea000b800000 */
[----:B-1----:R-:W-:Y:S05]  /*10970*/  BPT.TRAP 0x1 ;  /* 0x000000040000795c */ /* 0x002fea0000300000 */
.L_x_214:
[----:B------:R-:W-:Y:S01]  /*10980*/  UIADD3 UR6, UPT, UPT, UR6, 0x1c0, URZ ;  /* 0x000001c006067890 */ /* 0x000fe2000fffe0ff */
[----:B--2---:R-:W-:Y:S01]  /*10990*/  ISETP.NE.AND P0, PT, R4, RZ, PT ;  /* 0x000000ff0400720c */ /* 0x004fe20003f05270 */
[----:B------:R-:W-:Y:S02]  /*109a0*/  UIADD3 UR14, UPT, UPT, UR14, 0x1, URZ ;  /* 0x000000010e0e7890 */ /* 0x000fe4000fffe0ff */
[----:B------:R-:W-:Y:S02]  /*109b0*/  UPRMT UR6, UR5, 0x654, UR6 ;  /* 0x0000065405067896 */ /* 0x000fe40008000006 */
[----:B------:R-:W-:-:S04]  /*109c0*/  UISETP.NE.AND UP0, UPT, UR14, 0x8, UPT ;  /* 0x000000080e00788c */ /* 0x000fc8000bf05270 */
[----:B------:R-:W-:-:S03]  /*109d0*/  USEL UR14, UR14, URZ, UP0 ;  /* 0x000000ff0e0e7287 */ /* 0x000fc60008000000 */
[----:B----4-:R-:W-:Y:S01]  /*109e0*/  SYNCS.ARRIVE.TRANS64.RED.A1T0 RZ, [UR6], RZ ;  /* 0x000000ffffff79a7 */ /* 0x010fe20008100406 */
[----:B------:R-:W-:-:S06]  /*109f0*/  USEL UR6, URZ, 0x1, UP0 ;  /* 0x00000001ff067887 */ /* 0x000fcc0008000000 */
[----:B------:R-:W-:Y:S01]  /*10a00*/  LOP3.LUT R2, R2, UR6, RZ, 0x3c, !PT ;  /* 0x0000000602027c12 */ /* 0x000fe2000f8e3cff */
[----:B------:R-:W-:Y:S06]  /*10a10*/  @P0 BRA `(.L_x_215) ;  /* 0xfffffff800280947 */ /* 0x000fec000383ffff */
[----:B------:R-:W2:Y:S01]  /*10a20*/  S2UR UR5, SR_CgaCtaId ;  /* 0x00000000000579c3 */ /* 0x000ea20000008800 */
[----:B------:R-:W-:Y:S01]  /*10a30*/  ELECT P0, URZ, PT ;  /* 0x0000000000ff782f */ /* 0x000fe20003800000 */
[----:B------:R-:W-:Y:S01]  /*10a40*/  HFMA2 R0, -RZ, RZ, 0, 5.9604644775390625e-08 ;  /* 0x00000001ff007431 */ /* 0x000fe200000001ff */
[----:B------:R-:W-:-:S05]  /*10a50*/  UMOV UR6, 0x40 ;  /* 0x0000004000067882 */ /* 0x000fca0000000000 */
[----:B------:R-:W-:Y:S01]  /*10a60*/  UVIRTCOUNT.DEALLOC.SMPOOL 0x80 ;  /* 0x000000800000784c */ /* 0x000fe20000000000 */
[----:B------:R-:W-:-:S04]  /*10a70*/  UISETP.NE.AND UP0, UPT, UR37, URZ, UPT ;  /* 0x000000ff2500728c */ /* 0x000fc8000bf05270 */
[----:B------:R-:W-:Y:S02]  /*10a80*/  UISETP.EQ.OR UP0, UPT, UR20, 0x4, UP0 ;  /* 0x000000041400788c */ /* 0x000fe40008702670 */
[----:B--2---:R-:W-:-:S09]  /*10a90*/  ULEA UR5, UR5, UR6, 0x18 ;  /* 0x0000000605057291 */ /* 0x004fd2000f8ec0ff */
[----:B------:R2:W-:Y:S01]  /*10aa0*/  @P0 STS.U8 [UR5+0x1c], R0 ;  /* 0x00001c00ff000988 */ /* 0x0005e20008000005 */
[----:B------:R-:W-:Y:S05]  /*10ab0*/  BRA.U !UP0, `(.L_x_216) ;  /* 0x0000000108047547 */ /* 0x000fea000b800000 */
[----:B-1----:R-:W-:Y:S05]  /*10ac0*/  BPT.TRAP 0x1 ;  /* 0x000000040000795c */ /* 0x002fea0000300000 */
.L_x_216:
[----:B------:R-:W-:Y:S01]  /*10ad0*/  ULEA UR6, UR15, UR4, 0x3 ;  /* 0x000000040f067291 */ /* 0x000fe2000f8e18ff */
[----:B------:R-:W-:Y:S01]  /*10ae0*/  SHF.L.U32 R5, R3, 0x1f, RZ ;  /* 0x0000001f03057819 */ /* 0x000fe200000006ff */
[----:B------:R-:W-:-:S07]  /*10af0*/  UIADD3 UR15, UPT, UPT, UR15, 0x1, URZ ;  /* 0x000000010f0f7890 */ /* 0x000fce000fffe0ff */
[----:B------:R-:W4:Y:S02]  /*10b00*/  SYNCS.PHASECHK.TRANS64.TRYWAIT P0, [UR6+0x140], R5 ;  /* 0x00014005ff0075a7 */ /* 0x000f240008001106 */
[----:B----4-:R-:W-:Y:S05]  /*10b10*/  @!P0 BRA `(.L_x_217) ;  /* 0x0000000c00dc8947 */ /* 0x010fea0003800000 */
.L_x_273:
[----:B------:R-:W-:Y:S05]  /*10b20*/  BRA.U !UP0, `(.L_x_218) ;  /* 0x0000000108047547 */ /* 0x000fea000b800000 */
[----:B-1----:R-:W-:Y:S05]  /*10b30*/  BPT.TRAP 0x1 ;  /* 0x000000040000795c */ /* 0x002fea0000300000 */
.L_x_218:
[----:B------:R-:W-:-:S04]  /*10b40*/  UISETP.NE.AND UP1, UPT, UR15, 0x4, UPT ;  /* 0x000000040f00788c */ /* 0x000fc8000bf25270 */
[----:B------:R-:W-:Y:S02]  /*10b50*/  USEL UR7, URZ, 0x1, UP1 ;  /* 0x00000001ff077887 */ /* 0x000fe40008800000 */
[----:B------:R-:W-:-:S04]  /*10b60*/  USEL UR15, UR15, URZ, UP1 ;  /* 0x000000ff0f0f7287 */ /* 0x000fc80008800000 */
[----:B------:R-:W-:Y:S01]  /*10b70*/  ULEA UR6, UR15, UR4, 0x3 ;  /* 0x000000040f067291 */ /* 0x000fe2000f8e18ff */
[----:B------:R-:W-:Y:S01]  /*10b80*/  LOP3.LUT R2, R3, UR7, RZ, 0x3c, !PT ;  /* 0x0000000703027c12 */ /* 0x000fe2000f8e3cff */
[----:B------:R-:W-:-:S03]  /*10b90*/  UIADD3 UR7, UPT, UPT, UR15, 0x1, URZ ;  /* 0x000000010f077890 */ /* 0x000fc6000fffe0ff */
[----:B------:R-:W-:-:S04]  /*10ba0*/  SHF.L.U32 R3, R2, 0x1f, RZ ;  /* 0x0000001f02037819 */ /* 0x000fc800000006ff */
[----:B------:R-:W4:Y:S02]  /*10bb0*/  SYNCS.PHASECHK.TRANS64.TRYWAIT P0, [UR6+0x140], R3 ;  /* 0x00014003ff0075a7 */ /* 0x000f240008001106 */
[----:B----4-:R-:W-:Y:S05]  /*10bc0*/  @!P0 BRA `(.L_x_219) ;  /* 0x0000000c00c88947 */ /* 0x010fea0003800000 */
.L_x_275:
[----:B------:R-:W-:Y:S05]  /*10bd0*/  BRA.U !UP0, `(.L_x_220) ;  /* 0x0000000108047547 */ /* 0x000fea000b800000 */
[----:B-1----:R-:W-:Y:S05]  /*10be0*/  BPT.TRAP 0x1 ;  /* 0x000000040000795c */ /* 0x002fea0000300000 */
.L_x_220:
[----:B------:R-:W-:-:S04]  /*10bf0*/  UISETP.NE.AND UP1, UPT, UR7, 0x4, UPT ;  /* 0x000000040700788c */ /* 0x000fc8000bf25270 */
[----:B-1----:R-:W-:Y:S02]  /*10c00*/  USEL UR8, URZ, 0x1, UP1 ;  /* 0x00000001ff087887 */ /* 0x002fe40008800000 */
[----:B------:R-:W-:-:S04]  /*10c10*/  USEL UR7, UR7, URZ, UP1 ;  /* 0x000000ff07077287 */ /* 0x000fc80008800000 */
[----:B------:R-:W-:Y:S01]  /*10c20*/  ULEA UR6, UR7, UR4, 0x3 ;  /* 0x0000000407067291 */ /* 0x000fe2000f8e18ff */
[----:B------:R-:W-:Y:S01]  /*10c30*/  LOP3.LUT R2, R2, UR8, RZ, 0x3c, !PT ;  /* 0x0000000802027c12 */ /* 0x000fe2000f8e3cff */
[----:B------:R-:W-:-:S03]  /*10c40*/  UIADD3 UR7, UPT, UPT, UR7, 0x1, URZ ;  /* 0x0000000107077890 */ /* 0x000fc6000fffe0ff */
[----:B--2---:R-:W-:-:S04]  /*10c50*/  SHF.L.U32 R3, R2, 0x1f, RZ ;  /* 0x0000001f02037819 */ /* 0x004fc800000006ff */
[----:B------:R-:W1:Y:S02]  /*10c60*/  SYNCS.PHASECHK.TRANS64.TRYWAIT P0, [UR6+0x140], R3 ;  /* 0x00014003ff0075a7 */ /* 0x000e640008001106 */
[----:B-1----:R-:W-:Y:S05]  /*10c70*/  @!P0 BRA `(.L_x_221) ;  /* 0x0000000c00b48947 */ /* 0x002fea0003800000 */
.L_x_277:
[----:B------:R-:W-:Y:S05]  /*10c80*/  BRA.U !UP0, `(.L_x_222) ;  /* 0x0000000108047547 */ /* 0x000fea000b800000 */
[----:B------:R-:W-:Y:S05]  /*10c90*/  BPT.TRAP 0x1 ;  /* 0x000000040000795c */ /* 0x000fea0000300000 */
.L_x_222:
[----:B------:R-:W-:-:S04]  /*10ca0*/  UISETP.NE.AND UP0, UPT, UR7, 0x4, UPT ;  /* 0x000000040700788c */ /* 0x000fc8000bf05270 */
[----:B------:R-:W-:Y:S02]  /*10cb0*/  USEL UR6, URZ, 0x1, UP0 ;  /* 0x00000001ff067887 */ /* 0x000fe40008000000 */
[----:B------:R-:W-:-:S04]  /*10cc0*/  USEL UR7, UR7, URZ, UP0 ;  /* 0x000000ff07077287 */ /* 0x000fc80008000000 */
[----:B------:R-:W-:Y:S01]  /*10cd0*/  ULEA UR7, UR7, UR4, 0x3 ;  /* 0x0000000407077291 */ /* 0x000fe2000f8e18ff */
[----:B-1----:R-:W-:-:S04]  /*10ce0*/  LOP3.LUT R3, R2, UR6, RZ, 0x3c, !PT ;  /* 0x0000000602037c12 */ /* 0x002fc8000f8e3cff */
[----:B------:R-:W-:-:S04]  /*10cf0*/  SHF.L.U32 R3, R3, 0x1f, RZ ;  /* 0x0000001f03037819 */ /* 0x000fc800000006ff */
[----:B------:R-:W1:Y:S02]  /*10d00*/  SYNCS.PHASECHK.TRANS64.TRYWAIT P0, [UR7+0x140], R3 ;  /* 0x00014003ff0075a7 */ /* 0x000e640008001107 */
[----:B-1----:R-:W-:Y:S05]  /*10d10*/  @!P0 BRA `(.L_x_223) ;  /* 0x0000000c00a48947 */ /* 0x002fea0003800000 */
.L_x_279:
[----:B------:R-:W-:Y:S01]  /*10d20*/  NOP ;  /* 0x0000000000007918 */ /* 0x000fe20000000000 */
[----:B-1----:R-:W1:Y:S01]  /*10d30*/  LDS R0, [UR5+0x14] ;  /* 0x00001405ff007984 */ /* 0x002e620008000800 */
[----:B------:R-:W-:Y:S01]  /*10d40*/  ULOP3.LUT UR6, UR16, 0xffff, URZ, 0xc0, !UPT ;  /* 0x0000ffff10067892 */ /* 0x000fe2000f8ec0ff */
[----:B------:R-:W-:Y:S01]  /*10d50*/  UMOV UR8, 0xffff ;  /* 0x0000ffff00087882 */ /* 0x000fe20000000000 */
[----:B------:R-:W-:Y:S02]  /*10d60*/  UMOV UR4, 0x1 ;  /* 0x0000000100047882 */ /* 0x000fe40000000000 */
[----:B------:R-:W-:-:S04]  /*10d70*/  USHF.R.U32.HI UR6, URZ, 0x5, UR6 ;  /* 0x00000005ff067899 */ /* 0x000fc80008011606 */
[----:B------:R-:W-:Y:S02]  /*10d80*/  USHF.L.U32 UR8, UR8, UR6, URZ ;  /* 0x0000000608087299 */ /* 0x000fe400080006ff */
[----:B------:R-:W-:-:S04]  /*10d90*/  USHF.L.U32 UR4, UR4, UR6, URZ ;  /* 0x0000000604047299 */ /* 0x000fc800080006ff */
[----:B-1----:R-:W-:-:S04]  /*10da0*/  LOP3.LUT R0, R0, UR8, RZ, 0xc0, !PT ;  /* 0x0000000800007c12 */ /* 0x002fc8000f8ec0ff */
[----:B------:R-:W-:-:S13]  /*10db0*/  ISETP.NE.AND P0, PT, R0, UR8, PT ;  /* 0x0000000800007c0c */ /* 0x000fda000bf05270 */
[----:B------:R-:W-:Y:S05]  /*10dc0*/  @P0 BRA `(.L_x_224) ;  /* 0x0000000000580947 */ /* 0x000fea0003800000 */
[----:B------:R-:W1:Y:S02]  /*10dd0*/  LDS R0, [UR5+0x18] ;  /* 0x00001805ff007984 */ /* 0x000e640008000800 */
[----:B-1----:R-:W-:-:S04]  /*10de0*/  LOP3.LUT R0, R0, UR4, RZ, 0xc0, !PT ;  /* 0x0000000400007c12 */ /* 0x002fc8000f8ec0ff */
[----:B------:R-:W-:-:S13]  /*10df0*/  ISETP.NE.AND P0, PT, R0, UR4, PT ;  /* 0x0000000400007c0c */ /* 0x000fda000bf05270 */
[----:B------:R-:W-:Y:S05]  /*10e00*/  @P0 BRA `(.L_x_225) ;  /* 0x00000000003c0947 */ /* 0x000fea0003800000 */
[----:B------:R-:W1:Y:S01]  /*10e10*/  S2R R2, SR_LANEID ;  /* 0x0000000000027919 */ /* 0x000e620000000000 */
[----:B------:R-:W-:Y:S01]  /*10e20*/  ULOP3.LUT UR8, URZ, UR8, URZ, 0x33, !UPT ;  /* 0x00000008ff087292 */ /* 0x000fe2000f8e33ff */
[----:B------:R-:W-:Y:S01]  /*10e30*/  LOP3.LUT R4, RZ, UR4, RZ, 0x33, !PT ;  /* 0x00000004ff047c12 */ /* 0x000fe2000f8e33ff */
[----:B------:R-:W-:Y:S02]  /*10e40*/  VOTEU.ANY UR7, UPT, PT ;  /* 0x0000000000077886 */ /* 0x000fe400038e0100 */
[----:B------:R-:W-:Y:S01]  /*10e50*/  UFLO.U32 UR7, UR7 ;  /* 0x00000007000772bd */ /* 0x000fe200080e0000 */
[----:B------:R-:W2:Y:S01]  /*10e60*/  REDUX UR4, R4 ;  /* 0x00000000040473c4 */ /* 0x000ea20000000000 */
[----:B------:R-:W-:-:S06]  /*10e70*/  IMAD.U32 R0, RZ, RZ, UR8 ;  /* 0x00000008ff007e24 */ /* 0x000fcc000f8e00ff */
[----:B------:R4:W-:Y:S01]  /*10e80*/  UTCATOMSWS.AND URZ, UR8 ;  /* 0x0000000800ff79e3 */ /* 0x0009e20008000000 */
[----:B------:R-:W5:Y:S01]  /*10e90*/  REDUX UR6, R0 ;  /* 0x00000000000673c4 */ /* 0x000f620000000000 */
[----:B-1----:R-:W-:Y:S01]  /*10ea0*/  ISETP.EQ.U32.AND P0, PT, R2, UR7, PT ;  /* 0x0000000702007c0c */ /* 0x002fe2000bf02070 */
[----:B--2---:R-:W-:Y:S01]  /*10eb0*/  IMAD.U32 R2, RZ, RZ, UR4 ;  /* 0x00000004ff027e24 */ /* 0x004fe2000f8e00ff */
[----:B-----5:R-:W-:-:S11]  /*10ec0*/  MOV R3, UR6 ;  /* 0x0000000600037c02 */ /* 0x020fd60008000f00 */
[----:B------:R4:W-:Y:S04]  /*10ed0*/  @P0 ATOMS.AND RZ, [UR5+0x14], R3 ;  /* 0x00001403ffff098c */ /* 0x0009e8000a800005 */
[----:B------:R4:W-:Y:S01]  /*10ee0*/  @P0 ATOMS.AND RZ, [UR5+0x18], R2 ;  /* 0x00001802ffff098c */ /* 0x0009e2000a800005 */
[----:B------:R-:W-:Y:S05]  /*10ef0*/  BRA `(.L_x_226) ;  /* 0x0000000000147947 */ /* 0x000fea0003800000 */
.L_x_225:
[----:B------:R-:W-:Y:S02]  /*10f00*/  MOV R2, 0x10f20 ;  /* 0x00010f2000027802 */ /* 0x000fe40000000f00 */
[----:B---3--:R-:W-:Y:S05]  /*10f10*/  CALL.REL.NOINC `($__internal_0_$__cuda_sm10x_tcgen05_guardrail_trap_col_being_dealloced_not_returned_by_alloc) ;  /* 0x0000000c003c7944 */ /* 0x008fea0003c00000 */
[----:B------:R-:W-:Y:S05]  /*10f20*/  BRA `(.L_x_226) ;  /* 0x0000000000087947 */ /* 0x000fea0003800000 */
.L_x_224:
[----:B------:R-:W-:Y:S02]  /*10f30*/  MOV R2, 0x10f50 ;  /* 0x00010f5000027802 */ /* 0x000fe40000000f00 */
[----:B---3--:R-:W-:Y:S05]  /*10f40*/  CALL.REL.NOINC `($__internal_2_$__cuda_sm10x_tcgen05_guardrail_trap_unallocated_columns_being_dealloced) ;  /* 0x0000000c00487944 */ /* 0x008fea0003c00000 */
.L_x_226:
[----:B------:R-:W-:Y:S01]  /*10f50*/  NOP ;  /* 0x0000000000007918 */ /* 0x000fe20000000000 */
[----:B----4-:R-:W-:Y:S05]  /*10f60*/  EXIT ;  /* 0x000000000000794d */ /* 0x010fea0003800000 */
.L_x_31:
[----:B------:R-:W-:-:S07]  /*10f70*/  MOV R0, UR9 ;  /* 0x0000000900007c02 */ /* 0x000fce0008000f00 */
.L_x_227:
[----:B--2---:R2:W3:Y:S02]  /*10f80*/  SYNCS.PHASECHK.TRANS64.TRYWAIT P0, [R0+URZ+0x28], R3 ;  /* 0x00002803000075a7 */ /* 0x0044e400080011ff */
[----:B---3--:R-:W-:Y:S05]  /*10f90*/  @!P0 NANOSLEEP.SYNCS 0x989680 ;  /* 0x009896800000895d */ /* 0x008fea0003900000 */
[----:B------:R-:W3:Y:S02]  /*10fa0*/  @!P0 SYNCS.PHASECHK.TRANS64 P0, [R0+URZ+0x28], R3 ;  /* 0x00002803000085a7 */ /* 0x000ee400080010ff */
[----:B---3--:R-:W-:Y:S05]  /*10fb0*/  @!P0 BRA `(.L_x_227) ;  /* 0xfffffffc00f08947 */ /* 0x008fea000383ffff */
[----:B------:R-:W-:Y:S05]  /*10fc0*/  BRA `(.L_x_30) ;  /* 0xffffff2c00dc7947 */ /* 0x000fea000383ffff */
.L_x_38:
[----:B--2---:R-:W-:-:S07]  /*10fd0*/  MOV R0, UR9 ;  /* 0x0000000900007c02 */ /* 0x004fce0008000f00 */
.L_x_228:
[----:B--2---:R2:W3:Y:S02]  /*10fe0*/  SYNCS.PHASECHK.TRANS64.TRYWAIT P0, [R0+URZ+0x28], R3 ;  /* 0x00002803000075a7 */ /* 0x0044e400080011ff */
[----:B---3--:R-:W-:Y:S05]  /*10ff0*/  @!P0 NANOSLEEP.SYNCS 0x989680 ;  /* 0x009896800000895d */ /* 0x008fea0003900000 */
[----:B------:R-:W3:Y:S02]  /*11000*/  @!P0 SYNCS.PHASECHK.TRANS64 P0, [R0+URZ+0x28], R3 ;  /* 0x00002803000085a7 */ /* 0x000ee400080010ff */
[----:B---3--:R-:W-:Y:S05]  /*11010*/  @!P0 BRA `(.L_x_228) ;  /* 0xfffffffc00f08947 */ /* 0x008fea000383ffff */
[----:B------:R-:W-:Y:S05]  /*11020*/  BRA `(.L_x_37) ;  /* 0xffffff30007c7947 */ /* 0x000fea000383ffff */
.L_x_44:
[----:B--2---:R-:W-:-:S07]  /*11030*/  MOV R0, UR4 ;  /* 0x0000000400007c02 */ /* 0x004fce0008000f00 */
.L_x_229:
[----:B-1----:R1:W2:Y:S02]  /*11040*/  SYNCS.PHASECHK.TRANS64.TRYWAIT P0, [R0+URZ+0x180], R3 ;  /* 0x00018003000075a7 */ /* 0x0022a400080011ff */
[----:B--2---:R-:W-:Y:S05]  /*11050*/  @!P0 NANOSLEEP.SYNCS 0x989680 ;  /* 0x009896800000895d */ /* 0x004fea0003900000 */
[----:B------:R-:W2:Y:S02]  /*11060*/  @!P0 SYNCS.PHASECHK.TRANS64 P0, [R0+URZ+0x180], R3 ;  /* 0x00018003000085a7 */ /* 0x000ea400080010ff */
[----:B--2---:R-:W-:Y:S05]  /*11070*/  @!P0 BRA `(.L_x_229) ;  /* 0xfffffffc00f08947 */ /* 0x004fea000383ffff */
[----:B------:R-:W-:Y:S05]  /*11080*/  BRA `(.L_x_230) ;  /* 0xffffff3400007947 */ /* 0x000fea000383ffff */
.L_x_47:
[----:B------:R-:W-:-:S07]  /*11090*/  MOV R0, UR4 ;  /* 0x0000000400007c02 */ /* 0x000fce0008000f00 */
.L_x_231:
[----:B-1----:R1:W2:Y:S02]  /*110a0*/  SYNCS.PHASECHK.TRANS64.TRYWAIT P0, [R0+URZ], R3 ;  /* 0x00000003000075a7 */ /* 0x0022a400080011ff */
[----:B--2---:R-:W-:Y:S05]  /*110b0*/  @!P0 NANOSLEEP.SYNCS 0x989680 ;  /* 0x009896800000895d */ /* 0x004fea0003900000 */
[----:B------:R-:W2:Y:S02]  /*110c0*/  @!P0 SYNCS.PHASECHK.TRANS64 P0, [R0+URZ], R3 ;  /* 0x00000003000085a7 */ /* 0x000ea400080010ff */
[----:B--2---:R-:W-:Y:S05]  /*110d0*/  @!P0 BRA `(.L_x_231) ;  /* 0xfffffffc00f08947 */ /* 0x004fea000383ffff */
[----:B------:R-:W-:Y:S05]  /*110e0*/  BRA `(.L_x_232) ;  /* 0xffffff3400607947 */ /* 0x000fea000383ffff */
.L_x_48:
[----:B------:R-:W-:-:S07]  /*110f0*/  MOV R0, UR4 ;  /* 0x0000000400007c02 */ /* 0x000fce0008000f00 */
.L_x_233:
[----:B-1----:R1:W2:Y:S02]  /*11100*/  SYNCS.PHASECHK.TRANS64.TRYWAIT P0, [R0+URZ], R3 ;  /* 0x00000003000075a7 */ /* 0x0022a400080011ff */
[----:B--2---:R-:W-:Y:S05]  /*11110*/  @!P0 NANOSLEEP.SYNCS 0x989680 ;  /* 0x009896800000895d */ /* 0x004fea0003900000 */
[----:B------:R-:W2:Y:S02]  /*11120*/  @!P0 SYNCS.PHASECHK.TRANS64 P0, [R0+URZ], R3 ;  /* 0x00000003000085a7 */ /* 0x000ea400080010ff */
[----:B--2---:R-:W-:Y:S05]  /*11130*/  @!P0 BRA `(.L_x_233) ;  /* 0xfffffffc00f08947 */ /* 0x004fea000383ffff */
[----:B------:R-:W-:Y:S05]  /*11140*/  BRA `(.L_x_234) ;  /* 0xffffff34006c7947 */ /* 0x000fea000383ffff */
.L_x_49:
[----:B------:R-:W-:-:S07]  /*11150*/  MOV R0, UR4 ;  /* 0x0000000400007c02 */ /* 0x000fce0008000f00 */
.L_x_235:
[----:B-1----:R1:W2:Y:S02]  /*11160*/  SYNCS.PHASECHK.TRANS64.TRYWAIT P0, [R0+URZ], R3 ;  /* 0x00000003000075a7 */ /* 0x0022a400080011ff */
[----:B--2---:R-:W-:Y:S05]  /*11170*/  @!P0 NANOSLEEP.SYNCS 0x989680 ;  /* 0x009896800000895d */ /* 0x004fea0003900000 */
[----:B------:R-:W2:Y:S02]  /*11180*/  @!P0 SYNCS.PHASECHK.TRANS64 P0, [R0+URZ], R3 ;  /* 0x00000003000085a7 */ /* 0x000ea400080010ff */
[----:B--2---:R-:W-:Y:S05]  /*11190*/  @!P0 BRA `(.L_x_235) ;  /* 0xfffffffc00f08947 */ /* 0x004fea000383ffff */
[----:B------:R-:W-:Y:S05]  /*111a0*/  BRA `(.L_x_236) ;  /* 0xffffff3400787947 */ /* 0x000fea000383ffff */
.L_x_50:
[----:B------:R-:W-:-:S07]  /*111b0*/  MOV R0, UR4 ;  /* 0x0000000400007c02 */ /* 0x000fce0008000f00 */
.L_x_237:
[----:B-1----:R1:W2:Y:S02]  /*111c0*/  SYNCS.PHASECHK.TRANS64.TRYWAIT P0, [R0+URZ], R3 ;  /* 0x00000003000075a7 */ /* 0x0022a400080011ff */
[----:B--2---:R-:W-:Y:S05]  /*111d0*/  @!P0 NANOSLEEP.SYNCS 0x989680 ;  /* 0x009896800000895d */ /* 0x004fea0003900000 */
[----:B------:R-:W2:Y:S02]  /*111e0*/  @!P0 SYNCS.PHASECHK.TRANS64 P0, [R0+URZ], R3 ;  /* 0x00000003000085a7 */ /* 0x000ea400080010ff */
[----:B--2---:R-:W-:Y:S05]  /*111f0*/  @!P0 BRA `(.L_x_237) ;  /* 0xfffffffc00f08947 */ /* 0x004fea000383ffff */
[----:B------:R-:W-:Y:S05]  /*11200*/  BRA `(.L_x_238) ;  /* 0xffffff3400847947 */ /* 0x000fea000383ffff */
.L_x_65:
[----:B------:R-:W-:-:S07]  /*11210*/  MOV R17, UR4 ;  /* 0x0000000400117c02 */ /* 0x000fce0008000f00 */
.L_x_239:
[----:B-1----:R1:W2:Y:S02]  /*11220*/  SYNCS.PHASECHK.TRANS64.TRYWAIT P0, [R17+URZ+0xe0], R20 ;  /* 0x0000e014110075a7 */ /* 0x0022a400080011ff */
[----:B--2---:R-:W-:Y:S05]  /*11230*/  @!P0 NANOSLEEP.SYNCS 0x989680 ;  /* 0x009896800000895d */ /* 0x004fea0003900000 */
[----:B------:R-:W2:Y:S02]  /*11240*/  @!P0 SYNCS.PHASECHK.TRANS64 P0, [R17+URZ+0xe0], R20 ;  /* 0x0000e014110085a7 */ /* 0x000ea400080010ff */
[----:B--2---:R-:W-:Y:S05]  /*11250*/  @!P0 BRA `(.L_x_239) ;  /* 0xfffffffc00f08947 */ /* 0x004fea000383ffff */
[----:B------:R-:W-:Y:S05]  /*11260*/  BRA `(.L_x_240) ;  /* 0xffffff5000647947 */ /* 0x000fea000383ffff */
.L_x_81:
[----:B------:R-:W-:-:S07]  /*11270*/  MOV R23, UR4 ;  /* 0x0000000400177c02 */ /* 0x000fce0008000f00 */
.L_x_241:
[----:B--2---:R2:W3:Y:S02]  /*11280*/  SYNCS.PHASECHK.TRANS64.TRYWAIT P0, [R23+URZ+0xe0], R20 ;  /* 0x0000e014170075a7 */ /* 0x0044e400080011ff */
[----:B---3--:R-:W-:Y:S05]  /*11290*/  @!P0 NANOSLEEP.SYNCS 0x989680 ;  /* 0x009896800000895d */ /* 0x008fea0003900000 */
[----:B------:R-:W3:Y:S02]  /*112a0*/  @!P0 SYNCS.PHASECHK.TRANS64 P0, [R23+URZ+0xe0], R20 ;  /* 0x0000e014170085a7 */ /* 0x000ee400080010ff */
[----:B---3--:R-:W-:Y:S05]  /*112b0*/  @!P0 BRA `(.L_x_241) ;  /* 0xfffffffc00f08947 */ /* 0x008fea000383ffff */
[----:B------:R-:W-:Y:S05]  /*112c0*/  BRA `(.L_x_242) ;  /* 0xffffff6c00387947 */ /* 0x000fea000383ffff */
.L_x_90:
[----:B--2---:R2:W4:Y:S02]  /*112d0*/  SYNCS.PHASECHK.TRANS64.TRYWAIT P0, [R19+URZ+0x98], R6 ;  /* 0x00009806130075a7 */ /* 0x00452400080011ff */
[----:B----4-:R-:W-:Y:S05]  /*112e0*/  @!P0 NANOSLEEP.SYNCS 0x989680 ;  /* 0x009896800000895d */ /* 0x010fea0003900000 */
[----:B------:R-:W4:Y:S02]  /*112f0*/  @!P0 SYNCS.PHASECHK.TRANS64 P0, [R19+URZ+0x98], R6 ;  /* 0x00009806130085a7 */ /* 0x000f2400080010ff */
[----:B----4-:R-:W-:Y:S05]  /*11300*/  @!P0 BRA `(.L_x_90) ;  /* 0xfffffffc00f08947 */ /* 0x010fea000383ffff */
[----:B------:R-:W-:Y:S05]  /*11310*/  BRA `(.L_x_87) ;  /* 0xffffff7400507947 */ /* 0x000fea000383ffff */
.L_x_94:
[----:B------:R-:W-:Y:S07]  /*11320*/  MOV R0, UR21 ;  /* 0x0000001500007c02 */ /* 0x000fee0008000f00 */
.L_x_243:
[----:B------:R1:W1:Y:S02]  /*11330*/  SYNCS.PHASECHK.TRANS64.TRYWAIT P0, [R0+URZ+0x70], R5 ;  /* 0x00007005000075a7 */ /* 0x00026400080011ff */
[----:B-1----:R-:W-:Y:S05]  /*11340*/  @!P0 NANOSLEEP.SYNCS 0x989680 ;  /* 0x009896800000895d */ /* 0x002fea0003900000 */
[----:B------:R-:W1:Y:S02]  /*11350*/  @!P0 SYNCS.PHASECHK.TRANS64 P0, [R0+URZ+0x70], R5 ;  /* 0x00007005000085a7 */ /* 0x000e6400080010ff */
[----:B-1----:R-:W-:Y:S05]  /*11360*/  @!P0 BRA `(.L_x_243) ;  /* 0xfffffffc00f08947 */ /* 0x002fea000383ffff */
[----:B------:R-:W-:Y:S05]  /*11370*/  BRA `(.L_x_244) ;  /* 0xffffff7400dc7947 */ /* 0x000fea000383ffff */
.L_x_100:
[----:B------:R-:W-:Y:S07]  /*11380*/  MOV R0, UR21 ;  /* 0x0000001500007c02 */ /* 0x000fee0008000f00 */
.L_x_245:
[----:B-1----:R1:W4:Y:S02]  /*11390*/  SYNCS.PHASECHK.TRANS64.TRYWAIT P0, [R0+URZ+0x78], R5 ;  /* 0x00007805000075a7 */ /* 0x00232400080011ff */
[----:B----4-:R-:W-:Y:S05]  /*113a0*/  @!P0 NANOSLEEP.SYNCS 0x989680 ;  /* 0x009896800000895d */ /* 0x010fea0003900000 */
[----:B------:R-:W4:Y:S02]  /*113b0*/  @!P0 SYNCS.PHASECHK.TRANS64 P0, [R0+URZ+0x78], R5 ;  /* 0x00007805000085a7 */ /* 0x000f2400080010ff */
[----:B----4-:R-:W-:Y:S05]  /*113c0*/  @!P0 BRA `(.L_x_245) ;  /* 0xfffffffc00f08947 */ /* 0x010fea000383ffff */
[----:B------:R-:W-:Y:S05]  /*113d0*/  BRA `(.L_x_246) ;  /* 0xffffff7800347947 */ /* 0x000fea000383ffff */
.L_x_106:
[----:B-1--4-:R-:W-:Y:S07]  /*113e0*/  MOV R0, UR21 ;  /* 0x0000001500007c02 */ /* 0x012fee0008000f00 */
.L_x_247:
[----:B-1----:R1:W4:Y:S02]  /*113f0*/  SYNCS.PHASECHK.TRANS64.TRYWAIT P0, [R0+URZ+0x80], R5 ;  /* 0x00008005000075a7 */ /* 0x00232400080011ff */
[----:B----4-:R-:W-:Y:S05]  /*11400*/  @!P0 NANOSLEEP.SYNCS 0x989680 ;  /* 0x009896800000895d */ /* 0x010fea0003900000 */
[----:B------:R-:W4:Y:S02]  /*11410*/  @!P0 SYNCS.PHASECHK.TRANS64 P0, [R0+URZ+0x80], R5 ;  /* 0x00008005000085a7 */ /* 0x000f2400080010ff */
[----:B----4-:R-:W-:Y:S05]  /*11420*/  @!P0 BRA `(.L_x_247) ;  /* 0xfffffffc00f08947 */ /* 0x010fea000383ffff */
[----:B------:R-:W-:Y:S05]  /*11430*/  BRA `(.L_x_248) ;  /* 0xffffff78008c7947 */ /* 0x000fea000383ffff */
.L_x_112:
[----:B-1--4-:R-:W-:Y:S07]  /*11440*/  MOV R0, UR21 ;  /* 0x0000001500007c02 */ /* 0x012fee0008000f00 */
.L_x_249:
[----:B-1----:R1:W4:Y:S02]  /*11450*/  SYNCS.PHASECHK.TRANS64.TRYWAIT P0, [R0+URZ+0x88], R5 ;  /* 0x00008805000075a7 */ /* 0x00232400080011ff */
[----:B----4-:R-:W-:Y:S05]  /*11460*/  @!P0 NANOSLEEP.SYNCS 0x989680 ;  /* 0x009896800000895d */ /* 0x010fea0003900000 */
[----:B------:R-:W4:Y:S02]  /*11470*/  @!P0 SYNCS.PHASECHK.TRANS64 P0, [R0+URZ+0x88], R5 ;  /* 0x00008805000085a7 */ /* 0x000f2400080010ff */
[----:B----4-:R-:W-:Y:S05]  /*11480*/  @!P0 BRA `(.L_x_249) ;  /* 0xfffffffc00f08947 */ /* 0x010fea000383ffff */
[----:B------:R-:W-:Y:S05]  /*11490*/  BRA `(.L_x_250) ;  /* 0xffffff7800e47947 */ /* 0x000fea000383ffff */
.L_x_118:
[----:B----4-:R-:W-:Y:S07]  /*114a0*/  MOV R0, UR8 ;  /* 0x0000000800007c02 */ /* 0x010fee0008000f00 */
.L_x_251:
[----:B-1----:R1:W4:Y:S02]  /*114b0*/  SYNCS.PHASECHK.TRANS64.TRYWAIT P0, [R0+URZ+0x180], R5 ;  /* 0x00018005000075a7 */ /* 0x00232400080011ff */
[----:B----4-:R-:W-:Y:S05]  /*114c0*/  @!P0 NANOSLEEP.SYNCS 0x989680 ;  /* 0x009896800000895d */ /* 0x010fea0003900000 */
[----:B------:R-:W4:Y:S02]  /*114d0*/  @!P0 SYNCS.PHASECHK.TRANS64 P0, [R0+URZ+0x180], R5 ;  /* 0x00018005000085a7 */ /* 0x000f2400080010ff */
[----:B----4-:R-:W-:Y:S05]  /*114e0*/  @!P0 BRA `(.L_x_251) ;  /* 0xfffffffc00f08947 */ /* 0x010fea000383ffff */
[----:B------:R-:W-:Y:S05]  /*114f0*/  BRA `(.L_x_252) ;  /* 0xffffff7c004c7947 */ /* 0x000fea000383ffff */
.L_x_122:
[----:B------:R-:W-:-:S07]  /*11500*/  MOV R0, UR21 ;  /* 0x0000001500007c02 */ /* 0x000fce0008000f00 */
.L_x_253:
[----:B-1----:R1:W4:Y:S02]  /*11510*/  SYNCS.PHASECHK.TRANS64.TRYWAIT P0, [R0+URZ+0x70], R3 ;  /* 0x00007003000075a7 */ /* 0x00232400080011ff */
[----:B----4-:R-:W-:Y:S05]  /*11520*/  @!P0 NANOSLEEP.SYNCS 0x989680 ;  /* 0x009896800000895d */ /* 0x010fea0003900000 */
[----:B------:R-:W4:Y:S02]  /*11530*/  @!P0 SYNCS.PHASECHK.TRANS64 P0, [R0+URZ+0x70], R3 ;  /* 0x00007003000085a7 */ /* 0x000f2400080010ff */
[----:B----4-:R-:W-:Y:S05]  /*11540*/  @!P0 BRA `(.L_x_253) ;  /* 0xfffffffc00f08947 */ /* 0x010fea000383ffff */
[----:B------:R-:W-:Y:S05]  /*11550*/  BRA `(.L_x_254) ;  /* 0xffffff7c00ac7947 */ /* 0x000fea000383ffff */
.L_x_124:
[----:B-1----:R-:W-:-:S07]  /*11560*/  MOV R0, UR21 ;  /* 0x0000001500007c02 */ /* 0x002fce0008000f00 */
.L_x_255:
[----:B-1----:R1:W4:Y:S02]  /*11570*/  SYNCS.PHASECHK.TRANS64.TRYWAIT P0, [R0+URZ+0x78], R3 ;  /* 0x00007803000075a7 */ /* 0x00232400080011ff */
[----:B----4-:R-:W-:Y:S05]  /*11580*/  @!P0 NANOSLEEP.SYNCS 0x989680 ;  /* 0x009896800000895d */ /* 0x010fea0003900000 */
[----:B------:R-:W4:Y:S02]  /*11590*/  @!P0 SYNCS.PHASECHK.TRANS64 P0, [R0+URZ+0x78], R3 ;  /* 0x00007803000085a7 */ /* 0x000f2400080010ff */
[----:B----4-:R-:W-:Y:S05]  /*115a0*/  @!P0 BRA `(.L_x_255) ;  /* 0xfffffffc00f08947 */ /* 0x010fea000383ffff */
[----:B------:R-:W-:Y:S05]  /*115b0*/  BRA `(.L_x_256) ;  /* 0xffffff7c00a47947 */ /* 0x000fea000383ffff */
.L_x_126:
[----:B-1----:R-:W-:-:S07]  /*115c0*/  MOV R0, UR21 ;  /* 0x0000001500007c02 */ /* 0x002fce0008000f00 */
.L_x_257:
[----:B-1----:R1:W4:Y:S02]  /*115d0*/  SYNCS.PHASECHK.TRANS64.TRYWAIT P0, [R0+URZ+0x80], R3 ;  /* 0x00008003000075a7 */ /* 0x00232400080011ff */
[----:B----4-:R-:W-:Y:S05]  /*115e0*/  @!P0 NANOSLEEP.SYNCS 0x989680 ;  /* 0x009896800000895d */ /* 0x010fea0003900000 */
[----:B------:R-:W4:Y:S02]  /*115f0*/  @!P0 SYNCS.PHASECHK.TRANS64 P0, [R0+URZ+0x80], R3 ;  /* 0x00008003000085a7 */ /* 0x000f2400080010ff */
[----:B----4-:R-:W-:Y:S05]  /*11600*/  @!P0 BRA `(.L_x_257) ;  /* 0xfffffffc00f08947 */ /* 0x010fea000383ffff */
[----:B------:R-:W-:Y:S05]  /*11610*/  BRA `(.L_x_258) ;  /* 0xffffff7c009c7947 */ /* 0x000fea000383ffff */
.L_x_135:
[----:B------:R-:W-:Y:S07]  /*11620*/  MOV R0, UR6 ;  /* 0x0000000600007c02 */ /* 0x000fee0008000f00 */
.L_x_259:
[----:B---3--:R3:W4:Y:S02]  /*11630*/  SYNCS.PHASECHK.TRANS64.TRYWAIT P0, [R0+URZ+0x180], R3 ;  /* 0x00018003000075a7 */ /* 0x00872400080011ff */
[----:B----4-:R-:W-:Y:S05]  /*11640*/  @!P0 NANOSLEEP.SYNCS 0x989680 ;  /* 0x009896800000895d */ /* 0x010fea0003900000 */
[----:B------:R-:W4:Y:S02]  /*11650*/  @!P0 SYNCS.PHASECHK.TRANS64 P0, [R0+URZ+0x180], R3 ;  /* 0x00018003000085a7 */ /* 0x000f2400080010ff */
[----:B----4-:R-:W-:Y:S05]  /*11660*/  @!P0 BRA `(.L_x_259) ;  /* 0xfffffffc00f08947 */ /* 0x010fea000383ffff */
[----:B------:R-:W-:Y:S05]  /*11670*/  BRA `(.L_x_260) ;  /* 0xffffff8800407947 */ /* 0x000fea000383ffff */
.L_x_144:
[----:B------:R-:W-:Y:S07]  /*11680*/  MOV R15, 0xffffffff ;  /* 0xffffffff000f7802 */ /* 0x000fee0000000f00 */
[----:B---345:R-:W-:Y:S05]  /*11690*/  WARPSYNC.COLLECTIVE R15, `(.L_x_261) ;  /* 0x000000000f0c7348 */ /* 0x038fea0003c00000 */
[----:B------:R-:W-:Y:S02]  /*116a0*/  ELECT P6, UR79, PT ;  /* 0x00000000004f782f */ /* 0x000fe400038c0000 */
[----:B------:R-:W-:Y:S01]  /*116b0*/  MOV R14, UR79 ;  /* 0x0000004f000e7c02 */ /* 0x000fe20008000f00 */
[----:B---345:R-:W-:Y:S10]  /*116c0*/  ENDCOLLECTIVE ;  /* 0x000000000000791b */ /* 0x038ff40003800000 */
.L_x_261:
[----:B------:R-:W-:Y:S05]  /*116d0*/  BRA `(.L_x_262) ;  /* 0xffffff8c00587947 */ /* 0x000fea000383ffff */
.L_x_149:
[----:B--2---:R-:W-:Y:S04]  /*116e0*/  MOV R3, UR43 ;  /* 0x0000002b00037c02 */ /* 0x004fe80008000f00 */
[----:B------:R2:W1:Y:S03]  /*116f0*/  SYNCS.PHASECHK.TRANS64.TRYWAIT P0, [R3+URZ+0x50], R2 ;  /* 0x00005002030075a7 */ /* 0x00046600080011ff */
[----:B-1----:R-:W-:Y:S05]  /*11700*/  @!P0 NANOSLEEP.SYNCS 0x989680 ;  /* 0x009896800000895d */ /* 0x002fea0003900000 */
[----:B------:R-:W1:Y:S02]  /*11710*/  @!P0 SYNCS.PHASECHK.TRANS64 P0, [R3+URZ+0x50], R2 ;  /* 0x00005002030085a7 */ /* 0x000e6400080010ff */
[----:B-1----:R-:W-:Y:S05]  /*11720*/  @!P0 BRA `(.L_x_149) ;  /* 0xfffffffc00ec8947 */ /* 0x002fea000383ffff */
[----:B------:R-:W-:Y:S05]  /*11730*/  BRA `(.L_x_148) ;  /* 0xffffff8c00f87947 */ /* 0x000fea000383ffff */
.L_x_153:
[----:B------:R1:W1:Y:S02]  /*11740*/  SYNCS.PHASECHK.TRANS64.TRYWAIT P1, [R97+URZ+0x120], R0 ;  /* 0x00012000610075a7 */ /* 0x00026400080211ff */
[----:B-1----:R-:W-:Y:S05]  /*11750*/  @!P1 NANOSLEEP.SYNCS 0x989680 ;  /* 0x009896800000995d */ /* 0x002fea0003900000 */
[----:B------:R-:W1:Y:S02]  /*11760*/  @!P1 SYNCS.PHASECHK.TRANS64 P1, [R97+URZ+0x120], R0 ;  /* 0x00012000610095a7 */ /* 0x000e6400080210ff */
[----:B-1----:R-:W-:Y:S05]  /*11770*/  @!P1 BRA `(.L_x_153) ;  /* 0xfffffffc00f09947 */ /* 0x002fea000383ffff */
[----:B------:R-:W-:Y:S05]  /*11780*/  BRA `(.L_x_152) ;  /* 0xffffff9000907947 */ /* 0x000fea000383ffff */
.L_x_160:
[----:B--2---:R-:W-:Y:S04]  /*11790*/  MOV R3, UR43 ;  /* 0x0000002b00037c02 */ /* 0x004fe80008000f00 */
[----:B------:R2:W3:Y:S03]  /*117a0*/  SYNCS.PHASECHK.TRANS64.TRYWAIT P1, [R3+URZ+0x58], R0 ;  /* 0x00005800030075a7 */ /* 0x0004e600080211ff */
[----:B---3--:R-:W-:Y:S05]  /*117b0*/  @!P1 NANOSLEEP.SYNCS 0x989680 ;  /* 0x009896800000995d */ /* 0x008fea0003900000 */
[----:B------:R-:W3:Y:S02]  /*117c0*/  @!P1 SYNCS.PHASECHK.TRANS64 P1, [R3+URZ+0x58], R0 ;  /* 0x00005800030095a7 */ /* 0x000ee400080210ff */
[----:B---3--:R-:W-:Y:S05]  /*117d0*/  @!P1 BRA `(.L_x_160) ;  /* 0xfffffffc00ec9947 */ /* 0x008fea000383ffff */
[----:B------:R-:W-:Y:S05]  /*117e0*/  BRA `(.L_x_159) ;  /* 0xffffff9c00a87947 */ /* 0x000fea000383ffff */
.L_x_168:
[----:B--2---:R-:W-:Y:S04]  /*117f0*/  MOV R0, UR43 ;  /* 0x0000002b00007c02 */ /* 0x004fe80008000f00 */
[----:B------:R2:W1:Y:S03]  /*11800*/  SYNCS.PHASECHK.TRANS64.TRYWAIT P1, [R0+URZ+0x60], R3 ;  /* 0x00006003000075a7 */ /* 0x00046600080211ff */
[----:B-1----:R-:W-:Y:S05]  /*11810*/  @!P1 NANOSLEEP.SYNCS 0x989680 ;  /* 0x009896800000995d */ /* 0x002fea0003900000 */
[----:B------:R-:W1:Y:S02]  /*11820*/  @!P1 SYNCS.PHASECHK.TRANS64 P1, [R0+URZ+0x60], R3 ;  /* 0x00006003000095a7 */ /* 0x000e6400080210ff */
[----:B-1----:R-:W-:Y:S05]  /*11830*/  @!P1 BRA `(.L_x_168) ;  /* 0xfffffffc00ec9947 */ /* 0x002fea000383ffff */
[----:B------:R-:W-:Y:S05]  /*11840*/  BRA `(.L_x_167) ;  /* 0xffffffac00107947 */ /* 0x000fea000383ffff */
.L_x_176:
[----:B--2---:R-:W-:Y:S04]  /*11850*/  MOV R0, UR43 ;  /* 0x0000002b00007c02 */ /* 0x004fe80008000f00 */
[----:B------:R2:W1:Y:S03]  /*11860*/  SYNCS.PHASECHK.TRANS64.TRYWAIT P1, [R0+URZ+0x68], R3 ;  /* 0x00006803000075a7 */ /* 0x00046600080211ff */
[----:B-1----:R-:W-:Y:S05]  /*11870*/  @!P1 NANOSLEEP.SYNCS 0x989680 ;  /* 0x009896800000995d */ /* 0x002fea0003900000 */
[----:B------:R-:W1:Y:S02]  /*11880*/  @!P1 SYNCS.PHASECHK.TRANS64 P1, [R0+URZ+0x68], R3 ;  /* 0x00006803000095a7 */ /* 0x000e6400080210ff */
[----:B-1----:R-:W-:Y:S05]  /*11890*/  @!P1 BRA `(.L_x_176) ;  /* 0xfffffffc00ec9947 */ /* 0x002fea000383ffff */
[----:B------:R-:W-:Y:S05]  /*118a0*/  BRA `(.L_x_175) ;  /* 0xffffffb800887947 */ /* 0x000fea000383ffff */
.L_x_188:
[----:B------:R-:W-:Y:S07]  /*118b0*/  MOV R4, UR24 ;  /* 0x0000001800047c02 */ /* 0x000fee0008000f00 */
.L_x_263:
[----:B--2---:R2:W4:Y:S02]  /*118c0*/  SYNCS.PHASECHK.TRANS64.TRYWAIT P0, [R4+URZ+0xa0], R5 ;  /* 0x0000a005040075a7 */ /* 0x00452400080011ff */
[----:B----4-:R-:W-:Y:S05]  /*118d0*/  @!P0 NANOSLEEP.SYNCS 0x989680 ;  /* 0x009896800000895d */ /* 0x010fea0003900000 */
[----:B------:R-:W4:Y:S02]  /*118e0*/  @!P0 SYNCS.PHASECHK.TRANS64 P0, [R4+URZ+0xa0], R5 ;  /* 0x0000a005040085a7 */ /* 0x000f2400080010ff */
[----:B----4-:R-:W-:Y:S05]  /*118f0*/  @!P0 BRA `(.L_x_263) ;  /* 0xfffffffc00f08947 */ /* 0x010fea000383ffff */
[----:B------:R-:W-:Y:S05]  /*11900*/  BRA `(.L_x_264) ;  /* 0xffffffd000a87947 */ /* 0x000fea000383ffff */
.L_x_191:
[----:B------:R-:W-:Y:S07]  /*11910*/  MOV R4, UR24 ;  /* 0x0000001800047c02 */ /* 0x000fee0008000f00 */
.L_x_265:
[----:B-1----:R1:W2:Y:S02]  /*11920*/  SYNCS.PHASECHK.TRANS64.TRYWAIT P1, [R4+URZ+0x1c0], R5 ;  /* 0x0001c005040075a7 */ /* 0x0022a400080211ff */
[----:B--2---:R-:W-:Y:S05]  /*11930*/  @!P1 NANOSLEEP.SYNCS 0x989680 ;  /* 0x009896800000995d */ /* 0x004fea0003900000 */
[----:B------:R-:W2:Y:S02]  /*11940*/  @!P1 SYNCS.PHASECHK.TRANS64 P1, [R4+URZ+0x1c0], R5 ;  /* 0x0001c005040095a7 */ /* 0x000ea400080210ff */
[----:B--2---:R-:W-:Y:S05]  /*11950*/  @!P1 BRA `(.L_x_265) ;  /* 0xfffffffc00f09947 */ /* 0x004fea000383ffff */
[----:B------:R-:W-:Y:S05]  /*11960*/  BRA `(.L_x_266) ;  /* 0xffffffd400047947 */ /* 0x000fea000383ffff */
.L_x_207:
[----:B-1----:R-:W-:-:S07]  /*11970*/  MOV R4, UR8 ;  /* 0x0000000800047c02 */ /* 0x002fce0008000f00 */
.L_x_267:
[----:B-1----:R1:W3:Y:S02]  /*11980*/  SYNCS.PHASECHK.TRANS64.TRYWAIT P0, [R4+URZ+0x140], R5 ;  /* 0x00014005040075a7 */ /* 0x0022e400080011ff */
[----:B---3--:R-:W-:Y:S05]  /*11990*/  @!P0 NANOSLEEP.SYNCS 0x989680 ;  /* 0x009896800000895d */ /* 0x008fea0003900000 */
[----:B------:R-:W3:Y:S02]  /*119a0*/  @!P0 SYNCS.PHASECHK.TRANS64 P0, [R4+URZ+0x140], R5 ;  /* 0x00014005040085a7 */ /* 0x000ee400080010ff */
[----:B---3--:R-:W-:Y:S05]  /*119b0*/  @!P0 BRA `(.L_x_267) ;  /* 0xfffffffc00f08947 */ /* 0x008fea000383ffff */
[----:B------:R-:W-:Y:S05]  /*119c0*/  BRA `(.L_x_268) ;  /* 0xffffffe800947947 */ /* 0x000fea000383ffff */
.L_x_209:
[----:B------:R-:W-:Y:S07]  /*119d0*/  MOV R4, UR7 ;  /* 0x0000000700047c02 */ /* 0x000fee0008000f00 */
.L_x_269:
[----:B-1----:R1:W2:Y:S02]  /*119e0*/  SYNCS.PHASECHK.TRANS64.TRYWAIT P0, [R4+URZ], R5 ;  /* 0x00000005040075a7 */ /* 0x0022a400080011ff */
[----:B--2---:R-:W-:Y:S05]  /*119f0*/  @!P0 NANOSLEEP.SYNCS 0x989680 ;  /* 0x009896800000895d */ /* 0x004fea0003900000 */
[----:B------:R-:W2:Y:S02]  /*11a00*/  @!P0 SYNCS.PHASECHK.TRANS64 P0, [R4+URZ], R5 ;  /* 0x00000005040085a7 */ /* 0x000ea400080010ff */
[----:B--2---:R-:W-:Y:S05]  /*11a10*/  @!P0 BRA `(.L_x_269) ;  /* 0xfffffffc00f08947 */ /* 0x004fea000383ffff */
[----:B------:R-:W-:Y:S05]  /*11a20*/  BRA `(.L_x_208) ;  /* 0xffffffe800c87947 */ /* 0x000fea000383ffff */
.L_x_213:
[----:B------:R-:W-:-:S07]  /*11a30*/  MOV R4, UR6 ;  /* 0x0000000600047c02 */ /* 0x000fce0008000f00 */
.L_x_270:
[----:B--2---:R2:W3:Y:S02]  /*11a40*/  SYNCS.PHASECHK.TRANS64.TRYWAIT P0, [R4+URZ+0x180], R5 ;  /* 0x00018005040075a7 */ /* 0x0044e400080011ff */
[----:B---3--:R-:W-:Y:S05]  /*11a50*/  @!P0 NANOSLEEP.SYNCS 0x989680 ;  /* 0x009896800000895d */ /* 0x008fea0003900000 */
[----:B------:R-:W3:Y:S02]  /*11a60*/  @!P0 SYNCS.PHASECHK.TRANS64 P0, [R4+URZ+0x180], R5 ;  /* 0x00018005040085a7 */ /* 0x000ee400080010ff */
[----:B---3--:R-:W-:Y:S05]  /*11a70*/  @!P0 BRA `(.L_x_270) ;  /* 0xfffffffc00f08947 */ /* 0x008fea000383ffff */
[----:B------:R-:W-:Y:S05]  /*11a80*/  BRA `(.L_x_271) ;  /* 0xffffffec00907947 */ /* 0x000fea000383ffff */
.L_x_217:
[----:B--2---:R-:W-:-:S07]  /*11a90*/  MOV R0, UR6 ;  /* 0x0000000600007c02 */ /* 0x004fce0008000f00 */
.L_x_272:
[----:B--2---:R2:W4:Y:S02]  /*11aa0*/  SYNCS.PHASECHK.TRANS64.TRYWAIT P0, [R0+URZ+0x140], R5 ;  /* 0x00014005000075a7 */ /* 0x00452400080011ff */
[----:B----4-:R-:W-:Y:S05]  /*11ab0*/  @!P0 NANOSLEEP.SYNCS 0x989680 ;  /* 0x009896800000895d */ /* 0x010fea0003900000 */
[----:B------:R-:W4:Y:S02]  /*11ac0*/  @!P0 SYNCS.PHASECHK.TRANS64 P0, [R0+URZ+0x140], R5 ;  /* 0x00014005000085a7 */ /* 0x000f2400080010ff */
[----:B----4-:R-:W-:Y:S05]  /*11ad0*/  @!P0 BRA `(.L_x_272) ;  /* 0xfffffffc00f08947 */ /* 0x010fea000383ffff */
[----:B------:R-:W-:Y:S05]  /*11ae0*/  BRA `(.L_x_273) ;  /* 0xfffffff0000c7947 */ /* 0x000fea000383ffff */
.L_x_219:
[----:B--2---:R-:W-:-:S07]  /*11af0*/  MOV R0, UR6 ;  /* 0x0000000600007c02 */ /* 0x004fce0008000f00 */
.L_x_274:
[----:B--2---:R2:W4:Y:S02]  /*11b00*/  SYNCS.PHASECHK.TRANS64.TRYWAIT P0, [R0+URZ+0x140], R3 ;  /* 0x00014003000075a7 */ /* 0x00452400080011ff */
[----:B----4-:R-:W-:Y:S05]  /*11b10*/  @!P0 NANOSLEEP.SYNCS 0x989680 ;  /* 0x009896800000895d */ /* 0x010fea0003900000 */
[----:B------:R-:W4:Y:S02]  /*11b20*/  @!P0 SYNCS.PHASECHK.TRANS64 P0, [R0+URZ+0x140], R3 ;  /* 0x00014003000085a7 */ /* 0x000f2400080010ff */
[----:B----4-:R-:W-:Y:S05]  /*11b30*/  @!P0 BRA `(.L_x_274) ;  /* 0xfffffffc00f08947 */ /* 0x010fea000383ffff */
[----:B------:R-:W-:Y:S05]  /*11b40*/  BRA `(.L_x_275) ;  /* 0xfffffff000207947 */ /* 0x000fea000383ffff */
.L_x_221:
[----:B------:R-:W-:-:S07]  /*11b50*/  MOV R0, UR6 ;  /* 0x0000000600007c02 */ /* 0x000fce0008000f00 */
.L_x_276:
[----:B-1----:R1:W2:Y:S02]  /*11b60*/  SYNCS.PHASECHK.TRANS64.TRYWAIT P0, [R0+URZ+0x140], R3 ;  /* 0x00014003000075a7 */ /* 0x0022a400080011ff */
[----:B--2---:R-:W-:Y:S05]  /*11b70*/  @!P0 NANOSLEEP.SYNCS 0x989680 ;  /* 0x009896800000895d */ /* 0x004fea0003900000 */
[----:B------:R-:W2:Y:S02]  /*11b80*/  @!P0 SYNCS.PHASECHK.TRANS64 P0, [R0+URZ+0x140], R3 ;  /* 0x00014003000085a7 */ /* 0x000ea400080010ff */
[----:B--2---:R-:W-:Y:S05]  /*11b90*/  @!P0 BRA `(.L_x_276) ;  /* 0xfffffffc00f08947 */ /* 0x004fea000383ffff */
[----:B------:R-:W-:Y:S05]  /*11ba0*/  BRA `(.L_x_277) ;  /* 0xfffffff000347947 */ /* 0x000fea000383ffff */
.L_x_223:
[----:B------:R-:W-:-:S07]  /*11bb0*/  MOV R0, UR7 ;  /* 0x0000000700007c02 */ /* 0x000fce0008000f00 */
.L_x_278:
[----:B-1----:R1:W2:Y:S02]  /*11bc0*/  SYNCS.PHASECHK.TRANS64.TRYWAIT P0, [R0+URZ+0x140], R3 ;  /* 0x00014003000075a7 */ /* 0x0022a400080011ff */
[----:B--2---:R-:W-:Y:S05]  /*11bd0*/  @!P0 NANOSLEEP.SYNCS 0x989680 ;  /* 0x009896800000895d */ /* 0x004fea0003900000 */
[----:B------:R-:W2:Y:S02]  /*11be0*/  @!P0 SYNCS.PHASECHK.TRANS64 P0, [R0+URZ+0x140], R3 ;  /* 0x00014003000085a7 */ /* 0x000ea400080010ff */
[----:B--2---:R-:W-:Y:S05]  /*11bf0*/  @!P0 BRA `(.L_x_278) ;  /* 0xfffffffc00f08947 */ /* 0x004fea000383ffff */
[----:B------:R-:W-:Y:S05]  /*11c00*/  BRA `(.L_x_279) ;  /* 0xfffffff000447947 */ /* 0x000fea000383ffff */
        .weak           $__internal_0_$__cuda_sm10x_tcgen05_guardrail_trap_col_being_dealloced_not_returned_by_alloc
        .type           $__internal_0_$__cuda_sm10x_tcgen05_guardrail_trap_col_being_dealloced_not_returned_by_alloc,@function
        .size           $__internal_0_$__cuda_sm10x_tcgen05_guardrail_trap_col_being_dealloced_not_returned_by_alloc,($__internal_1_$__cuda_sm10x_tcgen05_guardrail_trap_phase_invalid_during_alloc - $__internal_0_$__cuda_sm10x_tcgen05_guardrail_trap_col_being_dealloced_not_returned_by_alloc)
$__internal_0_$__cuda_sm10x_tcgen05_guardrail_trap_col_being_dealloced_not_returned_by_alloc:
[----:B------:R-:W-:Y:S05]  /*11c10*/  BPT.TRAP 0x1 ;  /* 0x000000040000795c */ /* 0x000fea0000300000 */
[----:B------:R-:W-:-:S04]  /*11c20*/  HFMA2 R3, -RZ, RZ, 0, 0 ;  /* 0x00000000ff037431 */ /* 0x000fc800000001ff */
[----:B------:R-:W-:Y:S05]  /*11c30*/  RET.REL.NODEC R2 `(_ZN7cutlass13device_kernelINS_4gemm6kernel13GemmUniversalINS1_17GroupProblemShapeIN4cute5tupleIJiiiEEEEENS1_10collective13CollectiveMmaINS1_40MainloopSm100ArrayTmaUmmaWarpSpecializedILi5ELi8ELi4ENS6_IJNS5_1CILi1EEESD_SD_EEEEENS6_IJNSC_ILi128EEESG_SG_EEENS_12float_e4m3_tEPNS6_IJlSD_NSC_ILi0EEEEEESI_SL_NS5_8TiledMMAINS5_8MMA_AtomIJNS5_10MMA_TraitsINS5_19SM100_MMA_F8F6F4_SSEJSI_SI_fSG_SG_NS5_17integral_constantINS5_4UMMA5MajorELSS_0EEEST_NSQ_INSR_7ScaleInELSU_0EEESV_EEEEEENS5_6LayoutISE_NS6_IJSJ_SJ_SJ_EEEEENS6_IJNS5_10UnderscoreES11_S11_EEEEENS5_13SM90_TMA_LOADENS5_14ComposedLayoutINS5_7SwizzleILi3ELi4ELi3EEENS5_18smem_ptr_flag_bitsILi8EEENSY_INS6_IJNSC_ILi8EEESG_EEENS6_IJSG_SD_EEEEEEEvNS5_8identityES14_S1E_vS1F_EENS_8epilogue10collective18CollectiveEpilogueINS1H_31Sm100PtrArrayTmaWarpSpecializedILi4ELi2ELi32ELb1ELb0EEEJSH_NS6_IJNSY_ISG_SD_EENSY_INSC_ILi32EEESD_EEEEENS_6half_tEPNS6_IJSD_lSJ_EEES1Q_S1S_NS1H_6fusion15FusionCallbacksIS1L_NS1T_17LinearCombinationIS1Q_fS1Q_fLNS_15FloatRoundStyleE2EEESH_S1P_JEEENS5_5SM1004TMEM4LOAD26SM100_TMEM_LOAD_16dp256b4xES14_NS15_IS17_NS18_ILi16EEENSY_INS6_IJNSC_ILi64EEES1A_EEENS6_IJSD_S24_EEEEEEENS5_17SM75_U16x8_LDSM_TENS5_14SM90_TMA_STOREES28_NS5_17SM90_U16x8_STSM_TENS5_39AutoVectorizingCopyWithAssumedAlignmentILi128EEEEEEvvEEEEvNT_6ParamsE) ;  /* 0xfffffee002f07950 */ /* 0x000fea0003c3ffff */
        .weak           $__internal_1_$__cuda_sm10x_tcgen05_guardrail_trap_phase_invalid_during_alloc
        .type           $__internal_1_$__cuda_sm10x_tcgen05_guardrail_trap_phase_invalid_during_alloc,@function
        .size           $__internal_1_$__cuda_sm10x_tcgen05_guardrail_trap_phase_invalid_during_alloc,($__internal_2_$__cuda_sm10x_tcgen05_guardrail_trap_unallocated_columns_being_dealloced - $__internal_1_$__cuda_sm10x_tcgen05_guardrail_trap_phase_invalid_during_alloc)
$__internal_1_$__cuda_sm10x_tcgen05_guardrail_trap_phase_invalid_during_alloc:
[----:B------:R-:W-:Y:S05]  /*11c40*/  BPT.TRAP 0x1 ;  /* 0x000000040000795c */ /* 0x000fea0000300000 */
[----:B------:R-:W-:-:S04]  /*11c50*/  MOV R3, 0x0 ;  /* 0x0000000000037802 */ /* 0x000fc80000000f00 */
[----:B------:R-:W-:Y:S05]  /*11c60*/  RET.REL.NODEC R2 `(_ZN7cutlass13device_kernelINS_4gemm6kernel13GemmUniversalINS1_17GroupProblemShapeIN4cute5tupleIJiiiEEEEENS1_10collective13CollectiveMmaINS1_40MainloopSm100ArrayTmaUmmaWarpSpecializedILi5ELi8ELi4ENS6_IJNS5_1CILi1EEESD_SD_EEEEENS6_IJNSC_ILi128EEESG_SG_EEENS_12float_e4m3_tEPNS6_IJlSD_NSC_ILi0EEEEEESI_SL_NS5_8TiledMMAINS5_8MMA_AtomIJNS5_10MMA_TraitsINS5_19SM100_MMA_F8F6F4_SSEJSI_SI_fSG_SG_NS5_17integral_constantINS5_4UMMA5MajorELSS_0EEEST_NSQ_INSR_7ScaleInELSU_0EEESV_EEEEEENS5_6LayoutISE_NS6_IJSJ_SJ_SJ_EEEEENS6_IJNS5_10UnderscoreES11_S11_EEEEENS5_13SM90_TMA_LOADENS5_14ComposedLayoutINS5_7SwizzleILi3ELi4ELi3EEENS5_18smem_ptr_flag_bitsILi8EEENSY_INS6_IJNSC_ILi8EEESG_EEENS6_IJSG_SD_EEEEEEEvNS5_8identityES14_S1E_vS1F_EENS_8epilogue10collective18CollectiveEpilogueINS1H_31Sm100PtrArrayTmaWarpSpecializedILi4ELi2ELi32ELb1ELb0EEEJSH_NS6_IJNSY_ISG_SD_EENSY_INSC_ILi32EEESD_EEEEENS_6half_tEPNS6_IJSD_lSJ_EEES1Q_S1S_NS1H_6fusion15FusionCallbacksIS1L_NS1T_17LinearCombinationIS1Q_fS1Q_fLNS_15FloatRoundStyleE2EEESH_S1P_JEEENS5_5SM1004TMEM4LOAD26SM100_TMEM_LOAD_16dp256b4xES14_NS15_IS17_NS18_ILi16EEENSY_INS6_IJNSC_ILi64EEES1A_EEENS6_IJSD_S24_EEEEEEENS5_17SM75_U16x8_LDSM_TENS5_14SM90_TMA_STOREES28_NS5_17SM90_U16x8_STSM_TENS5_39AutoVectorizingCopyWithAssumedAlignmentILi128EEEEEEvvEEEEvNT_6ParamsE) ;  /* 0xfffffee002e47950 */ /* 0x000fea0003c3ffff */
        .weak           $__internal_2_$__cuda_sm10x_tcgen05_guardrail_trap_unallocated_columns_being_dealloced
        .type           $__internal_2_$__cuda_sm10x_tcgen05_guardrail_trap_unallocated_columns_being_dealloced,@function
        .size           $__internal_2_$__cuda_sm10x_tcgen05_guardrail_trap_unallocated_columns_being_dealloced,($__internal_3_$__cuda_sm20_div_u64 - $__internal_2_$__cuda_sm10x_tcgen05_guardrail_trap_unallocated_columns_being_dealloced)
$__internal_2_$__cuda_sm10x_tcgen05_guardrail_trap_unallocated_columns_being_dealloced:
[----:B------:R-:W-:Y:S05]  /*11c70*/  BPT.TRAP 0x1 ;  /* 0x000000040000795c */ /* 0x000fea0000300000 */
[----:B------:R-:W-:-:S04]  /*11c80*/  HFMA2 R3, -RZ, RZ, 0, 0 ;  /* 0x00000000ff037431 */ /* 0x000fc800000001ff */
[----:B------:R-:W-:Y:S05]  /*11c90*/  RET.REL.NODEC R2 `(_ZN7cutlass13device_kernelINS_4gemm6kernel13GemmUniversalINS1_17GroupProblemShapeIN4cute5tupleIJiiiEEEEENS1_10collective13CollectiveMmaINS1_40MainloopSm100ArrayTmaUmmaWarpSpecializedILi5ELi8ELi4ENS6_IJNS5_1CILi1EEESD_SD_EEEEENS6_IJNSC_ILi128EEESG_SG_EEENS_12float_e4m3_tEPNS6_IJlSD_NSC_ILi0EEEEEESI_SL_NS5_8TiledMMAINS5_8MMA_AtomIJNS5_10MMA_TraitsINS5_19SM100_MMA_F8F6F4_SSEJSI_SI_fSG_SG_NS5_17integral_constantINS5_4UMMA5MajorELSS_0EEEST_NSQ_INSR_7ScaleInELSU_0EEESV_EEEEEENS5_6LayoutISE_NS6_IJSJ_SJ_SJ_EEEEENS6_IJNS5_10UnderscoreES11_S11_EEEEENS5_13SM90_TMA_LOADENS5_14ComposedLayoutINS5_7SwizzleILi3ELi4ELi3EEENS5_18smem_ptr_flag_bitsILi8EEENSY_INS6_IJNSC_ILi8EEESG_EEENS6_IJSG_SD_EEEEEEEvNS5_8identityES14_S1E_vS1F_EENS_8epilogue10collective18CollectiveEpilogueINS1H_31Sm100PtrArrayTmaWarpSpecializedILi4ELi2ELi32ELb1ELb0EEEJSH_NS6_IJNSY_ISG_SD_EENSY_INSC_ILi32EEESD_EEEEENS_6half_tEPNS6_IJSD_lSJ_EEES1Q_S1S_NS1H_6fusion15FusionCallbacksIS1L_NS1T_17LinearCombinationIS1Q_fS1Q_fLNS_15FloatRoundStyleE2EEESH_S1P_JEEENS5_5SM1004TMEM4LOAD26SM100_TMEM_LOAD_16dp256b4xES14_NS15_IS17_NS18_ILi16EEENSY_INS6_IJNSC_ILi64EEES1A_EEENS6_IJSD_S24_EEEEEEENS5_17SM75_U16x8_LDSM_TENS5_14SM90_TMA_STOREES28_NS5_17SM90_U16x8_STSM_TENS5_39AutoVectorizingCopyWithAssumedAlignmentILi128EEEEEEvvEEEEvNT_6ParamsE) ;  /* 0xfffffee002d87950 */ /* 0x000fea0003c3ffff */
        .weak           $__internal_3_$__cuda_sm20_div_u64
        .type           $__internal_3_$__cuda_sm20_div_u64,@function
        .size           $__internal_3_$__cuda_sm20_div_u64,(.L_x_63 - $__internal_3_$__cuda_sm20_div_u64)
$__internal_3_$__cuda_sm20_div_u64:
[----:B------:R-:W-:Y:S01]  /*11ca0*/  MOV R30, R14 ;  /* 0x0000000e001e7202 */ /* 0x000fe20000000f00 */
[----:B------:R-:W-:-:S04]  /*11cb0*/  IMAD.MOV.U32 R31, RZ, RZ, R3 ;  /* 0x000000ffff1f7224 */ /* 0x000fc800078e0003 */
[----:B------:R-:W1:Y:S08]  /*11cc0*/  I2F.U64.RP R23, R30 ;  /* 0x0000001e00177312 */ /* 0x000e700000309000 */
[----:B-1----:R-:W1:Y:S02]  /*11cd0*/  MUFU.RCP R24, R23 ;  /* 0x0000001700187308 */ /* 0x002e640000001000 */
[----:B-1----:R-:W-:-:S06]  /*11ce0*/  IADD3 R24, PT, PT, R24, 0x1ffffffe, RZ ;  /* 0x1ffffffe18187810 */ /* 0x002fcc0007ffe0ff */
[----:B------:R-:W1:Y:S02]  /*11cf0*/  F2I.U64.TRUNC R24, R24 ;  /* 0x0000001800187311 */ /* 0x000e64000020d800 */
[----:B-1----:R-:W-:Y:S01]  /*11d00*/  IMAD.WIDE.U32 R26, R24, R14, RZ ;  /* 0x0000000e181a7225 */ /* 0x002fe200078e00ff */
[----:B------:R-:W-:-:S03]  /*11d10*/  MOV R29, R24 ;  /* 0x00000018001d7202 */ /* 0x000fc60000000f00 */
[----:B------:R-:W-:Y:S01]  /*11d20*/  IMAD R21, R24, R3, R27 ;  /* 0x0000000318157224 */ /* 0x000fe200078e021b */
[----:B------:R-:W-:-:S03]  /*11d30*/  IADD3 R27, P0, PT, RZ, -R26, RZ ;  /* 0x8000001aff1b7210 */ /* 0x000fc60007f1e0ff */
[----:B------:R-:W-:Y:S02]  /*11d40*/  IMAD R21, R25, R14, R21 ;  /* 0x0000000e19157224 */ /* 0x000fe400078e0215 */
[----:B------:R-:W-:-:S04]  /*11d50*/  IMAD.HI.U32 R28, R24, R27, RZ ;  /* 0x0000001b181c7227 */ /* 0x000fc800078e00ff */
[----:B------:R-:W-:-:S04]  /*11d60*/  IMAD.X R21, RZ, RZ, ~R21, P0 ;  /* 0x000000ffff157224 */ /* 0x000fc800000e0e15 */
[----:B------:R-:W-:-:S04]  /*11d70*/  IMAD.WIDE.U32 R28, P3, R24, R21, R28 ;  /* 0x00000015181c7225 */ /* 0x000fc8000786001c */
[C---:B------:R-:W-:Y:S02]  /*11d80*/  IMAD R26, R25.reuse, R21, RZ ;  /* 0x00000015191a7224 */ /* 0x040fe400078e02ff */
[----:B------:R-:W-:-:S04]  /*11d90*/  IMAD.HI.U32 R27, P1, R25, R27, R28 ;  /* 0x0000001b191b7227 */ /* 0x000fc8000782001c */
[----:B------:R-:W-:Y:S01]  /*11da0*/  IMAD.HI.U32 R21, R25, R21, RZ ;  /* 0x0000001519157227 */ /* 0x000fe200078e00ff */
[----:B------:R-:W-:-:S03]  /*11db0*/  IADD3 R27, P0, PT, R26, R27, RZ ;  /* 0x0000001b1a1b7210 */ /* 0x000fc60007f1e0ff */
[----:B------:R-:W-:Y:S02]  /*11dc0*/  IMAD.X R24, R21, 0x1, R25, P3 ;  /* 0x0000000115187824 */ /* 0x000fe400018e0619 */
[----:B------:R-:W-:-:S03]  /*11dd0*/  IMAD.WIDE.U32 R28, R27, R14, RZ ;  /* 0x0000000e1b1c7225 */ /* 0x000fc600078e00ff */
[----:B------:R-:W-:Y:S01]  /*11de0*/  IADD3.X R24, PT, PT, RZ, RZ, R24, P0, P1 ;  /* 0x000000ffff187210 */ /* 0x000fe200007e2418 */
[----:B------:R-:W-:Y:S01]  /*11df0*/  IMAD R21, R27, R3, R29 ;  /* 0x000000031b157224 */ /* 0x000fe200078e021d */
[----:B------:R-:W-:-:S03]  /*11e00*/  IADD3 R23, P0, PT, RZ, -R28, RZ ;  /* 0x8000001cff177210 */ /* 0x000fc60007f1e0ff */
[----:B------:R-:W-:Y:S02]  /*11e10*/  IMAD R21, R24, R14, R21 ;  /* 0x0000000e18157224 */ /* 0x000fe400078e0215 */
[----:B------:R-:W-:-:S03]  /*11e20*/  IMAD.HI.U32 R26, R27, R23, RZ ;  /* 0x000000171b1a7227 */ /* 0x000fc600078e00ff */
[----:B------:R-:W-:-:S05]  /*11e30*/  IADD3.X R21, PT, PT, RZ, ~R21, RZ, P0, !PT ;  /* 0x80000015ff157210 */ /* 0x000fca00007fe4ff */
[----:B------:R-:W-:-:S04]  /*11e40*/  IMAD.WIDE.U32 R26, P3, R27, R21, R26 ;  /* 0x000000151b1a7225 */ /* 0x000fc8000786001a */
[C---:B------:R-:W-:Y:S02]  /*11e50*/  IMAD R25, R24.reuse, R21, RZ ;  /* 0x0000001518197224 */ /* 0x040fe400078e02ff */
[----:B------:R-:W-:-:S04]  /*11e60*/  IMAD.HI.U32 R26, P1, R24, R23, R26 ;  /* 0x00000017181a7227 */ /* 0x000fc8000782001a */
[----:B------:R-:W-:Y:S01]  /*11e70*/  IMAD.HI.U32 R21, R24, R21, RZ ;  /* 0x0000001518157227 */ /* 0x000fe200078e00ff */
[----:B------:R-:W-:-:S03]  /*11e80*/  IADD3 R25, P0, PT, R25, R26, RZ ;  /* 0x0000001a19197210 */ /* 0x000fc60007f1e0ff */
[----:B------:R-:W-:Y:S01]  /*11e90*/  IMAD.MOV.U32 R27, RZ, RZ, RZ ;  /* 0x000000ffff1b7224 */ /* 0x000fe200078e00ff */
[----:B------:R-:W-:Y:S01]  /*11ea0*/  IADD3.X R21, PT, PT, R21, R24, RZ, P3, !PT ;  /* 0x0000001815157210 */ /* 0x000fe20001ffe4ff */
[----:B------:R-:W-:-:S03]  /*11eb0*/  IMAD.HI.U32 R26, R25, R15, RZ ;  /* 0x0000000f191a7227 */ /* 0x000fc600078e00ff */
[----:B------:R-:W-:Y:S01]  /*11ec0*/  IADD3.X R21, PT, PT, RZ, RZ, R21, P0, P1 ;  /* 0x000000ffff157210 */ /* 0x000fe200007e2415 */
[----:B------:R-:W-:-:S04]  /*11ed0*/  IMAD.WIDE.U32 R24, R25, R22, R26 ;  /* 0x0000001619187225 */ /* 0x000fc800078e001a */
[C---:B------:R-:W-:Y:S02]  /*11ee0*/  IMAD R26, R21.reuse, R22, RZ ;  /* 0x00000016151a7224 */ /* 0x040fe400078e02ff */
[----:B------:R-:W-:-:S04]  /*11ef0*/  IMAD.HI.U32 R23, P1, R21, R15, R24 ;  /* 0x0000000f15177227 */ /* 0x000fc80007820018 */
[----:B------:R-:W-:Y:S01]  /*11f00*/  IMAD.HI.U32 R21, R21, R22, RZ ;  /* 0x0000001615157227 */ /* 0x000fe200078e00ff */
[----:B------:R-:W-:-:S04]  /*11f10*/  IADD3 R26, P0, PT, R26, R23, RZ ;  /* 0x000000171a1a7210 */ /* 0x000fc80007f1e0ff */
[----:B------:R-:W-:Y:S01]  /*11f20*/  IADD3.X R21, PT, PT, R21, RZ, RZ, P1, !PT ;  /* 0x000000ff15157210 */ /* 0x000fe20000ffe4ff */
[C---:B------:R-:W-:Y:S01]  /*11f30*/  IMAD.WIDE.U32 R28, R26.reuse, R14, RZ ;  /* 0x0000000e1a1c7225 */ /* 0x040fe200078e00ff */
[C---:B------:R-:W-:Y:S02]  /*11f40*/  IADD3 R25, PT, PT, R26.reuse, 0x1, RZ ;  /* 0x000000011a197810 */ /* 0x040fe40007ffe0ff */
[----:B------:R-:W-:Y:S01]  /*11f50*/  IADD3.X R24, PT, PT, RZ, R21, RZ, P0, !PT ;  /* 0x00000015ff187210 */ /* 0x000fe200007fe4ff */
[----:B------:R-:W-:Y:S01]  /*11f60*/  IMAD R23, R26, R3, R29 ;  /* 0x000000031a177224 */ /* 0x000fe200078e021d */
[----:B------:R-:W-:-:S03]  /*11f70*/  IADD3 R21, P0, PT, -R28, R15, RZ ;  /* 0x0000000f1c157210 */ /* 0x000fc60007f1e1ff */
[-C--:B------:R-:W-:Y:S01]  /*11f80*/  IMAD R23, R24, R14.reuse, R23 ;  /* 0x0000000e18177224 */ /* 0x080fe200078e0217 */
[----:B------:R-:W-:Y:S02]  /*11f90*/  ISETP.GE.U32.AND P3, PT, R21, R14, PT ;  /* 0x0000000e1500720c */ /* 0x000fe40003f66070 */
[----:B------:R-:W-:Y:S01]  /*11fa0*/  IADD3 R24, P1, PT, -R14, R21, RZ ;  /* 0x000000150e187210 */ /* 0x000fe20007f3e1ff */
[----:B------:R-:W-:-:S05]  /*11fb0*/  IMAD.X R22, R22, 0x1, ~R23, P0 ;  /* 0x0000000116167824 */ /* 0x000fca00000e0e17 */
[----:B------:R-:W-:Y:S02]  /*11fc0*/  ISETP.GE.U32.AND.EX P0, PT, R22, R3, PT, P3 ;  /* 0x000000031600720c */ /* 0x000fe40003f06130 */
[----:B------:R-:W-:Y:S02]  /*11fd0*/  IADD3.X R23, PT, PT, ~R3, R22, RZ, P1, !PT ;  /* 0x0000001603177210 */ /* 0x000fe40000ffe5ff */
[----:B------:R-:W-:Y:S02]  /*11fe0*/  SEL R21, R24, R21, P0 ;  /* 0x0000001518157207 */ /* 0x000fe40000000000 */
[----:B------:R-:W-:Y:S02]  /*11ff0*/  SEL R25, R25, R26, P0 ;  /* 0x0000001a19197207 */ /* 0x000fe40000000000 */
[----:B------:R-:W-:Y:S01]  /*12000*/  SEL R22, R23, R22, P0 ;  /* 0x0000001617167207 */ /* 0x000fe20000000000 */
[----:B------:R-:W-:Y:S01]  /*12010*/  HFMA2 R23, -RZ, RZ, 0, 0 ;  /* 0x00000000ff177431 */ /* 0x000fe200000001ff */
[----:B------:R-:W-:Y:S01]  /*12020*/  ISETP.GE.U32.AND P1, PT, R21, R14, PT ;  /* 0x0000000e1500720c */ /* 0x000fe20003f26070 */
[----:B------:R-:W-:Y:S01]  /*12030*/  VIADD R24, R25, 0x1 ;  /* 0x0000000119187836 */ /* 0x000fe20000000000 */
[----:B------:R-:W-:-:S02]  /*12040*/  ISETP.NE.U32.AND P0, PT, R14, RZ, PT ;  /* 0x000000ff0e00720c */ /* 0x000fc40003f05070 */
[----:B------:R-:W-:Y:S02]  /*12050*/  ISETP.GE.U32.AND.EX P1, PT, R22, R3, PT, P1 ;  /* 0x000000031600720c */ /* 0x000fe40003f26110 */
[----:B------:R-:W-:Y:S02]  /*12060*/  MOV R22, R2 ;  /* 0x0000000200167202 */ /* 0x000fe40000000f00 */
[----:B------:R-:W-:Y:S02]  /*12070*/  ISETP.NE.AND.EX P0, PT, R3, RZ, PT, P0 ;  /* 0x000000ff0300720c */ /* 0x000fe40003f05300 */
[----:B------:R-:W-:-:S04]  /*12080*/  SEL R3, R24, R25, P1 ;  /* 0x0000001918037207 */ /* 0x000fc80000800000 */
[----:B------:R-:W-:Y:S01]  /*12090*/  SEL R3, R3, 0xffffffff, P0 ;  /* 0xffffffff03037807 */ /* 0x000fe20000000000 */
[----:B------:R-:W-:Y:S06]  /*120a0*/  RET.REL.NODEC R22 `(_ZN7cutlass13device_kernelINS_4gemm6kernel13GemmUniversalINS1_17GroupProblemShapeIN4cute5tupleIJiiiEEEEENS1_10collective13CollectiveMmaINS1_40MainloopSm100ArrayTmaUmmaWarpSpecializedILi5ELi8ELi4ENS6_IJNS5_1CILi1EEESD_SD_EEEEENS6_IJNSC_ILi128EEESG_SG_EEENS_12float_e4m3_tEPNS6_IJlSD_NSC_ILi0EEEEEESI_SL_NS5_8TiledMMAINS5_8MMA_AtomIJNS5_10MMA_TraitsINS5_19SM100_MMA_F8F6F4_SSEJSI_SI_fSG_SG_NS5_17integral_constantINS5_4UMMA5MajorELSS_0EEEST_NSQ_INSR_7ScaleInELSU_0EEESV_EEEEEENS5_6LayoutISE_NS6_IJSJ_SJ_SJ_EEEEENS6_IJNS5_10UnderscoreES11_S11_EEEEENS5_13SM90_TMA_LOADENS5_14ComposedLayoutINS5_7SwizzleILi3ELi4ELi3EEENS5_18smem_ptr_flag_bitsILi8EEENSY_INS6_IJNSC_ILi8EEESG_EEENS6_IJSG_SD_EEEEEEEvNS5_8identityES14_S1E_vS1F_EENS_8epilogue10collective18CollectiveEpilogueINS1H_31Sm100PtrArrayTmaWarpSpecializedILi4ELi2ELi32ELb1ELb0EEEJSH_NS6_IJNSY_ISG_SD_EENSY_INSC_ILi32EEESD_EEEEENS_6half_tEPNS6_IJSD_lSJ_EEES1Q_S1S_NS1H_6fusion15FusionCallbacksIS1L_NS1T_17LinearCombinationIS1Q_fS1Q_fLNS_15FloatRoundStyleE2EEESH_S1P_JEEENS5_5SM1004TMEM4LOAD26SM100_TMEM_LOAD_16dp256b4xES14_NS15_IS17_NS18_ILi16EEENSY_INS6_IJNSC_ILi64EEES1A_EEENS6_IJSD_S24_EEEEEEENS5_17SM75_U16x8_LDSM_TENS5_14SM90_TMA_STOREES28_NS5_17SM90_U16x8_STSM_TENS5_39AutoVectorizingCopyWithAssumedAlignmentILi128EEEEEEvvEEEEvNT_6ParamsE) ;  /* 0xfffffedc16d47950 */ /* 0x000fec0003c3ffff */
.L_x_63:
        /* <DEDUP_REMOVED lines=29> */
[----:B------:R-:W-:Y:S02]  /*12280*/  HFMA2 R29, -RZ, RZ, 0, 0 ;  /* 0x00000000ff1d7431 */ /* 0x000fe400000001ff */
[----:B------:R-:W-:Y:S01]  /*12290*/  IMAD.HI.U32 R28, R25, R23, RZ ;  /* 0x00000017191c7227 */ /* 0x000fe200078e00ff */
[----:B------:R-:W-:-:S03]  /*122a0*/  IADD3 R27, P0, PT, R27, R24, RZ ;  /* 0x000000181b1b7210 */ /* 0x000fc60007f1e0ff */
[----:B------:R-:W-:Y:S02]  /*122b0*/  IMAD.X R24, R28, 0x1, R25, P2 ;  /* 0x000000011c187824 */ /* 0x000fe400010e0619 */
        /* <DEDUP_REMOVED lines=8> */
[----:B------:R-:W-:-:S04]  /*12340*/  IMAD.WIDE.U32 R28, R23, R20, RZ ;  /* 0x00000014171c7225 */ /* 0x000fc800078e00ff */
[----:B------:R-:W-:Y:S01]  /*12350*/  IMAD.X R24, RZ, RZ, R24, P0 ;  /* 0x000000ffff187224 */ /* 0x000fe200000e0618 */
[----:B------:R-:W-:Y:S01]  /*12360*/  IADD3 R25, P0, PT, -R28, R22, RZ ;  /* 0x000000161c197210 */ /* 0x000fe20007f1e1ff */
[C---:B------:R-:W-:Y:S02]  /*12370*/  IMAD R27, R23.reuse, R3, R29 ;  /* 0x00000003171b7224 */ /* 0x040fe400078e021d */
[----:B------:R-:W-:Y:S01]  /*12380*/  VIADD R30, R23, 0x1 ;  /* 0x00000001171e7836 */ /* 0x000fe20000000000 */
[-C--:B------:R-:W-:Y:S01]  /*12390*/  ISETP.GE.U32.AND P2, PT, R25, R20.reuse, PT ;  /* 0x000000141900720c */ /* 0x080fe20003f46070 */
[----:B------:R-:W-:Y:S01]  /*123a0*/  IMAD R24, R24, R20, R27 ;  /* 0x0000001418187224 */ /* 0x000fe200078e021b */
[----:B------:R-:W-:-:S04]  /*123b0*/  IADD3 R28, P1, PT, -R20, R25, RZ ;  /* 0x00000019141c7210 */ /* 0x000fc80007f3e1ff */
[----:B------:R-:W-:-:S04]  /*123c0*/  IADD3.X R24, PT, PT, ~R24, R21, RZ, P0, !PT ;  /* 0x0000001518187210 */ /* 0x000fc800007fe5ff */
[----:B------:R-:W-:Y:S02]  /*123d0*/  ISETP.GE.U32.AND.EX P0, PT, R24, R3, PT, P2 ;  /* 0x000000031800720c */ /* 0x000fe40003f06120 */
[-C--:B------:R-:W-:Y:S02]  /*123e0*/  IADD3.X R21, PT, PT, ~R3, R24.reuse, RZ, P1, !PT ;  /* 0x0000001803157210 */ /* 0x080fe40000ffe5ff */
[----:B------:R-:W-:Y:S02]  /*123f0*/  SEL R25, R28, R25, P0 ;  /* 0x000000191c197207 */ /* 0x000fe40000000000 */
[----:B------:R-:W-:Y:S02]  /*12400*/  SEL R24, R21, R24, P0 ;  /* 0x0000001815187207 */ /* 0x000fe40000000000 */
[----:B------:R-:W-:Y:S02]  /*12410*/  SEL R30, R30, R23, P0 ;  /* 0x000000171e1e7207 */ /* 0x000fe40000000000 */
[----:B------:R-:W-:-:S02]  /*12420*/  ISETP.GE.U32.AND P1, PT, R25, R20, PT ;  /* 0x000000141900720c */ /* 0x000fc40003f26070 */
[----:B------:R-:W-:Y:S02]  /*12430*/  ISETP.NE.U32.AND P0, PT, R20, RZ, PT ;  /* 0x000000ff1400720c */ /* 0x000fe40003f05070 */
[----:B------:R-:W-:Y:S02]  /*12440*/  IADD3 R21, PT, PT, R30, 0x1, RZ ;  /* 0x000000011e157810 */ /* 0x000fe40007ffe0ff */
[----:B------:R-:W-:Y:S02]  /*12450*/  ISETP.GE.U32.AND.EX P1, PT, R24, R3, PT, P1 ;  /* 0x000000031800720c */ /* 0x000fe40003f26110 */
[----:B------:R-:W-:Y:S02]  /*12460*/  ISETP.NE.AND.EX P0, PT, R3, RZ, PT, P0 ;  /* 0x000000ff0300720c */ /* 0x000fe40003f05300 */
[----:B------:R-:W-:Y:S02]  /*12470*/  MOV R3, 0x0 ;  /* 0x0000000000037802 */ /* 0x000fe40000000f00 */
[----:B------:R-:W-:-:S04]  /*12480*/  SEL R21, R21, R30, P1 ;  /* 0x0000001e15157207 */ /* 0x000fc80000800000 */
[----:B------:R-:W-:Y:S01]  /*12490*/  SEL R21, R21, 0xffffffff, P0 ;  /* 0xffffffff15157807 */ /* 0x000fe20000000000 */
[----:B------:R-:W-:Y:S06]  /*124a0*/  RET.REL.NODEC R2 `(_ZN7cutlass13device_kernelINS_4gemm6kernel13GemmUniversalINS1_17GroupProblemShapeIN4cute5tupleIJiiiEEEEENS1_10collective13CollectiveMmaINS1_40MainloopSm100ArrayTmaUmmaWarpSpecializedILi5ELi8ELi4ENS6_IJNS5_1CILi1EEESD_SD_EEEEENS6_IJNSC_ILi128EEESG_SG_EEENS_12float_e4m3_tEPNS6_IJlSD_NSC_ILi0EEEEEESI_SL_NS5_8TiledMMAINS5_8MMA_AtomIJNS5_10MMA_TraitsINS5_19SM100_MMA_F8F6F4_SSEJSI_SI_fSG_SG_NS5_17integral_constantINS5_4UMMA5MajorELSS_0EEEST_NSQ_INSR_7ScaleInELSU_0EEESV_EEEEEENS5_6LayoutISE_NS6_IJSJ_SJ_SJ_EEEEENS6_IJNS5_10UnderscoreES11_S11_EEEEENS5_13SM90_TMA_LOADENS5_14ComposedLayoutINS5_7SwizzleILi3ELi4ELi3EEENS5_18smem_ptr_flag_bitsILi8EEENSY_INS6_IJNSC_ILi8EEESG_EEENS6_IJSG_SD_EEEEEEEvNS5_8identityES14_S1E_vS1F_EENS_8epilogue10collective18CollectiveEpilogueINS1H_31Sm100PtrArrayTmaWarpSpecializedILi4ELi2ELi32ELb1ELb0EEEJSH_NS6_IJNSY_ISG_SD_EENSY_INSC_ILi32EEESD_EEEEENS_6half_tEPNS6_IJSD_lSJ_EEES1Q_S1S_NS1H_6fusion15FusionCallbacksIS1L_NS1T_17LinearCombinationIS1Q_fS1Q_fLNS_15FloatRoundStyleE2EEESH_S1P_JEEENS5_5SM1004TMEM4LOAD26SM100_TMEM_LOAD_16dp256b4xES14_NS15_IS17_NS18_ILi16EEENSY_INS6_IJNSC_ILi64EEES1A_EEENS6_IJSD_S24_EEEEEEENS5_17SM75_U16x8_LDSM_TENS5_14SM90_TMA_STOREES28_NS5_17SM90_U16x8_STSM_TENS5_39AutoVectorizingCopyWithAssumedAlignmentILi128EEEEEEvvEEEEvNT_6ParamsE) ;  /* 0xfffffed802d47950 */ /* 0x000fec0003c3ffff */
.L_x_280:
[----:B------:R-:W-:-:S00]  /*124b0*/  BRA `(.L_x_280) ;  /* 0xfffffffc00fc7947 */ /* 0x000fc0000383ffff */
[----:B------:R-:W-:-:S00]  /*124c0*/  NOP ;  /* 0x0000000000007918 */ /* 0x000fc00000000000 */
        /* <DEDUP_REMOVED lines=11> */
.L_x_292:


//--------------------- .nv.global.init           --------------------------
	.section	.nv.global.init,"aw",@progbits
.nv.global.init:
	.type		$str$26,@object
	.size		$str$26,($str$27 - $str$26)
$str$26:
        /*0000*/ 	.byte	0x28, 0x61, 0x64, 0x64, 0x72, 0x65, 0x73, 0x73, 0x20, 0x26, 0x20, 0x6d, 0x61, 0x73, 0x6b, 0x29
        /*0010*/ 	.byte	0x20, 0x3d, 0x3d, 0x20, 0x30, 0x00
	.type		$str$27,@object
	.size		$str$27,($str$25 - $str$27)
$str$27:
        /*0016*/ 	.byte	0x2f, 0x74, 0x6d, 0x70, 0x2f, 0x63, 0x75, 0x74, 0x6c, 0x61, 0x73, 0x73, 0x5f, 0x73, 0x77, 0x65
        /*0026*/ 	.byte	0x65, 0x70, 0x5f, 0x73, 0x72, 0x63, 0x2f, 0x69, 0x6e, 0x63, 0x6c, 0x75, 0x64, 0x65, 0x2f, 0x63
        /*0036*/ 	.byte	0x75, 0x74, 0x65, 0x2f, 0x70, 0x6f, 0x69, 0x6e, 0x74, 0x65, 0x72, 0x5f, 0x66, 0x6c, 0x61, 0x67
        /*0046*/ 	.byte	0x67, 0x65, 0x64, 0x2e, 0x68, 0x70, 0x70, 0x00
	.type		$str$25,@object
	.size		$str$25,($str$24 - $str$25)
$str$25:
        /*004e*/ 	.byte	0x2f, 0x74, 0x6d, 0x70, 0x2f, 0x63, 0x75, 0x74, 0x6c, 0x61, 0x73, 0x73, 0x5f, 0x73, 0x77, 0x65
        /*005e*/ 	.byte	0x65, 0x70, 0x5f, 0x73, 0x72, 0x63, 0x2f, 0x69, 0x6e, 0x63, 0x6c, 0x75, 0x64, 0x65, 0x2f, 0x63
        /*006e*/ 	.byte	0x75, 0x74, 0x65, 0x2f, 0x61, 0x74, 0x6f, 0x6d, 0x2f, 0x63, 0x6f, 0x70, 0x79, 0x5f, 0x74, 0x72
        /*007e*/ 	.byte	0x61, 0x69, 0x74, 0x73, 0x5f, 0x73, 0x6d, 0x31, 0x30, 0x30, 0x2e, 0x68, 0x70, 0x70, 0x00
	.type		$str$24,@object
	.size		$str$24,(__unnamed_1 - $str$24)
$str$24:
        /*008d*/ 	.byte	0x28, 0x28, 0x75, 0x69, 0x6e, 0x74, 0x33, 0x32, 0x5f, 0x74, 0x28, 0x74, 0x68, 0x72, 0x65, 0x61
        /*009d*/ 	.byte	0x64, 0x49, 0x64, 0x78, 0x2e, 0x78, 0x29, 0x20, 0x2f, 0x20, 0x33, 0x32, 0x29, 0x20, 0x25, 0x20
        /*00ad*/ 	.byte	0x34, 0x29, 0x20, 0x3d, 0x3d, 0x20, 0x28, 0x28, 0x28, 0x74, 0x6d, 0x65, 0x6d, 0x5f, 0x61, 0x64
        /*00bd*/ 	.byte	0x64, 0x72, 0x20, 0x3e, 0x3e, 0x20, 0x31, 0x36, 0x29, 0x20, 0x2f, 0x20, 0x33, 0x32, 0x29, 0x20
        /*00cd*/ 	.byte	0x25, 0x20, 0x34, 0x29, 0x00
	.type		__unnamed_1,@object
	.size		__unnamed_1,(__unnamed_2 - __unnamed_1)
__unnamed_1:
        /*00d2*/ 	.byte	0x61, 0x75, 0x74, 0x6f, 0x20, 0x63, 0x75, 0x74, 0x65, 0x3a, 0x3a, 0x61, 0x73, 0x5f, 0x70, 0x6f
        /* <DEDUP_REMOVED lines=24> */
        /*0262*/ 	.byte	0x39, 0x36, 0x3e, 0x3e, 0x3e, 0x3e, 0x5d, 0x00
	.type		__unnamed_2,@object
	.size		__unnamed_2,(.L_2 - __unnamed_2)
__unnamed_2:
        /* <DEDUP_REMOVED lines=42> */
        /*050a*/ 	.byte	0x3e, 0x5d, 0x00
.L_2:


//--------------------- .nv.shared._ZN7cutlass13device_kernelINS_4gemm6kernel13GemmUniversalINS1_17GroupProblemShapeIN4cute5tupleIJiiiEEEEENS1_10collective13CollectiveMmaINS1_40MainloopSm100ArrayTmaUmmaWarpSpecializedILi5ELi8ELi4ENS6_IJNS5_1CILi1EEESD_SD_EEEEENS6_IJNSC_ILi128EEESG_SG_EEENS_12float_e4m3_tEPNS6_IJlSD_NSC_ILi0EEEEEESI_SL_NS5_8TiledMMAINS5_8MMA_AtomIJNS5_10MMA_TraitsINS5_19SM100_MMA_F8F6F4_SSEJSI_SI_fSG_SG_NS5_17integral_constantINS5_4UMMA5MajorELSS_0EEEST_NSQ_INSR_7ScaleInELSU_0EEESV_EEEEEENS5_6LayoutISE_NS6_IJSJ_SJ_SJ_EEEEENS6_IJNS5_10UnderscoreES11_S11_EEEEENS5_13SM90_TMA_LOADENS5_14ComposedLayoutINS5_7SwizzleILi3ELi4ELi3EEENS5_18smem_ptr_flag_bitsILi8EEENSY_INS6_IJNSC_ILi8EEESG_EEENS6_IJSG_SD_EEEEEEEvNS5_8identityES14_S1E_vS1F_EENS_8epilogue10collective18CollectiveEpilogueINS1H_31Sm100PtrArrayTmaWarpSpecializedILi4ELi2ELi32ELb1ELb0EEEJSH_NS6_IJNSY_ISG_SD_EENSY_INSC_ILi32EEESD_EEEEENS_6half_tEPNS6_IJSD_lSJ_EEES1Q_S1S_NS1H_6fusion15FusionCallbacksIS1L_NS1T_17LinearCombinationIS1Q_fS1Q_fLNS_15FloatRoundStyleE2EEESH_S1P_JEEENS5_5SM1004TMEM4LOAD26SM100_TMEM_LOAD_16dp256b4xES14_NS15_IS17_NS18_ILi16EEENSY_INS6_IJNSC_ILi64EEES1A_EEENS6_IJSD_S24_EEEEEEENS5_17SM75_U16x8_LDSM_TENS5_14SM90_TMA_STOREES28_NS5_17SM90_U16x8_STSM_TENS5_39AutoVectorizingCopyWithAssumedAlignmentILi128EEEEEEvvEEEEvNT_6ParamsE --------------------------
	.section	.nv.shared._ZN7cutlass13device_kernelINS_4gemm6kernel13GemmUniversalINS1_17GroupProblemShapeIN4cute5tupleIJiiiEEEEENS1_10collective13CollectiveMmaINS1_40MainloopSm100ArrayTmaUmmaWarpSpecializedILi5ELi8ELi4ENS6_IJNS5_1CILi1EEESD_SD_EEEEENS6_IJNSC_ILi128EEESG_SG_EEENS_12float_e4m3_tEPNS6_IJlSD_NSC_ILi0EEEEEESI_SL_NS5_8TiledMMAINS5_8MMA_AtomIJNS5_10MMA_TraitsINS5_19SM100_MMA_F8F6F4_SSEJSI_SI_fSG_SG_NS5_17integral_constantINS5_4UMMA5MajorELSS_0EEEST_NSQ_INSR_7ScaleInELSU_0EEESV_EEEEEENS5_6LayoutISE_NS6_IJSJ_SJ_SJ_EEEEENS6_IJNS5_10UnderscoreES11_S11_EEEEENS5_13SM90_TMA_LOADENS5_14ComposedLayoutINS5_7SwizzleILi3ELi4ELi3EEENS5_18smem_ptr_flag_bitsILi8EEENSY_INS6_IJNSC_ILi8EEESG_EEENS6_IJSG_SD_EEEEEEEvNS5_8identityES14_S1E_vS1F_EENS_8epilogue10collective18CollectiveEpilogueINS1H_31Sm100PtrArrayTmaWarpSpecializedILi4ELi2ELi32ELb1ELb0EEEJSH_NS6_IJNSY_ISG_SD_EENSY_INSC_ILi32EEESD_EEEEENS_6half_tEPNS6_IJSD_lSJ_EEES1Q_S1S_NS1H_6fusion15FusionCallbacksIS1L_NS1T_17LinearCombinationIS1Q_fS1Q_fLNS_15FloatRoundStyleE2EEESH_S1P_JEEENS5_5SM1004TMEM4LOAD26SM100_TMEM_LOAD_16dp256b4xES14_NS15_IS17_NS18_ILi16EEENSY_INS6_IJNSC_ILi64EEES1A_EEENS6_IJSD_S24_EEEEEEENS5_17SM75_U16x8_LDSM_TENS5_14SM90_TMA_STOREES28_NS5_17SM90_U16x8_STSM_TENS5_39AutoVectorizingCopyWithAssumedAlignmentILi128EEEEEEvvEEEEvNT_6ParamsE,"aw",@nobits
	.sectionflags	@""
	.align	16
	.zero		1024


//--------------------- .nv.shared.reserved.0     --------------------------
	.section	.nv.shared.reserved.0,"aw",@nobits
	.weak		__nv_reservedSMEM_offset_0_alias
	.size		__nv_reservedSMEM_offset_0_alias, 0, 64
	.other		__nv_reservedSMEM_offset_0_alias,@"STO_CUDA_RESERVED_SHARED STV_DEFAULT"
__nv_reservedSMEM_offset_0_alias:
	.zero		0
.nv.shared.reserved.0:
	.zero		64
	.weak		__nv_reservedSMEM_tcgen05_partition
	.type		__nv_reservedSMEM_tcgen05_partition,@object
	.size		__nv_reservedSMEM_tcgen05_partition,(.L_0 - __nv_reservedSMEM_tcgen05_partition)
__nv_reservedSMEM_tcgen05_partition:
	.zero		32
.L_0:


//--------------------- .nv.global                --------------------------
	.section	.nv.global,"aw",@nobits
.nv.global:
	.type		_ZN39_INTERNAL_e1adcfbd_4_k_cu_1f9696e2_28014cute1_E,@object
	.size		_ZN39_INTERNAL_e1adcfbd_4_k_cu_1f9696e2_28014cute1_E,(_ZN39_INTERNAL_e1adcfbd_4_k_cu_1f9696e2_28014cuda3std3__45__cpo6cbeginE - _ZN39_INTERNAL_e1adcfbd_4_k_cu_1f9696e2_28014cute1_E)
_ZN39_INTERNAL_e1adcfbd_4_k_cu_1f9696e2_28014cute1_E:
	.zero		1
	.type		_ZN39_INTERNAL_e1adcfbd_4_k_cu_1f9696e2_28014cuda3std3__45__cpo6cbeginE,@object
	.size		_ZN39_INTERNAL_e1adcfbd_4_k_cu_1f9696e2_28014cuda3std3__45__cpo6cbeginE,(_ZN39_INTERNAL_e1adcfbd_4_k_cu_1f9696e2_28014cuda3std3__48in_placeE - _ZN39_INTERNAL_e1adcfbd_4_k_cu_1f9696e2_28014cuda3std3__45__cpo6cbeginE)
_ZN39_INTERNAL_e1adcfbd_4_k_cu_1f9696e2_28014cuda3std3__45__cpo6cbeginE:
	.zero		1
	.type		_ZN39_INTERNAL_e1adcfbd_4_k_cu_1f9696e2_28014cuda3std3__48in_placeE,@object
	.size		_ZN39_INTERNAL_e1adcfbd_4_k_cu_1f9696e2_28014cuda3std3__48in_placeE,(_ZN39_INTERNAL_e1adcfbd_4_k_cu_1f9696e2_28014cuda3std6ranges3__45__cpo9iter_moveE - _ZN39_INTERNAL_e1adcfbd_4_k_cu_1f9696e2_28014cuda3std3__48in_placeE)
_ZN39_INTERNAL_e1adcfbd_4_k_cu_1f9696e2_28014cuda3std3__48in_placeE:
	.zero		1
	.type		_ZN39_INTERNAL_e1adcfbd_4_k_cu_1f9696e2_28014cuda3std6ranges3__45__cpo9iter_moveE,@object
	.size		_ZN39_INTERNAL_e1adcfbd_4_k_cu_1f9696e2_28014cuda3std6ranges3__45__cpo9iter_moveE,(_ZN39_INTERNAL_e1adcfbd_4_k_cu_1f9696e2_28014cuda3std3__45__cpo5beginE - _ZN39_INTERNAL_e1adcfbd_4_k_cu_1f9696e2_28014cuda3std6ranges3__45__cpo9iter_moveE)
_ZN39_INTERNAL_e1adcfbd_4_k_cu_1f9696e2_28014cuda3std6ranges3__45__cpo9iter_moveE:
	.zero		1
	.type		_ZN39_INTERNAL_e1adcfbd_4_k_cu_1f9696e2_28014cuda3std3__45__cpo5beginE,@object
	.size		_ZN39_INTERNAL_e1adcfbd_4_k_cu_1f9696e2_28014cuda3std3__45__cpo5beginE,(_ZN39_INTERNAL_e1adcfbd_4_k_cu_1f9696e2_28014cuda3std3__441_GLOBAL__N__e1adcfbd_4_k_cu_1f9696e2_28016ignoreE - _ZN39_INTERNAL_e1adcfbd_4_k_cu_1f9696e2_28014cuda3std3__45__cpo5beginE)
_ZN39_INTERNAL_e1adcfbd_4_k_cu_1f9696e2_28014cuda3std3__45__cpo5beginE:
	.zero		1
	.type		_ZN39_INTERNAL_e1adcfbd_4_k_cu_1f9696e2_28014cuda3std3__441_GLOBAL__N__e1adcfbd_4_k_cu_1f9696e2_28016ignoreE,@object
	.size		_ZN39_INTERNAL_e1adcfbd_4_k_cu_1f9696e2_28014cuda3std3__441_GLOBAL__N__e1adcfbd_4_k_cu_1f9696e2_28016ignoreE,(_ZN39_INTERNAL_e1adcfbd_4_k_cu_1f9696e2_28014cute7productE - _ZN39_INTERNAL_e1adcfbd_4_k_cu_1f9696e2_28014cuda3std3__441_GLOBAL__N__e1adcfbd_4_k_cu_1f9696e2_28016ignoreE)
_ZN39_INTERNAL_e1adcfbd_4_k_cu_1f9696e2_28014cuda3std3__441_GLOBAL__N__e1adcfbd_4_k_cu_1f9696e2_28016ignoreE:
	.zero		1
	.type		_ZN39_INTERNAL_e1adcfbd_4_k_cu_1f9696e2_28014cute7productE,@object
	.size		_ZN39_INTERNAL_e1adcfbd_4_k_cu_1f9696e2_28014cute7productE,(_ZN39_INTERNAL_e1adcfbd_4_k_cu_1f9696e2_28014cuda3std3__45__cpo3endE - _ZN39_INTERNAL_e1adcfbd_4_k_cu_1f9696e2_28014cute7productE)
_ZN39_INTERNAL_e1adcfbd_4_k_cu_1f9696e2_28014cute7productE:
	.zero		1
	.type		_ZN39_INTERNAL_e1adcfbd_4_k_cu_1f9696e2_28014cuda3std3__45__cpo3endE,@object
	.size		_ZN39_INTERNAL_e1adcfbd_4_k_cu_1f9696e2_28014cuda3std3__45__cpo3endE,(_ZN39_INTERNAL_e1adcfbd_4_k_cu_1f9696e2_28014cuda3std3__419piecewise_constructE - _ZN39_INTERNAL_e1adcfbd_4_k_cu_1f9696e2_28014cuda3std3__45__cpo3endE)
_ZN39_INTERNAL_e1adcfbd_4_k_cu_1f9696e2_28014cuda3std3__45__cpo3endE:
	.zero		1
	.type		_ZN39_INTERNAL_e1adcfbd_4_k_cu_1f9696e2_28014cuda3std3__419piecewise_constructE,@object
	.size		_ZN39_INTERNAL_e1adcfbd_4_k_cu_1f9696e2_28014cuda3std3__419piecewise_constructE,(_ZN39_INTERNAL_e1adcfbd_4_k_cu_1f9696e2_28014cuda3std3__45__cpo4cendE - _ZN39_INTERNAL_e1adcfbd_4_k_cu_1f9696e2_28014cuda3std3__419piecewise_constructE)
_ZN39_INTERNAL_e1adcfbd_4_k_cu_1f9696e2_28014cuda3std3__419piecewise_constructE:
	.zero		1
	.type		_ZN39_INTERNAL_e1adcfbd_4_k_cu_1f9696e2_28014cuda3std3__45__cpo4cendE,@object
	.size		_ZN39_INTERNAL_e1adcfbd_4_k_cu_1f9696e2_28014cuda3std3__45__cpo4cendE,(_ZN39_INTERNAL_e1adcfbd_4_k_cu_1f9696e2_28014cuda3std6ranges3__45__cpo4swapE - _ZN39_INTERNAL_e1adcfbd_4_k_cu_1f9696e2_28014cuda3std3__45__cpo4cendE)
_ZN39_INTERNAL_e1adcfbd_4_k_cu_1f9696e2_28014cuda3std3__45__cpo4cendE:
	.zero		1
	.type		_ZN39_INTERNAL_e1adcfbd_4_k_cu_1f9696e2_28014cuda3std6ranges3__45__cpo4swapE,@object
	.size		_ZN39_INTERNAL_e1adcfbd_4_k_cu_1f9696e2_28014cuda3std6ranges3__45__cpo4swapE,(.L_10 - _ZN39_INTERNAL_e1adcfbd_4_k_cu_1f9696e2_28014cuda3std6ranges3__45__cpo4swapE)
_ZN39_INTERNAL_e1adcfbd_4_k_cu_1f9696e2_28014cuda3std6ranges3__45__cpo4swapE:
	.zero		1
.L_10:


//--------------------- .nv.constant0._ZN7cutlass13device_kernelINS_4gemm6kernel13GemmUniversalINS1_17GroupProblemShapeIN4cute5tupleIJiiiEEEEENS1_10collective13CollectiveMmaINS1_40MainloopSm100ArrayTmaUmmaWarpSpecializedILi5ELi8ELi4ENS6_IJNS5_1CILi1EEESD_SD_EEEEENS6_IJNSC_ILi128EEESG_SG_EEENS_12float_e4m3_tEPNS6_IJlSD_NSC_ILi0EEEEEESI_SL_NS5_8TiledMMAINS5_8MMA_AtomIJNS5_10MMA_TraitsINS5_19SM100_MMA_F8F6F4_SSEJSI_SI_fSG_SG_NS5_17integral_constantINS5_4UMMA5MajorELSS_0EEEST_NSQ_INSR_7ScaleInELSU_0EEESV_EEEEEENS5_6LayoutISE_NS6_IJSJ_SJ_SJ_EEEEENS6_IJNS5_10UnderscoreES11_S11_EEEEENS5_13SM90_TMA_LOADENS5_14ComposedLayoutINS5_7SwizzleILi3ELi4ELi3EEENS5_18smem_ptr_flag_bitsILi8EEENSY_INS6_IJNSC_ILi8EEESG_EEENS6_IJSG_SD_EEEEEEEvNS5_8identityES14_S1E_vS1F_EENS_8epilogue10collective18CollectiveEpilogueINS1H_31Sm100PtrArrayTmaWarpSpecializedILi4ELi2ELi32ELb1ELb0EEEJSH_NS6_IJNSY_ISG_SD_EENSY_INSC_ILi32EEESD_EEEEENS_6half_tEPNS6_IJSD_lSJ_EEES1Q_S1S_NS1H_6fusion15FusionCallbacksIS1L_NS1T_17LinearCombinationIS1Q_fS1Q_fLNS_15FloatRoundStyleE2EEESH_S1P_JEEENS5_5SM1004TMEM4LOAD26SM100_TMEM_LOAD_16dp256b4xES14_NS15_IS17_NS18_ILi16EEENSY_INS6_IJNSC_ILi64EEES1A_EEENS6_IJSD_S24_EEEEEEENS5_17SM75_U16x8_LDSM_TENS5_14SM90_TMA_STOREES28_NS5_17SM90_U16x8_STSM_TENS5_39AutoVectorizingCopyWithAssumedAlignmentILi128EEEEEEvvEEEEvNT_6ParamsE --------------------------
	.section	.nv.constant0._ZN7cutlass13device_kernelINS_4gemm6kernel13GemmUniversalINS1_17GroupProblemShapeIN4cute5tupleIJiiiEEEEENS1_10collective13CollectiveMmaINS1_40MainloopSm100ArrayTmaUmmaWarpSpecializedILi5ELi8ELi4ENS6_IJNS5_1CILi1EEESD_SD_EEEEENS6_IJNSC_ILi128EEESG_SG_EEENS_12float_e4m3_tEPNS6_IJlSD_NSC_ILi0EEEEEESI_SL_NS5_8TiledMMAINS5_8MMA_AtomIJNS5_10MMA_TraitsINS5_19SM100_MMA_F8F6F4_SSEJSI_SI_fSG_SG_NS5_17integral_constantINS5_4UMMA5MajorELSS_0EEEST_NSQ_INSR_7ScaleInELSU_0EEESV_EEEEEENS5_6LayoutISE_NS6_IJSJ_SJ_SJ_EEEEENS6_IJNS5_10UnderscoreES11_S11_EEEEENS5_13SM90_TMA_LOADENS5_14ComposedLayoutINS5_7SwizzleILi3ELi4ELi3EEENS5_18smem_ptr_flag_bitsILi8EEENSY_INS6_IJNSC_ILi8EEESG_EEENS6_IJSG_SD_EEEEEEEvNS5_8identityES14_S1E_vS1F_EENS_8epilogue10collective18CollectiveEpilogueINS1H_31Sm100PtrArrayTmaWarpSpecializedILi4ELi2ELi32ELb1ELb0EEEJSH_NS6_IJNSY_ISG_SD_EENSY_INSC_ILi32EEESD_EEEEENS_6half_tEPNS6_IJSD_lSJ_EEES1Q_S1S_NS1H_6fusion15FusionCallbacksIS1L_NS1T_17LinearCombinationIS1Q_fS1Q_fLNS_15FloatRoundStyleE2EEESH_S1P_JEEENS5_5SM1004TMEM4LOAD26SM100_TMEM_LOAD_16dp256b4xES14_NS15_IS17_NS18_ILi16EEENSY_INS6_IJNSC_ILi64EEES1A_EEENS6_IJSD_S24_EEEEEEENS5_17SM75_U16x8_LDSM_TENS5_14SM90_TMA_STOREES28_NS5_17SM90_U16x8_STSM_TENS5_39AutoVectorizingCopyWithAssumedAlignmentILi128EEEEEEvvEEEEvNT_6ParamsE,"a",@progbits
	.sectionflags	@""
	.align	4
.nv.constant0._ZN7cutlass13device_kernelINS_4gemm6kernel13GemmUniversalINS1_17GroupProblemShapeIN4cute5tupleIJiiiEEEEENS1_10collective13CollectiveMmaINS1_40MainloopSm100ArrayTmaUmmaWarpSpecializedILi5ELi8ELi4ENS6_IJNS5_1CILi1EEESD_SD_EEEEENS6_IJNSC_ILi128EEESG_SG_EEENS_12float_e4m3_tEPNS6_IJlSD_NSC_ILi0EEEEEESI_SL_NS5_8TiledMMAINS5_8MMA_AtomIJNS5_10MMA_TraitsINS5_19SM100_MMA_F8F6F4_SSEJSI_SI_fSG_SG_NS5_17integral_constantINS5_4UMMA5MajorELSS_0EEEST_NSQ_INSR_7ScaleInELSU_0EEESV_EEEEEENS5_6LayoutISE_NS6_IJSJ_SJ_SJ_EEEEENS6_IJNS5_10UnderscoreES11_S11_EEEEENS5_13SM90_TMA_LOADENS5_14ComposedLayoutINS5_7SwizzleILi3ELi4ELi3EEENS5_18smem_ptr_flag_bitsILi8EEENSY_INS6_IJNSC_ILi8EEESG_EEENS6_IJSG_SD_EEEEEEEvNS5_8identityES14_S1E_vS1F_EENS_8epilogue10collective18CollectiveEpilogueINS1H_31Sm100PtrArrayTmaWarpSpecializedILi4ELi2ELi32ELb1ELb0EEEJSH_NS6_IJNSY_ISG_SD_EENSY_INSC_ILi32EEESD_EEEEENS_6half_tEPNS6_IJSD_lSJ_EEES1Q_S1S_NS1H_6fusion15FusionCallbacksIS1L_NS1T_17LinearCombinationIS1Q_fS1Q_fLNS_15FloatRoundStyleE2EEESH_S1P_JEEENS5_5SM1004TMEM4LOAD26SM100_TMEM_LOAD_16dp256b4xES14_NS15_IS17_NS18_ILi16EEENSY_INS6_IJNSC_ILi64EEES1A_EEENS6_IJSD_S24_EEEEEEENS5_17SM75_U16x8_LDSM_TENS5_14SM90_TMA_STOREES28_NS5_17SM90_U16x8_STSM_TENS5_39AutoVectorizingCopyWithAssumedAlignmentILi128EEEEEEvvEEEEvNT_6ParamsE:
	.zero		3200


//--------------------- SYMBOLS --------------------------

	.type		.nv.reservedSmem.offset0,@object
	.size		.nv.reservedSmem.offset0,0x4
	.type		.nv.reservedSmem.cap,@object
	.size		.nv.reservedSmem.cap,0x4
	.type		__assertfail,@function
